def matmul_kernel(
    a_ptr,
    b_ptr,
    c_ptr,
    M,
    N,
    K,
    stride_am,
    stride_ak,
    stride_bk,
    stride_bn,
    stride_cm,
    stride_cn,
    BLOCK_M: tl.constexpr,
    BLOCK_N: tl.constexpr,
    BLOCK_K: tl.constexpr,
    GROUP_M: tl.constexpr,
):
    pid = tl.program_id(axis=0)
    num_pid_m = tl.cdiv(M, BLOCK_M)
    num_pid_n = tl.cdiv(N, BLOCK_N)
    num_pid_in_group = GROUP_M * num_pid_n
    group_id = pid // num_pid_in_group
    first_pid_m = group_id * GROUP_M
    group_size_m = min(num_pid_m - first_pid_m, GROUP_M)
    pid_m = first_pid_m + ((pid % num_pid_in_group) % group_size_m)
    pid_n = (pid % num_pid_in_group) // group_size_m

    offs_am = (pid_m * BLOCK_M + tl.arange(0, BLOCK_M)) % M
    offs_bn = (pid_n * BLOCK_N + tl.arange(0, BLOCK_N)) % N
    offs_k = tl.arange(0, BLOCK_K)
    a_ptrs = a_ptr + offs_am[:, None] * stride_am + offs_k[None, :] * stride_ak
    b_ptrs = b_ptr + offs_k[:, None] * stride_bk + offs_bn[None, :] * stride_bn

    acc = tl.zeros((BLOCK_M, BLOCK_N), dtype=tl.float32)
    for kk in range(0, tl.cdiv(K, BLOCK_K)):
        a = tl.load(a_ptrs, mask=offs_k[None, :] < K - kk * BLOCK_K, other=0.0)
        b = tl.load(b_ptrs, mask=offs_k[:, None] < K - kk * BLOCK_K, other=0.0)
        acc = tl.dot(a, b, acc)
        a_ptrs += BLOCK_K * stride_ak
        b_ptrs += BLOCK_K * stride_bk

    c = acc.to(c_ptr.dtype.element_ty)
    offs_cm = pid_m * BLOCK_M + tl.arange(0, BLOCK_M)
    offs_cn = pid_n * BLOCK_N + tl.arange(0, BLOCK_N)
    c_ptrs = c_ptr + offs_cm[:, None] * stride_cm + offs_cn[None, :] * stride_cn
    mask = (offs_cm[:, None] < M) & (offs_cn[None, :] < N)
    tl.store(c_ptrs, c, mask=mask)

# config = {"BLOCK_K": 128, "BLOCK_M": 16, "BLOCK_N": 256, "GROUP_M": 8, "arch": "sm_100", "dtype": "fp16", "num_ctas": 1, "num_stages": 3, "num_warps": 4}
# arch = sm_100


// ===== COMPILED SASS (sm_100a) =====

	.target	sm_100a

	.elftype	@"ET_EXEC"


//--------------------- .note.nv.tkinfo           --------------------------
	.section	.note.nv.tkinfo,"",@"SHT_NOTE"
	.sectionflags	@"SHF_NOTE_NV_TKINFO"
	.tkinfo
        /*0018*/ 	.word	0x00000081
        /*0030*/ 	.string	""
        /*0030*/ 	.string	"ptxas-blackwell"
        /*0030*/ 	.string	"Cuda compilation tools, release 12.9, V12.9.86"
        /*0030*/ 	.string	"Build cuda_12.9.r12.9/compiler.36037853_0"
        /*0030*/ 	.string	"-v  -suppress-debug-info  -lineinfo  -arch sm_100a "



//--------------------- .note.nv.cuver            --------------------------
	.section	.note.nv.cuver,"",@"SHT_NOTE"
	.sectionflags	@"SHF_NOTE_NV_CUVER"
        /*0018*/ 	.short	0x0001
        /*001a*/ 	.short	0x0064
        /*001c*/ 	.short	0x0001
        /*001e*/ 	.short	0x0000
        /*0020*/ 	.short	0x0001
        /*0022*/ 	.short	0x0000


//--------------------- .nv.info                  --------------------------
	.section	.nv.info,"",@"SHT_CUDA_INFO"
	.align	4


	//----- nvinfo : EIATTR_REGCOUNT
	.align		4
        /*0000*/ 	.byte	0x04, 0x2f
        /*0002*/ 	.short	(.L_1 - .L_0)
	.align		4
.L_0:
        /*0004*/ 	.word	index@(matmul_kernel)
        /*0008*/ 	.word	0x00000020


	//----- nvinfo : EIATTR_FRAME_SIZE
	.align		4
.L_1:
        /*000c*/ 	.byte	0x04, 0x11
        /*000e*/ 	.short	(.L_3 - .L_2)
	.align		4
.L_2:
        /*0010*/ 	.word	index@(matmul_kernel)
        /*0014*/ 	.word	0x000012f8


	//----- nvinfo : EIATTR_MIN_STACK_SIZE
	.align		4
.L_3:
        /*0018*/ 	.byte	0x04, 0x12
        /*001a*/ 	.short	(.L_5 - .L_4)
	.align		4
.L_4:
        /*001c*/ 	.word	index@(matmul_kernel)
        /*0020*/ 	.word	0x000012f8
.L_5:


//--------------------- .nv.info.matmul_kernel    --------------------------
	.section	.nv.info.matmul_kernel,"",@"SHT_CUDA_INFO"
	.sectionflags	@""
	.align	4


	//----- nvinfo : EIATTR_CUDA_API_VERSION
	.align		4
        /*0000*/ 	.byte	0x04, 0x37
        /*0002*/ 	.short	(.L_7 - .L_6)
.L_6:
        /*0004*/ 	.word	0x00000081


	//----- nvinfo : EIATTR_KPARAM_INFO
	.align		4
.L_7:
        /*0008*/ 	.byte	0x04, 0x17
        /*000a*/ 	.short	(.L_9 - .L_8)
.L_8:
        /*000c*/ 	.word	0x00000000
        /*0010*/ 	.short	0x000d
        /*0012*/ 	.short	0x0048
        /*0014*/ 	.byte	0x00, 0xf4, 0x21, 0x00


	//----- nvinfo : EIATTR_KPARAM_INFO
	.align		4
.L_9:
        /*0018*/ 	.byte	0x04, 0x17
        /*001a*/ 	.short	(.L_11 - .L_10)
.L_10:
        /*001c*/ 	.word	0x00000000
        /*0020*/ 	.short	0x000c
        /*0022*/ 	.short	0x0040
        /*0024*/ 	.byte	0x00, 0xf4, 0x21, 0x00


	//----- nvinfo : EIATTR_KPARAM_INFO
	.align		4
.L_11:
        /*0028*/ 	.byte	0x04, 0x17
        /*002a*/ 	.short	(.L_13 - .L_12)
.L_12:
        /*002c*/ 	.word	0x00000000
        /*0030*/ 	.short	0x000b
        /*0032*/ 	.short	0x0038
        /*0034*/ 	.byte	0x00, 0xf0, 0x11, 0x00


	//----- nvinfo : EIATTR_KPARAM_INFO
	.align		4
.L_13:
        /*0038*/ 	.byte	0x04, 0x17
        /*003a*/ 	.short	(.L_15 - .L_14)
.L_14:
        /*003c*/ 	.word	0x00000000
        /*0040*/ 	.short	0x000a
        /*0042*/ 	.short	0x0034
        /*0044*/ 	.byte	0x00, 0xf0, 0x11, 0x00


	//----- nvinfo : EIATTR_KPARAM_INFO
	.align		4
.L_15:
        /*0048*/ 	.byte	0x04, 0x17
        /*004a*/ 	.short	(.L_17 - .L_16)
.L_16:
        /*004c*/ 	.word	0x00000000
        /*0050*/ 	.short	0x0009
        /*0052*/ 	.short	0x0030
        /*0054*/ 	.byte	0x00, 0xf0, 0x11, 0x00


	//----- nvinfo : EIATTR_KPARAM_INFO
	.align		4
.L_17:
        /*0058*/ 	.byte	0x04, 0x17
        /*005a*/ 	.short	(.L_19 - .L_18)
.L_18:
        /*005c*/ 	.word	0x00000000
        /*0060*/ 	.short	0x0008
        /*0062*/ 	.short	0x002c
        /*0064*/ 	.byte	0x00, 0xf0, 0x11, 0x00


	//----- nvinfo : EIATTR_KPARAM_INFO
	.align		4
.L_19:
        /*0068*/ 	.byte	0x04, 0x17
        /*006a*/ 	.short	(.L_21 - .L_20)
.L_20:
        /*006c*/ 	.word	0x00000000
        /*0070*/ 	.short	0x0007
        /*0072*/ 	.short	0x0028
        /*0074*/ 	.byte	0x00, 0xf0, 0x11, 0x00


	//----- nvinfo : EIATTR_KPARAM_INFO
	.align		4
.L_21:
        /*0078*/ 	.byte	0x04, 0x17
        /*007a*/ 	.short	(.L_23 - .L_22)
.L_22:
        /*007c*/ 	.word	0x00000000
        /*0080*/ 	.short	0x0006
        /*0082*/ 	.short	0x0024
        /*0084*/ 	.byte	0x00, 0xf0, 0x11, 0x00


	//----- nvinfo : EIATTR_KPARAM_INFO
	.align		4
.L_23:
        /*0088*/ 	.byte	0x04, 0x17
        /*008a*/ 	.short	(.L_25 - .L_24)
.L_24:
        /*008c*/ 	.word	0x00000000
        /*0090*/ 	.short	0x0005
        /*0092*/ 	.short	0x0020
        /*0094*/ 	.byte	0x00, 0xf0, 0x11, 0x00


	//----- nvinfo : EIATTR_KPARAM_INFO
	.align		4
.L_25:
        /*0098*/ 	.byte	0x04, 0x17
        /*009a*/ 	.short	(.L_27 - .L_26)
.L_26:
        /*009c*/ 	.word	0x00000000
        /*00a0*/ 	.short	0x0004
        /*00a2*/ 	.short	0x001c
        /*00a4*/ 	.byte	0x00, 0xf0, 0x11, 0x00


	//----- nvinfo : EIATTR_KPARAM_INFO
	.align		4
.L_27:
        /*00a8*/ 	.byte	0x04, 0x17
        /*00aa*/ 	.short	(.L_29 - .L_28)
.L_28:
        /*00ac*/ 	.word	0x00000000
        /*00b0*/ 	.short	0x0003
        /*00b2*/ 	.short	0x0018
        /*00b4*/ 	.byte	0x00, 0xf0, 0x11, 0x00


	//----- nvinfo : EIATTR_KPARAM_INFO
	.align		4
.L_29:
        /*00b8*/ 	.byte	0x04, 0x17
        /*00ba*/ 	.short	(.L_31 - .L_30)
.L_30:
        /*00bc*/ 	.word	0x00000000
        /*00c0*/ 	.short	0x0002
        /*00c2*/ 	.short	0x0010
        /*00c4*/ 	.byte	0x00, 0xf4, 0x21, 0x00


	//----- nvinfo : EIATTR_KPARAM_INFO
	.align		4
.L_31:
        /*00c8*/ 	.byte	0x04, 0x17
        /*00ca*/ 	.short	(.L_33 - .L_32)
.L_32:
        /*00cc*/ 	.word	0x00000000
        /*00d0*/ 	.short	0x0001
        /*00d2*/ 	.short	0x0008
        /*00d4*/ 	.byte	0x00, 0xf4, 0x21, 0x00


	//----- nvinfo : EIATTR_KPARAM_INFO
	.align		4
.L_33:
        /*00d8*/ 	.byte	0x04, 0x17
        /*00da*/ 	.short	(.L_35 - .L_34)
.L_34:
        /*00dc*/ 	.word	0x00000000
        /*00e0*/ 	.short	0x0000
        /*00e2*/ 	.short	0x0000
        /*00e4*/ 	.byte	0x00, 0xf4, 0x21, 0x00


	//----- nvinfo : EIATTR_SPARSE_MMA_MASK
	.align		4
.L_35:
        /*00e8*/ 	.byte	0x03, 0x50
        /*00ea*/ 	.short	0x0000


	//----- nvinfo : EIATTR_MAXREG_COUNT
	.align		4
        /*00ec*/ 	.byte	0x03, 0x1b
        /*00ee*/ 	.short	0x00ff


	//----- nvinfo : EIATTR_NUM_BARRIERS
	.align		4
        /*00f0*/ 	.byte	0x02, 0x4c
        /*00f2*/ 	.byte	0x01
	.zero		1


	//----- nvinfo : EIATTR_ANNOTATIONS
	.align		4
        /*00f4*/ 	.byte	0x04, 0x55
        /*00f6*/ 	.short	(.L_37 - .L_36)


	//   ....[0]....
.L_36:
        /*00f8*/ 	.word	0x00000001
        /*00fc*/ 	.byte	0x30, 0x05, 0x00, 0x00, 0x01, 0x00, 0x00, 0x00, 0x50, 0x05, 0x00, 0x00, 0x01, 0x00, 0x00, 0x00
        /* <DEDUP_REMOVED lines=2652> */
        /*a6cc*/ 	.byte	0xb0, 0x06, 0x03, 0x00


	//----- nvinfo : EIATTR_VRC_CTA_INIT_COUNT
	.align		4
.L_37:
        /*a6d0*/ 	.byte	0x02, 0x4a
	.zero		1
	.zero		1


	//----- nvinfo : EIATTR_EXIT_INSTR_OFFSETS
	.align		4
        /*a6d4*/ 	.byte	0x04, 0x1c
        /*a6d6*/ 	.short	(.L_39 - .L_38)


	//   ....[0]....
.L_38:
        /*a6d8*/ 	.word	0x00030850


	//   ....[1]....
        /*a6dc*/ 	.word	0x00030880


	//----- nvinfo : EIATTR_REQNTID
	.align		4
.L_39:
        /*a6e0*/ 	.byte	0x04, 0x10
        /*a6e2*/ 	.short	(.L_41 - .L_40)
.L_40:
        /*a6e4*/ 	.word	0x00000080
        /*a6e8*/ 	.word	0x00000001
        /*a6ec*/ 	.word	0x00000001


	//----- nvinfo : EIATTR_CBANK_PARAM_SIZE
	.align		4
.L_41:
        /*a6f0*/ 	.byte	0x03, 0x19
        /*a6f2*/ 	.short	0x0050


	//----- nvinfo : EIATTR_PARAM_CBANK
	.align		4
        /*a6f4*/ 	.byte	0x04, 0x0a
        /*a6f6*/ 	.short	(.L_43 - .L_42)
	.align		4
.L_42:
        /*a6f8*/ 	.word	index@(.nv.constant0.matmul_kernel)
        /*a6fc*/ 	.short	0x0380
        /*a6fe*/ 	.short	0x0050


	//----- nvinfo : EIATTR_SW_WAR
	.align		4
.L_43:
        /*a700*/ 	.byte	0x04, 0x36
        /*a702*/ 	.short	(.L_45 - .L_44)
.L_44:
        /*a704*/ 	.word	0x00000008
.L_45:


//--------------------- .nv.compat                --------------------------
	.section	.nv.compat,"",@"SHT_CUDA_COMPAT_INFO"
	.align	4
        /*0000*/ 	.byte	0x02, 0x02, 0x01, 0x00, 0x02, 0x05, 0x05, 0x00, 0x02, 0x03, 0x00, 0x00, 0x02, 0x06, 0x01, 0x00


//--------------------- .nv.callgraph             --------------------------
	.section	.nv.callgraph,"",@"SHT_CUDA_CALLGRAPH"
	.align	4
	.sectionentsize	8
	.align		4
        /*0000*/ 	.word	0x00000000
	.align		4
        /*0004*/ 	.word	0xffffffff
	.align		4
        /*0008*/ 	.word	0x00000000
	.align		4
        /*000c*/ 	.word	0xfffffffe
	.align		4
        /*0010*/ 	.word	0x00000000
	.align		4
        /*0014*/ 	.word	0xfffffffd
	.align		4
        /*0018*/ 	.word	0x00000000
	.align		4
        /*001c*/ 	.word	0xfffffffc


//--------------------- .text.matmul_kernel       --------------------------
	.section	.text.matmul_kernel,"ax",@progbits
	.align	128
        .global         matmul_kernel
        .type           matmul_kernel,@function
        .size           matmul_kernel,(.L_x_4 - matmul_kernel)
        .other          matmul_kernel,@"STO_CUDA_ENTRY STV_DEFAULT"
matmul_kernel:
.text.matmul_kernel:
[----:B------:R-:W0:Y:S08]  /*0000*/  LDC R1, c[0x0][0x37c] ;  /* 0x0000df00ff017b82 */ /* 0x000e300000000800 */
[----:B------:R-:W1:Y:S01]  /*0010*/  LDC.64 R10, c[0x0][0x398] ;  /* 0x0000e600ff0a7b82 */ /* 0x000e620000000a00 */
[----:B------:R-:W2:Y:S01]  /*0020*/  S2R R14, SR_TID.X ;  /* 0x00000000000e7919 */ /* 0x000ea20000002100 */
[----:B------:R-:W3:Y:S01]  /*0030*/  LDCU UR4, c[0x0][0x3a0] ;  /* 0x00007400ff0477ac */ /* 0x000ee20008000800 */
[----:B0-----:R-:W-:Y:S01]  /*0040*/  VIADD R1, R1, 0xffffed08 ;  /* 0xffffed0801017836 */ /* 0x001fe20000000000 */
[----:B------:R-:W-:Y:S01]  /*0050*/  UMOV UR5, 0x400 ;  /* 0x0000040000057882 */ /* 0x000fe20000000000 */
[----:B------:R-:W0:Y:S03]  /*0060*/  LDCU.64 UR10, c[0x0][0x358] ;  /* 0x00006b00ff0a77ac */ /* 0x000e260008000a00 */
[----:B------:R-:W4:Y:S01]  /*0070*/  S2UR UR6, SR_CgaCtaId ;  /* 0x00000000000679c3 */ /* 0x000f220000008800 */
[----:B---3--:R-:W-:Y:S01]  /*0080*/  UIADD3 UR4, UPT, UPT, UR4, 0x7f, URZ ;  /* 0x0000007f04047890 */ /* 0x008fe2000fffe0ff */
[----:B-1----:R-:W-:-:S03]  /*0090*/  VIADD R0, R11, 0xff ;  /* 0x000000ff0b007836 */ /* 0x002fc60000000000 */
[----:B------:R-:W-:Y:S02]  /*00a0*/  UISETP.GT.AND UP0, UPT, UR4, 0x7f, UPT ;  /* 0x0000007f0400788c */ /* 0x000fe4000bf04270 */
[----:B------:R-:W-:Y:S01]  /*00b0*/  SHF.R.S32.HI R3, RZ, 0x1f, R0 ;  /* 0x0000001fff037819 */ /* 0x000fe20000011400 */
[----:B----4-:R-:W-:-:S03]  /*00c0*/  ULEA UR5, UR6, UR5, 0x18 ;  /* 0x0000000506057291 */ /* 0x010fc6000f8ec0ff */
[----:B------:R-:W-:-:S04]  /*00d0*/  LEA.HI R3, R3, R0, RZ, 0x8 ;  /* 0x0000000003037211 */ /* 0x000fc800078f40ff */
[----:B------:R-:W-:Y:S02]  /*00e0*/  SHF.R.S32.HI R0, RZ, 0x8, R3 ;  /* 0x00000008ff007819 */ /* 0x000fe40000011403 */
[----:B------:R-:W1:Y:S03]  /*00f0*/  S2R R3, SR_CTAID.X ;  /* 0x0000000000037919 */ /* 0x000e660000002500 */
[----:B------:R-:W-:-:S05]  /*0100*/  IMAD.SHL.U32 R0, R0, 0x8, RZ ;  /* 0x0000000800007824 */ /* 0x000fca00078e00ff */
[-C--:B------:R-:W-:Y:S02]  /*0110*/  IABS R7, R0.reuse ;  /* 0x0000000000077213 */ /* 0x080fe40000000000 */
[----:B------:R-:W-:Y:S02]  /*0120*/  IABS R12, R0 ;  /* 0x00000000000c7213 */ /* 0x000fe40000000000 */
[----:B------:R-:W3:Y:S08]  /*0130*/  I2F.RP R2, R7 ;  /* 0x0000000700027306 */ /* 0x000ef00000209400 */
[----:B---3--:R-:W3:Y:S01]  /*0140*/  MUFU.RCP R2, R2 ;  /* 0x0000000200027308 */ /* 0x008ee20000001000 */
[----:B-1----:R-:W-:Y:S01]  /*0150*/  IABS R8, R3 ;  /* 0x0000000300087213 */ /* 0x002fe20000000000 */
[----:B---3--:R-:W-:-:S02]  /*0160*/  VIADD R4, R2, 0xffffffe ;  /* 0x0ffffffe02047836 */ /* 0x008fc40000000000 */
[----:B------:R-:W-:-:S04]  /*0170*/  IMAD.MOV R2, RZ, RZ, -R12 ;  /* 0x000000ffff027224 */ /* 0x000fc800078e0a0c */
[----:B------:R1:W3:Y:S02]  /*0180*/  F2I.FTZ.U32.TRUNC.NTZ R5, R4 ;  /* 0x0000000400057305 */ /* 0x0002e4000021f000 */
[----:B-1----:R-:W-:Y:S02]  /*0190*/  IMAD.MOV.U32 R4, RZ, RZ, RZ ;  /* 0x000000ffff047224 */ /* 0x002fe400078e00ff */
[----:B---3--:R-:W-:-:S04]  /*01a0*/  IMAD.MOV R6, RZ, RZ, -R5 ;  /* 0x000000ffff067224 */ /* 0x008fc800078e0a05 */
[----:B------:R-:W-:Y:S02]  /*01b0*/  IMAD R9, R6, R7, RZ ;  /* 0x0000000706097224 */ /* 0x000fe400078e02ff */
[----:B------:R-:W-:Y:S02]  /*01c0*/  IMAD.MOV.U32 R6, RZ, RZ, R8 ;  /* 0x000000ffff067224 */ /* 0x000fe400078e0008 */
[----:B------:R-:W-:-:S06]  /*01d0*/  IMAD.HI.U32 R5, R5, R9, R4 ;  /* 0x0000000905057227 */ /* 0x000fcc00078e0004 */
[----:B------:R-:W-:-:S04]  /*01e0*/  IMAD.HI.U32 R5, R5, R6, RZ ;  /* 0x0000000605057227 */ /* 0x000fc800078e00ff */
[----:B------:R-:W-:-:S05]  /*01f0*/  IMAD R2, R5, R2, R6 ;  /* 0x0000000205027224 */ /* 0x000fca00078e0206 */
[----:B------:R-:W-:-:S13]  /*0200*/  ISETP.GT.U32.AND P1, PT, R7, R2, PT ;  /* 0x000000020700720c */ /* 0x000fda0003f24070 */
[----:B------:R-:W-:Y:S02]  /*0210*/  @!P1 IMAD.IADD R2, R2, 0x1, -R7 ;  /* 0x0000000102029824 */ /* 0x000fe400078e0a07 */
[----:B------:R-:W-:Y:S01]  /*0220*/  @!P1 VIADD R5, R5, 0x1 ;  /* 0x0000000105059836 */ /* 0x000fe20000000000 */
[----:B------:R-:W-:Y:S02]  /*0230*/  ISETP.NE.AND P1, PT, R0, RZ, PT ;  /* 0x000000ff0000720c */ /* 0x000fe40003f25270 */
[----:B------:R-:W-:Y:S02]  /*0240*/  ISETP.GE.U32.AND P0, PT, R2, R7, PT ;  /* 0x000000070200720c */ /* 0x000fe40003f06070 */
[----:B------:R-:W-:-:S04]  /*0250*/  LOP3.LUT R2, R3, R0, RZ, 0x3c, !PT ;  /* 0x0000000003027212 */ /* 0x000fc800078e3cff */
[----:B------:R-:W-:Y:S01]  /*0260*/  ISETP.GE.AND P2, PT, R2, RZ, PT ;  /* 0x000000ff0200720c */ /* 0x000fe20003f46270 */
[----:B------:R-:W-:-:S06]  /*0270*/  VIADD R2, R10, 0xf ;  /* 0x0000000f0a027836 */ /* 0x000fcc0000000000 */
[----:B------:R-:W-:-:S04]  /*0280*/  @P0 VIADD R5, R5, 0x1 ;  /* 0x0000000105050836 */ /* 0x000fc80000000000 */
[----:B------:R-:W-:Y:S01]  /*0290*/  IMAD.MOV.U32 R4, RZ, RZ, R5 ;  /* 0x000000ffff047224 */ /* 0x000fe200078e0005 */
[----:B------:R-:W-:-:S03]  /*02a0*/  SHF.R.S32.HI R5, RZ, 0x1f, R2 ;  /* 0x0000001fff057819 */ /* 0x000fc60000011402 */
[----:B------:R-:W-:Y:S01]  /*02b0*/  @!P2 IMAD.MOV R4, RZ, RZ, -R4 ;  /* 0x000000ffff04a224 */ /* 0x000fe200078e0a04 */
[----:B------:R-:W-:Y:S02]  /*02c0*/  @!P1 LOP3.LUT R4, RZ, R0, RZ, 0x33, !PT ;  /* 0x00000000ff049212 */ /* 0x000fe400078e33ff */
[----:B------:R-:W-:-:S03]  /*02d0*/  LEA.HI R5, R5, R2, RZ, 0x4 ;  /* 0x0000000205057211 */ /* 0x000fc600078f20ff */
[----:B------:R-:W-:Y:S02]  /*02e0*/  IMAD.SHL.U32 R2, R4, 0x8, RZ ;  /* 0x0000000804027824 */ /* 0x000fe400078e00ff */
[----:B------:R-:W-:-:S03]  /*02f0*/  IMAD.MOV R4, RZ, RZ, -R4 ;  /* 0x000000ffff047224 */ /* 0x000fc600078e0a04 */
[----:B------:R-:W-:Y:S01]  /*0300*/  LEA.HI.SX32 R5, R5, -R2, 0x1c ;  /* 0x8000000205057211 */ /* 0x000fe200078fe2ff */
[----:B------:R-:W-:Y:S02]  /*0310*/  IMAD R13, R0, R4, R3 ;  /* 0x00000004000d7224 */ /* 0x000fe400078e0203 */
[----:B------:R-:W-:Y:S01]  /*0320*/  IMAD.MOV.U32 R4, RZ, RZ, RZ ;  /* 0x000000ffff047224 */ /* 0x000fe200078e00ff */
[----:B------:R-:W-:-:S04]  /*0330*/  VIMNMX R6, PT, PT, R5, 0x8, PT ;  /* 0x0000000805067848 */ /* 0x000fc80003fe0100 */
[-C--:B------:R-:W-:Y:S02]  /*0340*/  IABS R8, R6.reuse ;  /* 0x0000000600087213 */ /* 0x080fe40000000000 */
[----:B------:R-:W-:Y:S02]  /*0350*/  IABS R0, R6 ;  /* 0x0000000600007213 */ /* 0x000fe40000000000 */
[----:B------:R-:W1:Y:S08]  /*0360*/  I2F.RP R7, R8 ;  /* 0x0000000800077306 */ /* 0x000e700000209400 */
[----:B-1----:R-:W1:Y:S02]  /*0370*/  MUFU.RCP R7, R7 ;  /* 0x0000000700077308 */ /* 0x002e640000001000 */
[----:B-1----:R-:W-:-:S06]  /*0380*/  VIADD R5, R7, 0xffffffe ;  /* 0x0ffffffe07057836 */ /* 0x002fcc0000000000 */
[----:B------:R-:W1:Y:S02]  /*0390*/  F2I.FTZ.U32.TRUNC.NTZ R5, R5 ;  /* 0x0000000500057305 */ /* 0x000e64000021f000 */
[----:B-1----:R-:W-:-:S04]  /*03a0*/  IMAD.MOV R9, RZ, RZ, -R5 ;  /* 0x000000ffff097224 */ /* 0x002fc800078e0a05 */
[----:B------:R-:W-:Y:S01]  /*03b0*/  IMAD.MOV.U32 R3, RZ, RZ, R9 ;  /* 0x000000ffff037224 */ /* 0x000fe200078e0009 */
[----:B------:R-:W-:-:S03]  /*03c0*/  IABS R9, R13 ;  /* 0x0000000d00097213 */ /* 0x000fc60000000000 */
[----:B------:R-:W-:-:S04]  /*03d0*/  IMAD R3, R3, R8, RZ ;  /* 0x0000000803037224 */ /* 0x000fc800078e02ff */
[----:B------:R-:W-:-:S04]  /*03e0*/  IMAD.HI.U32 R4, R5, R3, R4 ;  /* 0x0000000305047227 */ /* 0x000fc800078e0004 */
[----:B------:R-:W-:Y:S02]  /*03f0*/  IMAD.MOV R3, RZ, RZ, -R0 ;  /* 0x000000ffff037224 */ /* 0x000fe400078e0a00 */
        /* <DEDUP_REMOVED lines=8> */
[----:B------:R-:W-:-:S07]  /*0480*/  ISETP.GE.AND P2, PT, R3, RZ, PT ;  /* 0x000000ff0300720c */ /* 0x000fce0003f46270 */
[----:B------:R-:W-:-:S06]  /*0490*/  @P0 VIADD R0, R0, 0x1 ;  /* 0x0000000100000836 */ /* 0x000fcc0000000000 */
[----:B------:R-:W-:Y:S01]  /*04a0*/  @!P2 IMAD.MOV R0, RZ, RZ, -R0 ;  /* 0x000000ffff00a224 */ /* 0x000fe200078e0a00 */
[----:B------:R-:W-:-:S05]  /*04b0*/  @!P1 LOP3.LUT R0, RZ, R6, RZ, 0x33, !PT ;  /* 0x00000006ff009212 */ /* 0x000fca00078e33ff */
[----:B------:R-:W-:Y:S02]  /*04c0*/  IMAD.MOV R3, RZ, RZ, -R0 ;  /* 0x000000ffff037224 */ /* 0x000fe400078e0a00 */
[----:B------:R-:W-:Y:S02]  /*04d0*/  IMAD.SHL.U32 R0, R0, 0x100, RZ ;  /* 0x0000010000007824 */ /* 0x000fe400078e00ff */
[----:B------:R-:W-:-:S04]  /*04e0*/  IMAD R3, R6, R3, R13 ;  /* 0x0000000306037224 */ /* 0x000fc800078e020d */
[----:B------:R-:W-:Y:S01]  /*04f0*/  IMAD.IADD R3, R2, 0x1, R3 ;  /* 0x0000000102037824 */ /* 0x000fe200078e0203 */
[----:B--2---:R-:W-:-:S05]  /*0500*/  LOP3.LUT R2, R14, 0xf, RZ, 0xc0, !PT ;  /* 0x0000000f0e027812 */ /* 0x004fca00078ec0ff */
[----:B------:R-:W-:Y:S01]  /*0510*/  IMAD R28, R3, 0x10, R2 ;  /* 0x00000010031c7824 */ /* 0x000fe200078e0202 */
[----:B------:R-:W-:-:S04]  /*0520*/  SHF.R.U32.HI R3, RZ, 0x4, R14 ;  /* 0x00000004ff037819 */ /* 0x000fc8000001160e */
[----:B------:R1:W-:Y:S01]  /*0530*/  STL [R1+0xb00], R28 ;  /* 0x000b001c01007387 */ /* 0x0003e20000100800 */
[----:B------:R-:W-:-:S03]  /*0540*/  SGXT.U32 R15, R3, 0x3 ;  /* 0x00000003030f781a */ /* 0x000fc60000000000 */
[----:B------:R1:W-:Y:S01]  /*0550*/  STL [R1+0x154], R0 ;  /* 0x0001540001007387 */ /* 0x0003e20000100800 */
[C---:B------:R-:W-:Y:S02]  /*0560*/  LOP3.LUT R2, R15.reuse, 0x8, RZ, 0xfc, !PT ;  /* 0x000000080f027812 */ /* 0x040fe400078efcff */
[C---:B------:R-:W-:Y:S02]  /*0570*/  LOP3.LUT R4, R15.reuse, 0x10, RZ, 0xfc, !PT ;  /* 0x000000100f047812 */ /* 0x040fe400078efcff */
[C---:B------:R-:W-:Y:S02]  /*0580*/  LOP3.LUT R3, R15.reuse, 0x18, RZ, 0xfc, !PT ;  /* 0x000000180f037812 */ /* 0x040fe400078efcff */
[C---:B------:R-:W-:Y:S02]  /*0590*/  LOP3.LUT R2, R15.reuse, 0x20, RZ, 0xfc, !PT ;  /* 0x000000200f027812 */ /* 0x040fe400078efcff */
[C---:B------:R-:W-:Y:S02]  /*05a0*/  LOP3.LUT R4, R15.reuse, 0x28, RZ, 0xfc, !PT ;  /* 0x000000280f047812 */ /* 0x040fe400078efcff */
[----:B------:R-:W-:-:S02]  /*05b0*/  LOP3.LUT R3, R15, 0x30, RZ, 0xfc, !PT ;  /* 0x000000300f037812 */ /* 0x000fc400078efcff */
[C---:B------:R-:W-:Y:S02]  /*05c0*/  LOP3.LUT R2, R15.reuse, 0x40, RZ, 0xfc, !PT ;  /* 0x000000400f027812 */ /* 0x040fe400078efcff */
[C---:B------:R-:W-:Y:S02]  /*05d0*/  LOP3.LUT R4, R15.reuse, 0x48, RZ, 0xfc, !PT ;  /* 0x000000480f047812 */ /* 0x040fe400078efcff */
[C---:B------:R-:W-:Y:S02]  /*05e0*/  LOP3.LUT R3, R15.reuse, 0x50, RZ, 0xfc, !PT ;  /* 0x000000500f037812 */ /* 0x040fe400078efcff */
[C---:B------:R-:W-:Y:S02]  /*05f0*/  LOP3.LUT R2, R15.reuse, 0x58, RZ, 0xfc, !PT ;  /* 0x000000580f027812 */ /* 0x040fe400078efcff */
[C---:B------:R-:W-:Y:S02]  /*0600*/  LOP3.LUT R4, R15.reuse, 0x60, RZ, 0xfc, !PT ;  /* 0x000000600f047812 */ /* 0x040fe400078efcff */
[----:B------:R-:W-:-:S02]  /*0610*/  LOP3.LUT R3, R15, 0x68, RZ, 0xfc, !PT ;  /* 0x000000680f037812 */ /* 0x000fc400078efcff */
[----:B------:R-:W-:Y:S01]  /*0620*/  LOP3.LUT R2, R15, 0x70, RZ, 0xfc, !PT ;  /* 0x000000700f027812 */ /* 0x000fe200078efcff */
[----:B01----:R-:W-:Y:S06]  /*0630*/  BRA.U UP0, `(.L_x_0) ;  /* 0x0000000100387547 */ /* 0x003fec000b800000 */
[C---:B------:R-:W-:Y:S01]  /*0640*/  IMAD.SHL.U32 R0, R14.reuse, 0x20, RZ ;  /* 0x000000200e007824 */ /* 0x040fe200078e00ff */
[----:B------:R-:W-:Y:S01]  /*0650*/  CS2R R16, SRZ ;  /* 0x0000000000107805 */ /* 0x000fe2000001ff00 */
[----:B------:R-:W-:Y:S01]  /*0660*/  IMAD.SHL.U32 R2, R14, 0x10, RZ ;  /* 0x000000100e027824 */ /* 0x000fe200078e00ff */
[----:B------:R-:W-:Y:S02]  /*0670*/  CS2R R18, SRZ ;  /* 0x0000000000127805 */ /* 0x000fe4000001ff00 */
[----:B------:R-:W-:Y:S02]  /*0680*/  CS2R R12, SRZ ;  /* 0x00000000000c7805 */ /* 0x000fe4000001ff00 */
[----:B------:R-:W-:Y:S02]  /*0690*/  LOP3.LUT R0, R0, 0x60, RZ, 0xc0, !PT ;  /* 0x0000006000007812 */ /* 0x000fe400078ec0ff */
[----:B------:R-:W-:Y:S01]  /*06a0*/  CS2R R14, SRZ ;  /* 0x00000000000e7805 */ /* 0x000fe2000001ff00 */
[----:B------:R0:W-:Y:S01]  /*06b0*/  STL [R1+0xaf8], R2 ;  /* 0x000af80201007387 */ /* 0x0001e20000100800 */
[----:B------:R-:W-:-:S02]  /*06c0*/  CS2R R8, SRZ ;  /* 0x0000000000087805 */ /* 0x000fc4000001ff00 */
[----:B------:R-:W-:Y:S02]  /*06d0*/  CS2R R10, SRZ ;  /* 0x00000000000a7805 */ /* 0x000fe4000001ff00 */
[----:B------:R-:W-:Y:S01]  /*06e0*/  CS2R R4, SRZ ;  /* 0x0000000000047805 */ /* 0x000fe2000001ff00 */
[----:B------:R0:W-:Y:S01]  /*06f0*/  STL [R1+0xafc], R0 ;  /* 0x000afc0001007387 */ /* 0x0001e20000100800 */
[----:B------:R-:W-:Y:S01]  /*0700*/  CS2R R6, SRZ ;  /* 0x0000000000067805 */ /* 0x000fe2000001ff00 */
[----:B------:R-:W-:Y:S06]  /*0710*/  BRA `(.L_x_1) ;  /* 0x000002ec00947947 */ /* 0x000fec0003800000 */
.L_x_0:
[----:B------:R-:W-:Y:S01]  /*0720*/  IABS R2, R11 ;  /* 0x0000000b00027213 */ /* 0x000fe20000000000 */
[----:B------:R0:W-:Y:S01]  /*0730*/  STL [R1+0xc80], R11 ;  /* 0x000c800b01007387 */ /* 0x0001e20000100800 */
[----:B------:R-:W-:Y:S01]  /*0740*/  IABS R26, R28 ;  /* 0x0000001c001a7213 */ /* 0x000fe20000000000 */
[----:B------:R-:W1:Y:S01]  /*0750*/  LDCU UR14, c[0x0][0x3a8] ;  /* 0x00007500ff0e77ac */ /* 0x000e620008000800 */
[----:B------:R-:W2:Y:S01]  /*0760*/  LDCU UR7, c[0x0][0x3ac] ;  /* 0x00007580ff0777ac */ /* 0x000ea20008000800 */
[----:B0-----:R-:W3:Y:S01]  /*0770*/  LDL R11, [R1+0x154] ;  /* 0x00015400010b7983 */ /* 0x001ee20000100800 */
[----:B------:R-:W0:Y:S01]  /*0780*/  I2F.RP R0, R2 ;  /* 0x0000000200007306 */ /* 0x000e220000209400 */
[----:B------:R-:W4:Y:S01]  /*0790*/  LDCU.64 UR12, c[0x0][0x388] ;  /* 0x00007100ff0c77ac */ /* 0x000f220008000a00 */
[----:B------:R-:W5:Y:S01]  /*07a0*/  LDCU UR9, c[0x0][0x3b0] ;  /* 0x00007600ff0977ac */ /* 0x000f620008000800 */
[----:B------:R-:W1:Y:S01]  /*07b0*/  LDCU UR15, c[0x0][0x3a4] ;  /* 0x00007480ff0f77ac */ /* 0x000e620008000800 */
[----:B------:R-:W1:Y:S04]  /*07c0*/  LDCU.64 UR16, c[0x0][0x380] ;  /* 0x00007000ff1077ac */ /* 0x000e680008000a00 */
[----:B0-----:R-:W0:Y:S01]  /*07d0*/  MUFU.RCP R0, R0 ;  /* 0x0000000000007308 */ /* 0x001e220000001000 */
[----:B------:R-:W-:Y:S01]  /*07e0*/  USHF.R.S32.HI UR8, URZ, 0x1f, UR4 ;  /* 0x0000001fff087899 */ /* 0x000fe20008011404 */
[----:B------:R-:W1:Y:S01]  /*07f0*/  LDCU UR18, c[0x0][0x3a0] ;  /* 0x00007400ff1277ac */ /* 0x000e620008000800 */
[----:B0-----:R-:W-:-:S05]  /*0800*/  VIADD R4, R0, 0xffffffe ;  /* 0x0ffffffe00047836 */ /* 0x001fca0000000000 */
[----:B------:R0:W1:Y:S02]  /*0810*/  F2I.FTZ.U32.TRUNC.NTZ R5, R4 ;  /* 0x0000000400057305 */ /* 0x000064000021f000 */
[----:B0-----:R-:W-:Y:S02]  /*0820*/  IMAD.MOV.U32 R4, RZ, RZ, RZ ;  /* 0x000000ffff047224 */ /* 0x001fe400078e00ff */
[----:B-1----:R-:W-:-:S04]  /*0830*/  IMAD.MOV R19, RZ, RZ, -R5 ;  /* 0x000000ffff137224 */ /* 0x002fc800078e0a05 */
[----:B------:R-:W-:-:S04]  /*0840*/  IMAD R19, R19, R2, RZ ;  /* 0x0000000213137224 */ /* 0x000fc800078e02ff */
[----:B------:R-:W-:-:S04]  /*0850*/  IMAD.HI.U32 R19, R5, R19, R4 ;  /* 0x0000001305137227 */ /* 0x000fc800078e0004 */
[C---:B---3--:R-:W-:Y:S02]  /*0860*/  VIADD R6, R11.reuse, 0xff ;  /* 0x000000ff0b067836 */ /* 0x048fe40000000000 */
[C---:B------:R-:W-:Y:S02]  /*0870*/  VIADD R9, R11.reuse, 0xfe ;  /* 0x000000fe0b097836 */ /* 0x040fe40000000000 */
[C---:B------:R-:W-:Y:S01]  /*0880*/  VIADD R7, R11.reuse, 0xfc ;  /* 0x000000fc0b077836 */ /* 0x040fe20000000000 */
[----:B------:R-:W-:Y:S01]  /*0890*/  IABS R13, R6 ;  /* 0x00000006000d7213 */ /* 0x000fe20000000000 */
[C---:B------:R-:W-:Y:S01]  /*08a0*/  VIADD R16, R11.reuse, 0xfb ;  /* 0x000000fb0b107836 */ /* 0x040fe20000000000 */
[----:B------:R-:W-:Y:S01]  /*08b0*/  IABS R3, R9 ;  /* 0x0000000900037213 */ /* 0x000fe20000000000 */
[----:B------:R-:W-:Y:S01]  /*08c0*/  VIADD R12, R11, 0xf9 ;  /* 0x000000f90b0c7836 */ /* 0x000fe20000000000 */
[----:B------:R-:W-:Y:S01]  /*08d0*/  IABS R8, R7 ;  /* 0x0000000700087213 */ /* 0x000fe20000000000 */
[----:B------:R-:W-:Y:S01]  /*08e0*/  IMAD.HI.U32 R4, R19, R13, RZ ;  /* 0x0000000d13047227 */ /* 0x000fe200078e00ff */
[----:B------:R-:W-:-:S02]  /*08f0*/  ISETP.GE.AND P3, PT, R9, RZ, PT ;  /* 0x000000ff0900720c */ /* 0x000fc40003f66270 */
[----:B------:R-:W-:Y:S01]  /*0900*/  ISETP.GE.AND P4, PT, R7, RZ, PT ;  /* 0x000000ff0700720c */ /* 0x000fe20003f86270 */
[----:B------:R-:W-:Y:S01]  /*0910*/  IMAD.HI.U32 R0, R19, R3, RZ ;  /* 0x0000000313007227 */ /* 0x000fe200078e00ff */
[----:B------:R-:W-:Y:S02]  /*0920*/  ISETP.GE.AND P1, PT, R6, RZ, PT ;  /* 0x000000ff0600720c */ /* 0x000fe40003f26270 */
[----:B------:R-:W-:Y:S01]  /*0930*/  IABS R6, R16 ;  /* 0x0000001000067213 */ /* 0x000fe20000000000 */
[----:B------:R-:W-:Y:S01]  /*0940*/  IMAD.MOV R4, RZ, RZ, -R4 ;  /* 0x000000ffff047224 */ /* 0x000fe200078e0a04 */
[----:B------:R-:W-:Y:S01]  /*0950*/  IABS R14, R12 ;  /* 0x0000000c000e7213 */ /* 0x000fe20000000000 */
[----:B------:R-:W-:Y:S02]  /*0960*/  IMAD.MOV R0, RZ, RZ, -R0 ;  /* 0x000000ffff007224 */ /* 0x000fe400078e0a00 */
[C---:B------:R-:W-:Y:S02]  /*0970*/  IMAD R13, R2.reuse, R4, R13 ;  /* 0x00000004020d7224 */ /* 0x040fe400078e020d */
[----:B------:R-:W-:-:S02]  /*0980*/  IMAD R3, R2, R0, R3 ;  /* 0x0000000002037224 */ /* 0x000fc400078e0203 */
[----:B------:R-:W-:Y:S01]  /*0990*/  VIADD R4, R11, 0xfd ;  /* 0x000000fd0b047836 */ /* 0x000fe20000000000 */
[C---:B------:R-:W-:Y:S01]  /*09a0*/  ISETP.GT.U32.AND P2, PT, R2.reuse, R13, PT ;  /* 0x0000000d0200720c */ /* 0x040fe20003f44070 */
[C---:B------:R-:W-:Y:S01]  /*09b0*/  IMAD.HI.U32 R5, R19.reuse, R8, RZ ;  /* 0x0000000813057227 */ /* 0x040fe200078e00ff */
[----:B------:R-:W-:Y:S02]  /*09c0*/  ISETP.GT.U32.AND P5, PT, R2, R3, PT ;  /* 0x000000030200720c */ /* 0x000fe40003fa4070 */
[----:B------:R-:W-:Y:S01]  /*09d0*/  IABS R0, R4 ;  /* 0x0000000400007213 */ /* 0x000fe20000000000 */
[----:B------:R-:W-:Y:S01]  /*09e0*/  IMAD.MOV R5, RZ, RZ, -R5 ;  /* 0x000000ffff057224 */ /* 0x000fe200078e0a05 */
[----:B------:R-:W-:Y:S01]  /*09f0*/  ISETP.GE.AND P0, PT, R4, RZ, PT ;  /* 0x000000ff0400720c */ /* 0x000fe20003f06270 */
[----:B------:R-:W-:-:S04]  /*0a00*/  IMAD.HI.U32 R4, R19, R6, RZ ;  /* 0x0000000613047227 */ /* 0x000fc800078e00ff */
[----:B------:R-:W-:-:S04]  /*0a10*/  IMAD.HI.U32 R9, R19, R0, RZ ;  /* 0x0000000013097227 */ /* 0x000fc800078e00ff */
[--C-:B------:R-:W-:Y:S02]  /*0a20*/  @!P2 IMAD.IADD R13, R13, 0x1, -R2.reuse ;  /* 0x000000010d0da824 */ /* 0x100fe400078e0a02 */
[----:B------:R-:W-:Y:S02]  /*0a30*/  @!P5 IMAD.IADD R3, R3, 0x1, -R2 ;  /* 0x000000010303d824 */ /* 0x000fe400078e0a02 */
[----:B------:R-:W-:Y:S01]  /*0a40*/  IMAD.MOV R7, RZ, RZ, -R9 ;  /* 0x000000ffff077224 */ /* 0x000fe200078e0a09 */
[C---:B------:R-:W-:Y:S01]  /*0a50*/  ISETP.GT.U32.AND P5, PT, R2.reuse, R13, PT ;  /* 0x0000000d0200720c */ /* 0x040fe20003fa4070 */
[C---:B------:R-:W-:Y:S01]  /*0a60*/  IMAD R8, R2.reuse, R5, R8 ;  /* 0x0000000502087224 */ /* 0x040fe200078e0208 */
[C---:B------:R-:W-:Y:S01]  /*0a70*/  ISETP.GT.U32.AND P6, PT, R2.reuse, R3, PT ;  /* 0x000000030200720c */ /* 0x040fe20003fc4070 */
[----:B------:R-:W-:Y:S02]  /*0a80*/  IMAD R0, R2, R7, R0 ;  /* 0x0000000702007224 */ /* 0x000fe400078e0200 */
[----:B------:R-:W-:-:S02]  /*0a90*/  IMAD.MOV R4, RZ, RZ, -R4 ;  /* 0x000000ffff047224 */ /* 0x000fc400078e0a04 */
[C---:B------:R-:W-:Y:S01]  /*0aa0*/  VIADD R5, R11.reuse, 0xf8 ;  /* 0x000000f80b057836 */ /* 0x040fe20000000000 */
[C---:B------:R-:W-:Y:S01]  /*0ab0*/  ISETP.GT.U32.AND P2, PT, R2.reuse, R0, PT ;  /* 0x000000000200720c */ /* 0x040fe20003f44070 */
[C---:B------:R-:W-:Y:S02]  /*0ac0*/  IMAD R6, R2.reuse, R4, R6 ;  /* 0x0000000402067224 */ /* 0x040fe400078e0206 */
[----:B------:R-:W-:Y:S01]  /*0ad0*/  VIADD R4, R11, 0xfa ;  /* 0x000000fa0b047836 */ /* 0x000fe20000000000 */
[----:B------:R-:W-:Y:S01]  /*0ae0*/  IABS R17, R5 ;  /* 0x0000000500117213 */ /* 0x000fe20000000000 */
[--C-:B------:R-:W-:Y:S01]  /*0af0*/  @!P5 IMAD.IADD R13, R13, 0x1, -R2.reuse ;  /* 0x000000010d0dd824 */ /* 0x100fe200078e0a02 */
[C---:B------:R-:W-:Y:S01]  /*0b00*/  ISETP.GT.U32.AND P5, PT, R2.reuse, R8, PT ;  /* 0x000000080200720c */ /* 0x040fe20003fa4070 */
[----:B------:R-:W-:Y:S01]  /*0b10*/  @!P6 IMAD.IADD R3, R3, 0x1, -R2 ;  /* 0x000000010303e824 */ /* 0x000fe200078e0a02 */
[----:B------:R-:W-:Y:S01]  /*0b20*/  IABS R9, R4 ;  /* 0x0000000400097213 */ /* 0x000fe20000000000 */
[----:B------:R-:W-:Y:S01]  /*0b30*/  VIADD R7, R11, 0xf7 ;  /* 0x000000f70b077836 */ /* 0x000fe20000000000 */
[----:B------:R-:W-:Y:S01]  /*0b40*/  ISETP.GT.U32.AND P6, PT, R2, R6, PT ;  /* 0x000000060200720c */ /* 0x000fe20003fc4070 */
[----:B------:R-:W-:-:S02]  /*0b50*/  IMAD.MOV.U32 R21, RZ, RZ, R13 ;  /* 0x000000ffff157224 */ /* 0x000fc400078e000d */
[----:B------:R-:W-:Y:S01]  /*0b60*/  @!P2 IMAD.IADD R0, R0, 0x1, -R2 ;  /* 0x000000010000a824 */ /* 0x000fe200078e0a02 */
[----:B------:R-:W-:Y:S01]  /*0b70*/  ISETP.GE.AND P2, PT, R16, RZ, PT ;  /* 0x000000ff1000720c */ /* 0x000fe20003f46270 */
[----:B------:R-:W-:Y:S01]  /*0b80*/  IMAD.HI.U32 R15, R19, R9, RZ ;  /* 0x00000009130f7227 */ /* 0x000fe200078e00ff */
[----:B------:R-:W-:-:S03]  /*0b90*/  IABS R18, R7 ;  /* 0x0000000700127213 */ /* 0x000fc60000000000 */
[--C-:B------:R-:W-:Y:S01]  /*0ba0*/  @!P5 IMAD.IADD R8, R8, 0x1, -R2.reuse ;  /* 0x000000010808d824 */ /* 0x100fe200078e0a02 */
[----:B------:R-:W-:Y:S01]  /*0bb0*/  ISETP.GT.U32.AND P5, PT, R2, R0, PT ;  /* 0x000000000200720c */ /* 0x000fe20003fa4070 */
[----:B------:R-:W-:Y:S02]  /*0bc0*/  IMAD.MOV R15, RZ, RZ, -R15 ;  /* 0x000000ffff0f7224 */ /* 0x000fe400078e0a0f */
[----:B------:R-:W-:Y:S01]  /*0bd0*/  @!P6 IMAD.IADD R6, R6, 0x1, -R2 ;  /* 0x000000010606e824 */ /* 0x000fe200078e0a02 */
[C---:B------:R-:W-:Y:S01]  /*0be0*/  ISETP.GT.U32.AND P6, PT, R2.reuse, R8, PT ;  /* 0x000000080200720c */ /* 0x040fe20003fc4070 */
[----:B------:R-:W-:Y:S02]  /*0bf0*/  IMAD R9, R2, R15, R9 ;  /* 0x0000000f02097224 */ /* 0x000fe400078e0209 */
[----:B------:R-:W-:Y:S02]  /*0c00*/  IMAD.MOV.U32 R16, RZ, RZ, R17 ;  /* 0x000000ffff107224 */ /* 0x000fe400078e0011 */
[----:B------:R-:W-:-:S04]  /*0c10*/  IMAD.HI.U32 R17, R19, R14, RZ ;  /* 0x0000000e13117227 */ /* 0x000fc800078e00ff */
[----:B------:R-:W-:Y:S01]  /*0c20*/  @!P5 IMAD.IADD R0, R0, 0x1, -R2 ;  /* 0x000000010000d824 */ /* 0x000fe200078e0a02 */
[C---:B------:R-:W-:Y:S01]  /*0c30*/  ISETP.GT.U32.AND P5, PT, R2.reuse, R9, PT ;  /* 0x000000090200720c */ /* 0x040fe20003fa4070 */
[----:B------:R-:W-:Y:S02]  /*0c40*/  IMAD.MOV R17, RZ, RZ, -R17 ;  /* 0x000000ffff117224 */ /* 0x000fe400078e0a11 */
[----:B------:R-:W-:Y:S02]  /*0c50*/  IMAD.MOV.U32 R20, RZ, RZ, R3 ;  /* 0x000000ffff147224 */ /* 0x000fe400078e0003 */
[----:B------:R-:W-:Y:S01]  /*0c60*/  @!P1 IMAD.MOV R21, RZ, RZ, -R21 ;  /* 0x000000ffff159224 */ /* 0x000fe200078e0a15 */
[----:B------:R-:W-:Y:S01]  /*0c70*/  ISETP.GT.U32.AND P1, PT, R2, R6, PT ;  /* 0x000000060200720c */ /* 0x000fe20003f24070 */
[----:B------:R-:W-:Y:S01]  /*0c80*/  @!P3 IMAD.MOV R20, RZ, RZ, -R20 ;  /* 0x000000ffff14b224 */ /* 0x000fe200078e0a14 */
[----:B------:R-:W-:Y:S01]  /*0c90*/  ISETP.GE.AND P3, PT, R4, RZ, PT ;  /* 0x000000ff0400720c */ /* 0x000fe20003f66270 */
[----:B------:R-:W-:Y:S01]  /*0ca0*/  IMAD R14, R2, R17, R14 ;  /* 0x00000011020e7224 */ /* 0x000fe200078e020e */
[----:B------:R-:W-:Y:S01]  /*0cb0*/  STL [R1+0x3dc], R21 ;  /* 0x0003dc1501007387 */ /* 0x000fe20000100800 */
[----:B------:R-:W-:-:S03]  /*0cc0*/  IMAD.HI.U32 R13, R19, R18, RZ ;  /* 0x00000012130d7227 */ /* 0x000fc600078e00ff */
[----:B------:R0:W-:Y:S01]  /*0cd0*/  STL [R1+0x3d8], R20 ;  /* 0x0003d81401007387 */ /* 0x0001e20000100800 */
[--C-:B------:R-:W-:Y:S01]  /*0ce0*/  @!P6 IMAD.IADD R8, R8, 0x1, -R2.reuse ;  /* 0x000000010808e824 */ /* 0x100fe200078e0a02 */
[C---:B------:R-:W-:Y:S01]  /*0cf0*/  ISETP.GT.U32.AND P6, PT, R2.reuse, R14, PT ;  /* 0x0000000e0200720c */ /* 0x040fe20003fc4070 */
[----:B------:R-:W-:Y:S02]  /*0d00*/  IMAD.MOV R13, RZ, RZ, -R13 ;  /* 0x000000ffff0d7224 */ /* 0x000fe400078e0a0d */
[----:B------:R-:W-:Y:S02]  /*0d10*/  @!P5 IMAD.IADD R9, R9, 0x1, -R2 ;  /* 0x000000010909d824 */ /* 0x000fe400078e0a02 */
[----:B------:R-:W-:Y:S02]  /*0d20*/  IMAD R13, R2, R13, R18 ;  /* 0x0000000d020d7224 */ /* 0x000fe400078e0212 */
[----:B------:R-:W-:-:S04]  /*0d30*/  IMAD.HI.U32 R4, R19, R16, RZ ;  /* 0x0000001013047227 */ /* 0x000fc800078e00ff */
[----:B0-----:R-:W-:Y:S02]  /*0d40*/  IMAD.MOV.U32 R20, RZ, RZ, R0 ;  /* 0x000000ffff147224 */ /* 0x001fe400078e0000 */
[C---:B------:R-:W-:Y:S02]  /*0d50*/  VIADD R3, R11.reuse, 0xf6 ;  /* 0x000000f60b037836 */ /* 0x040fe40000000000 */
[----:B------:R-:W-:Y:S01]  /*0d60*/  @!P0 IMAD.MOV R20, RZ, RZ, -R20 ;  /* 0x000000ffff148224 */ /* 0x000fe200078e0a14 */
[C---:B------:R-:W-:Y:S01]  /*0d70*/  ISETP.GT.U32.AND P0, PT, R2.reuse, R9, PT ;  /* 0x000000090200720c */ /* 0x040fe20003f04070 */
[----:B------:R-:W-:Y:S01]  /*0d80*/  @!P4 IMAD.MOV R8, RZ, RZ, -R8 ;  /* 0x000000ffff08c224 */ /* 0x000fe200078e0a08 */
[----:B------:R-:W-:Y:S01]  /*0d90*/  ISETP.GT.U32.AND P4, PT, R2, R13, PT ;  /* 0x0000000d0200720c */ /* 0x000fe20003f84070 */
[----:B------:R-:W-:Y:S01]  /*0da0*/  IMAD.MOV R4, RZ, RZ, -R4 ;  /* 0x000000ffff047224 */ /* 0x000fe200078e0a04 */
[----:B------:R-:W-:Y:S01]  /*0db0*/  STL [R1+0x3d4], R20 ;  /* 0x0003d41401007387 */ /* 0x000fe20000100800 */
[--C-:B------:R-:W-:Y:S01]  /*0dc0*/  @!P1 IMAD.IADD R6, R6, 0x1, -R2.reuse ;  /* 0x0000000106069824 */ /* 0x100fe200078e0a02 */
[----:B------:R-:W-:Y:S01]  /*0dd0*/  ISETP.GE.AND P1, PT, R12, RZ, PT ;  /* 0x000000ff0c00720c */ /* 0x000fe20003f26270 */
[----:B------:R-:W-:Y:S01]  /*0de0*/  @!P6 IMAD.IADD R14, R14, 0x1, -R2 ;  /* 0x000000010e0ee824 */ /* 0x000fe200078e0a02 */
[----:B------:R-:W-:Y:S01]  /*0df0*/  IABS R12, R3 ;  /* 0x00000003000c7213 */ /* 0x000fe20000000000 */
[C---:B------:R-:W-:Y:S01]  /*0e00*/  IMAD R4, R2.reuse, R4, R16 ;  /* 0x0000000402047224 */ /* 0x040fe200078e0210 */
[----:B------:R-:W-:Y:S01]  /*0e10*/  STL [R1+0x94], R8 ;  /* 0x0000940801007387 */ /* 0x000fe20000100800 */
[----:B------:R-:W-:Y:S01]  /*0e20*/  @!P2 IMAD.MOV R6, RZ, RZ, -R6 ;  /* 0x000000ffff06a224 */ /* 0x000fe200078e0a06 */
[C---:B------:R-:W-:Y:S01]  /*0e30*/  ISETP.GT.U32.AND P6, PT, R2.reuse, R14, PT ;  /* 0x0000000e0200720c */ /* 0x040fe20003fc4070 */
[----:B------:R-:W-:Y:S01]  /*0e40*/  VIADD R15, R11, 0xf5 ;  /* 0x000000f50b0f7836 */ /* 0x000fe20000000000 */
[----:B------:R-:W-:Y:S01]  /*0e50*/  ISETP.GT.U32.AND P5, PT, R2, R4, PT ;  /* 0x000000040200720c */ /* 0x000fe20003fa4070 */
[----:B------:R-:W-:Y:S01]  /*0e60*/  IMAD.HI.U32 R16, R19, R12, RZ ;  /* 0x0000000c13107227 */ /* 0x000fe200078e00ff */
[----:B------:R0:W-:Y:S01]  /*0e70*/  STL [R1+0x98], R6 ;  /* 0x0000980601007387 */ /* 0x0001e20000100800 */
[----:B------:R-:W-:-:S02]  /*0e80*/  ISETP.GE.AND P2, PT, R5, RZ, PT ;  /* 0x000000ff0500720c */ /* 0x000fc40003f46270 */
[----:B------:R-:W-:Y:S01]  /*0e90*/  @!P0 IMAD.IADD R9, R9, 0x1, -R2 ;  /* 0x0000000109098824 */ /* 0x000fe200078e0a02 */
[----:B------:R-:W-:Y:S01]  /*0ea0*/  IABS R0, R15 ;  /* 0x0000000f00007213 */ /* 0x000fe20000000000 */
[----:B------:R-:W-:Y:S01]  /*0eb0*/  IMAD.MOV R16, RZ, RZ, -R16 ;  /* 0x000000ffff107224 */ /* 0x000fe200078e0a10 */
[----:B------:R-:W-:Y:S01]  /*0ec0*/  ISETP.GE.AND P0, PT, R7, RZ, PT ;  /* 0x000000ff0700720c */ /* 0x000fe20003f06270 */
[----:B------:R-:W-:Y:S01]  /*0ed0*/  @!P4 IMAD.IADD R13, R13, 0x1, -R2 ;  /* 0x000000010d0dc824 */ /* 0x000fe200078e0a02 */
[----:B------:R-:W-:Y:S01]  /*0ee0*/  ISETP.GE.AND P4, PT, R3, RZ, PT ;  /* 0x000000ff0300720c */ /* 0x000fe20003f86270 */
[----:B------:R-:W-:Y:S02]  /*0ef0*/  IMAD R12, R2, R16, R12 ;  /* 0x00000010020c7224 */ /* 0x000fe400078e020c */
[----:B0-----:R-:W-:Y:S02]  /*0f00*/  IMAD.MOV.U32 R6, RZ, RZ, R9 ;  /* 0x000000ffff067224 */ /* 0x001fe400078e0009 */
[----:B------:R-:W-:-:S04]  /*0f10*/  IMAD.HI.U32 R5, R19, R0, RZ ;  /* 0x0000000013057227 */ /* 0x000fc800078e00ff */
[----:B------:R-:W-:Y:S01]  /*0f20*/  @!P3 IMAD.MOV R6, RZ, RZ, -R6 ;  /* 0x000000ffff06b224 */ /* 0x000fe200078e0a06 */
[----:B------:R-:W-:Y:S01]  /*0f30*/  ISETP.GT.U32.AND P3, PT, R2, R13, PT ;  /* 0x0000000d0200720c */ /* 0x000fe20003f64070 */
[--C-:B------:R-:W-:Y:S01]  /*0f40*/  @!P6 IMAD.IADD R14, R14, 0x1, -R2.reuse ;  /* 0x000000010e0ee824 */ /* 0x100fe200078e0a02 */
[----:B------:R-:W-:Y:S01]  /*0f50*/  ISETP.GT.U32.AND P6, PT, R2, R12, PT ;  /* 0x0000000c0200720c */ /* 0x000fe20003fc4070 */
[----:B------:R-:W-:Y:S01]  /*0f60*/  @!P5 IMAD.IADD R4, R4, 0x1, -R2 ;  /* 0x000000010404d824 */ /* 0x000fe200078e0a02 */
[----:B------:R-:W-:Y:S01]  /*0f70*/  STL [R1+0x9c], R6 ;  /* 0x00009c0601007387 */ /* 0x000fe20000100800 */
[----:B------:R-:W-:Y:S02]  /*0f80*/  IMAD.MOV R5, RZ, RZ, -R5 ;  /* 0x000000ffff057224 */ /* 0x000fe400078e0a05 */
[----:B------:R-:W-:Y:S01]  /*0f90*/  IMAD.MOV.U32 R8, RZ, RZ, R14 ;  /* 0x000000ffff087224 */ /* 0x000fe200078e000e */
[C---:B------:R-:W-:Y:S01]  /*0fa0*/  ISETP.GT.U32.AND P5, PT, R2.reuse, R4, PT ;  /* 0x000000040200720c */ /* 0x040fe20003fa4070 */
[----:B------:R-:W-:-:S02]  /*0fb0*/  IMAD R0, R2, R5, R0 ;  /* 0x0000000502007224 */ /* 0x000fc400078e0200 */
[----:B------:R-:W-:Y:S02]  /*0fc0*/  @!P1 IMAD.MOV R8, RZ, RZ, -R8 ;  /* 0x000000ffff089224 */ /* 0x000fe400078e0a08 */
[--C-:B------:R-:W-:Y:S01]  /*0fd0*/  @!P3 IMAD.IADD R13, R13, 0x1, -R2.reuse ;  /* 0x000000010d0db824 */ /* 0x100fe200078e0a02 */
[----:B------:R-:W-:Y:S01]  /*0fe0*/  ISETP.GT.U32.AND P3, PT, R2, R0, PT ;  /* 0x000000000200720c */ /* 0x000fe20003f64070 */
[--C-:B------:R-:W-:Y:S01]  /*0ff0*/  @!P6 IMAD.IADD R12, R12, 0x1, -R2.reuse ;  /* 0x000000010c0ce824 */ /* 0x100fe200078e0a02 */
[----:B------:R0:W-:Y:S01]  /*1000*/  STL [R1+0xa4], R8 ;  /* 0x0000a40801007387 */ /* 0x0001e20000100800 */
[C---:B------:R-:W-:Y:S02]  /*1010*/  VIADD R7, R11.reuse, 0xf4 ;  /* 0x000000f40b077836 */ /* 0x040fe40000000000 */
[C---:B------:R-:W-:Y:S01]  /*1020*/  VIADD R5, R11.reuse, 0xf2 ;  /* 0x000000f20b057836 */ /* 0x040fe20000000000 */
[----:B------:R-:W-:Y:S01]  /*1030*/  ISETP.GT.U32.AND P6, PT, R2, R12, PT ;  /* 0x0000000c0200720c */ /* 0x000fe20003fc4070 */
[----:B------:R-:W-:Y:S01]  /*1040*/  @!P5 IMAD.IADD R4, R4, 0x1, -R2 ;  /* 0x000000010404d824 */ /* 0x000fe200078e0a02 */
[----:B------:R-:W-:Y:S01]  /*1050*/  IABS R17, R7 ;  /* 0x0000000700117213 */ /* 0x000fe20000000000 */
[----:B------:R-:W-:Y:S01]  /*1060*/  VIADD R3, R11, 0xf1 ;  /* 0x000000f10b037836 */ /* 0x000fe20000000000 */
[----:B------:R-:W-:Y:S01]  /*1070*/  ISETP.GE.AND P5, PT, R15, RZ, PT ;  /* 0x000000ff0f00720c */ /* 0x000fe20003fa6270 */
[----:B------:R-:W-:Y:S01]  /*1080*/  @!P2 IMAD.MOV R4, RZ, RZ, -R4 ;  /* 0x000000ffff04a224 */ /* 0x000fe200078e0a04 */
[----:B------:R-:W-:Y:S01]  /*1090*/  ISETP.GE.AND P1, PT, R7, RZ, PT ;  /* 0x000000ff0700720c */ /* 0x000fe20003f26270 */
[----:B0-----:R-:W-:Y:S01]  /*10a0*/  IMAD.MOV.U32 R8, RZ, RZ, R13 ;  /* 0x000000ffff087224 */ /* 0x001fe200078e000d */
[----:B------:R-:W-:Y:S01]  /*10b0*/  IABS R13, R3 ;  /* 0x00000003000d7213 */ /* 0x000fe20000000000 */
[----:B------:R-:W-:Y:S01]  /*10c0*/  @!P3 IMAD.IADD R0, R0, 0x1, -R2 ;  /* 0x000000010000b824 */ /* 0x000fe200078e0a02 */
[----:B------:R0:W-:Y:S01]  /*10d0*/  STL [R1+0xa8], R4 ;  /* 0x0000a80401007387 */ /* 0x0001e20000100800 */
[----:B------:R-:W-:Y:S01]  /*10e0*/  @!P0 IMAD.MOV R8, RZ, RZ, -R8 ;  /* 0x000000ffff088224 */ /* 0x000fe200078e0a08 */
[----:B------:R-:W-:Y:S01]  /*10f0*/  ISETP.GE.AND P0, PT, R5, RZ, PT ;  /* 0x000000ff0500720c */ /* 0x000fe20003f06270 */
[----:B------:R-:W-:Y:S01]  /*1100*/  @!P6 IMAD.IADD R12, R12, 0x1, -R2 ;  /* 0x000000010c0ce824 */ /* 0x000fe200078e0a02 */
[----:B------:R-:W-:Y:S01]  /*1110*/  ISETP.GT.U32.AND P3, PT, R2, R0, PT ;  /* 0x000000000200720c */ /* 0x000fe20003f64070 */
[----:B------:R-:W-:Y:S01]  /*1120*/  VIADD R6, R11, 0xf3 ;  /* 0x000000f30b067836 */ /* 0x000fe20000000000 */
[----:B------:R-:W-:Y:S01]  /*1130*/  ISETP.GE.AND P6, PT, R3, RZ, PT ;  /* 0x000000ff0300720c */ /* 0x000fe20003fc6270 */
[----:B------:R1:W-:Y:S01]  /*1140*/  STL [R1+0xac], R8 ;  /* 0x0000ac0801007387 */ /* 0x0003e20000100800 */
[----:B------:R-:W-:Y:S01]  /*1150*/  VIADD R14, R11, 0xef ;  /* 0x000000ef0b0e7836 */ /* 0x000fe20000000000 */
[----:B0-----:R-:W-:Y:S01]  /*1160*/  IABS R4, R5 ;  /* 0x0000000500047213 */ /* 0x001fe20000000000 */
[----:B------:R-:W-:Y:S01]  /*1170*/  IMAD.HI.U32 R5, R19, R17, RZ ;  /* 0x0000001113057227 */ /* 0x000fe200078e00ff */
[----:B------:R-:W-:-:S02]  /*1180*/  ISETP.GE.AND P2, PT, R6, RZ, PT ;  /* 0x000000ff0600720c */ /* 0x000fc40003f46270 */
[----:B------:R-:W-:Y:S01]  /*1190*/  IABS R6, R6 ;  /* 0x0000000600067213 */ /* 0x000fe20000000000 */
[----:B------:R-:W-:Y:S02]  /*11a0*/  IMAD.MOV R3, RZ, RZ, -R5 ;  /* 0x000000ffff037224 */ /* 0x000fe400078e0a05 */
[----:B-1----:R-:W-:Y:S02]  /*11b0*/  IMAD.MOV.U32 R8, RZ, RZ, R12 ;  /* 0x000000ffff087224 */ /* 0x002fe400078e000c */
[----:B------:R-:W-:-:S04]  /*11c0*/  IMAD.HI.U32 R5, R19, R4, RZ ;  /* 0x0000000413057227 */ /* 0x000fc800078e00ff */
[C---:B------:R-:W-:Y:S02]  /*11d0*/  IMAD R17, R2.reuse, R3, R17 ;  /* 0x0000000302117224 */ /* 0x040fe400078e0211 */
[----:B------:R-:W-:Y:S02]  /*11e0*/  @!P4 IMAD.MOV R8, RZ, RZ, -R8 ;  /* 0x000000ffff08c224 */ /* 0x000fe400078e0a08 */
[----:B------:R-:W-:Y:S01]  /*11f0*/  IMAD.MOV R5, RZ, RZ, -R5 ;  /* 0x000000ffff057224 */ /* 0x000fe200078e0a05 */
[----:B------:R-:W-:Y:S01]  /*1200*/  ISETP.GT.U32.AND P4, PT, R2, R17, PT ;  /* 0x000000110200720c */ /* 0x000fe20003f84070 */
[----:B------:R-:W-:Y:S01]  /*1210*/  @!P3 IMAD.IADD R0, R0, 0x1, -R2 ;  /* 0x000000010000b824 */ /* 0x000fe200078e0a02 */
[----:B------:R0:W-:Y:S01]  /*1220*/  STL [R1+0xb0], R8 ;  /* 0x0000b00801007387 */ /* 0x0001e20000100800 */
[----:B------:R-:W-:-:S04]  /*1230*/  IMAD.HI.U32 R7, R19, R6, RZ ;  /* 0x0000000613077227 */ /* 0x000fc800078e00ff */
[----:B------:R-:W-:Y:S02]  /*1240*/  IMAD R4, R2, R5, R4 ;  /* 0x0000000502047224 */ /* 0x000fe400078e0204 */
[----:B------:R-:W-:Y:S02]  /*1250*/  IMAD.MOV R7, RZ, RZ, -R7 ;  /* 0x000000ffff077224 */ /* 0x000fe400078e0a07 */
[----:B------:R-:W-:-:S04]  /*1260*/  IMAD.HI.U32 R3, R19, R13, RZ ;  /* 0x0000000d13037227 */ /* 0x000fc800078e00ff */
[----:B0-----:R-:W-:Y:S01]  /*1270*/  IMAD.MOV.U32 R8, RZ, RZ, R0 ;  /* 0x000000ffff087224 */ /* 0x001fe200078e0000 */
[----:B------:R-:W-:Y:S01]  /*1280*/  IABS R0, R14 ;  /* 0x0000000e00007213 */ /* 0x000fe20000000000 */
[C---:B------:R-:W-:Y:S02]  /*1290*/  IMAD R6, R2.reuse, R7, R6 ;  /* 0x0000000702067224 */ /* 0x040fe400078e0206 */
[----:B------:R-:W-:Y:S01]  /*12a0*/  @!P5 IMAD.MOV R8, RZ, RZ, -R8 ;  /* 0x000000ffff08d224 */ /* 0x000fe200078e0a08 */
[C---:B------:R-:W-:Y:S01]  /*12b0*/  ISETP.GT.U32.AND P5, PT, R2.reuse, R4, PT ;  /* 0x000000040200720c */ /* 0x040fe20003fa4070 */
[----:B------:R-:W-:Y:S01]  /*12c0*/  @!P4 IMAD.IADD R17, R17, 0x1, -R2 ;  /* 0x000000011111c824 */ /* 0x000fe200078e0a02 */
[C---:B------:R-:W-:Y:S01]  /*12d0*/  ISETP.GT.U32.AND P3, PT, R2.reuse, R6, PT ;  /* 0x000000060200720c */ /* 0x040fe20003f64070 */
[----:B------:R-:W-:Y:S01]  /*12e0*/  IMAD.MOV R3, RZ, RZ, -R3 ;  /* 0x000000ffff037224 */ /* 0x000fe200078e0a03 */
[----:B------:R0:W-:Y:S01]  /*12f0*/  STL [R1+0xb8], R8 ;  /* 0x0000b80801007387 */ /* 0x0001e20000100800 */
[----:B------:R-:W-:Y:S01]  /*1300*/  VIADD R18, R11, 0xf0 ;  /* 0x000000f00b127836 */ /* 0x000fe20000000000 */
[C---:B------:R-:W-:Y:S01]  /*1310*/  ISETP.GT.U32.AND P4, PT, R2.reuse, R17, PT ;  /* 0x000000110200720c */ /* 0x040fe20003f84070 */
[----:B------:R-:W-:-:S02]  /*1320*/  IMAD R13, R2, R3, R13 ;  /* 0x00000003020d7224 */ /* 0x000fc400078e020d */
[----:B------:R-:W-:Y:S01]  /*1330*/  IMAD.HI.U32 R12, R19, R0, RZ ;  /* 0x00000000130c7227 */ /* 0x000fe200078e00ff */
[----:B------:R-:W-:-:S03]  /*1340*/  IABS R3, R18 ;  /* 0x0000001200037213 */ /* 0x000fc60000000000 */
[--C-:B------:R-:W-:Y:S02]  /*1350*/  @!P5 IMAD.IADD R4, R4, 0x1, -R2.reuse ;  /* 0x000000010404d824 */ /* 0x100fe400078e0a02 */
[----:B------:R-:W-:Y:S02]  /*1360*/  @!P3 IMAD.IADD R6, R6, 0x1, -R2 ;  /* 0x000000010606b824 */ /* 0x000fe400078e0a02 */
[----:B------:R-:W-:Y:S01]  /*1370*/  IMAD.MOV R12, RZ, RZ, -R12 ;  /* 0x000000ffff0c7224 */ /* 0x000fe200078e0a0c */
[C---:B------:R-:W-:Y:S01]  /*1380*/  ISETP.GT.U32.AND P5, PT, R2.reuse, R4, PT ;  /* 0x000000040200720c */ /* 0x040fe20003fa4070 */
[----:B------:R-:W-:Y:S01]  /*1390*/  @!P4 IMAD.IADD R17, R17, 0x1, -R2 ;  /* 0x000000011111c824 */ /* 0x000fe200078e0a02 */
[C---:B------:R-:W-:Y:S01]  /*13a0*/  ISETP.GT.U32.AND P3, PT, R2.reuse, R6, PT ;  /* 0x000000060200720c */ /* 0x040fe20003f64070 */
[----:B------:R-:W-:Y:S01]  /*13b0*/  IMAD.HI.U32 R15, R19, R3, RZ ;  /* 0x00000003130f7227 */ /* 0x000fe200078e00ff */
[----:B------:R-:W-:-:S03]  /*13c0*/  ISETP.GT.U32.AND P4, PT, R2, R13, PT ;  /* 0x0000000d0200720c */ /* 0x000fc60003f84070 */
[----:B------:R-:W-:Y:S02]  /*13d0*/  IMAD R0, R2, R12, R0 ;  /* 0x0000000c02007224 */ /* 0x000fe400078e0200 */
[----:B------:R-:W-:Y:S02]  /*13e0*/  IMAD.MOV R15, RZ, RZ, -R15 ;  /* 0x000000ffff0f7224 */ /* 0x000fe400078e0a0f */
[----:B------:R-:W-:Y:S02]  /*13f0*/  VIADD R7, R11, 0xee ;  /* 0x000000ee0b077836 */ /* 0x000fe40000000000 */
[--C-:B------:R-:W-:Y:S01]  /*1400*/  @!P5 IMAD.IADD R4, R4, 0x1, -R2.reuse ;  /* 0x000000010404d824 */ /* 0x100fe200078e0a02 */
[C---:B------:R-:W-:Y:S01]  /*1410*/  ISETP.GT.U32.AND P5, PT, R2.reuse, R0, PT ;  /* 0x000000000200720c */ /* 0x040fe20003fa4070 */
[----:B------:R-:W-:Y:S01]  /*1420*/  IMAD R3, R2, R15, R3 ;  /* 0x0000000f02037224 */ /* 0x000fe200078e0203 */
[----:B------:R-:W-:Y:S01]  /*1430*/  IABS R9, R7 ;  /* 0x0000000700097213 */ /* 0x000fe20000000000 */
[----:B------:R-:W-:-:S02]  /*1440*/  @!P3 IMAD.IADD R6, R6, 0x1, -R2 ;  /* 0x000000010606b824 */ /* 0x000fc400078e0a02 */
[----:B------:R-:W-:Y:S01]  /*1450*/  IMAD.MOV.U32 R20, RZ, RZ, R17 ;  /* 0x000000ffff147224 */ /* 0x000fe200078e0011 */
[----:B------:R-:W-:Y:S01]  /*1460*/  ISETP.GT.U32.AND P3, PT, R2, R3, PT ;  /* 0x000000030200720c */ /* 0x000fe20003f64070 */
[----:B------:R-:W-:Y:S01]  /*1470*/  @!P4 IMAD.IADD R13, R13, 0x1, -R2 ;  /* 0x000000010d0dc824 */ /* 0x000fe200078e0a02 */
[----:B------:R-:W-:Y:S01]  /*1480*/  ISETP.GE.AND P4, PT, R18, RZ, PT ;  /* 0x000000ff1200720c */ /* 0x000fe20003f86270 */
[C---:B0-----:R-:W-:Y:S02]  /*1490*/  VIADD R8, R11.reuse, 0xed ;  /* 0x000000ed0b087836 */ /* 0x041fe40000000000 */
[----:B------:R-:W-:Y:S02]  /*14a0*/  VIADD R12, R11, 0xec ;  /* 0x000000ec0b0c7836 */ /* 0x000fe40000000000 */
[----:B------:R-:W-:Y:S01]  /*14b0*/  @!P1 IMAD.MOV R20, RZ, RZ, -R20 ;  /* 0x000000ffff149224 */ /* 0x000fe200078e0a14 */
[----:B------:R-:W-:Y:S01]  /*14c0*/  ISETP.GT.U32.AND P1, PT, R2, R13, PT ;  /* 0x0000000d0200720c */ /* 0x000fe20003f24070 */
[----:B------:R-:W-:Y:S01]  /*14d0*/  @!P5 IMAD.IADD R0, R0, 0x1, -R2 ;  /* 0x000000010000d824 */ /* 0x000fe200078e0a02 */
[----:B------:R-:W-:Y:S01]  /*14e0*/  IABS R5, R8 ;  /* 0x0000000800057213 */ /* 0x000fe20000000000 */
[C---:B------:R-:W-:Y:S01]  /*14f0*/  IMAD.HI.U32 R16, R19.reuse, R9, RZ ;  /* 0x0000000913107227 */ /* 0x040fe200078e00ff */
[----:B------:R-:W-:Y:S01]  /*1500*/  IABS R17, R12 ;  /* 0x0000000c00117213 */ /* 0x000fe20000000000 */
[----:B------:R0:W-:Y:S01]  /*1510*/  STL [R1+0xc8], R20 ;  /* 0x0000c81401007387 */ /* 0x0001e20000100800 */
[----:B------:R-:W-:Y:S01]  /*1520*/  ISETP.GT.U32.AND P5, PT, R2, R0, PT ;  /* 0x000000000200720c */ /* 0x000fe20003fa4070 */
[----:B------:R-:W-:-:S04]  /*1530*/  IMAD.HI.U32 R15, R19, R5, RZ ;  /* 0x00000005130f7227 */ /* 0x000fc800078e00ff */
[----:B------:R-:W-:Y:S02]  /*1540*/  IMAD.MOV R16, RZ, RZ, -R16 ;  /* 0x000000ffff107224 */ /* 0x000fe400078e0a10 */
[----:B------:R-:W-:Y:S01]  /*1550*/  @!P3 IMAD.IADD R3, R3, 0x1, -R2 ;  /* 0x000000010303b824 */ /* 0x000fe200078e0a02 */
[----:B------:R-:W-:Y:S01]  /*1560*/  ISETP.GE.AND P3, PT, R14, RZ, PT ;  /* 0x000000ff0e00720c */ /* 0x000fe20003f66270 */
[----:B0-----:R-:W-:Y:S02]  /*1570*/  IMAD.MOV.U32 R20, RZ, RZ, R6 ;  /* 0x000000ffff147224 */ /* 0x001fe400078e0006 */
[----:B------:R-:W-:-:S04]  /*1580*/  IMAD.HI.U32 R6, R19, R17, RZ ;  /* 0x0000001113067227 */ /* 0x000fc800078e00ff */
[----:B------:R-:W-:Y:S02]  /*1590*/  IMAD.MOV R15, RZ, RZ, -R15 ;  /* 0x000000ffff0f7224 */ /* 0x000fe400078e0a0f */
[C---:B------:R-:W-:Y:S02]  /*15a0*/  IMAD R9, R2.reuse, R16, R9 ;  /* 0x0000001002097224 */ /* 0x040fe400078e0209 */
[----:B------:R-:W-:Y:S01]  /*15b0*/  @!P2 IMAD.MOV R20, RZ, RZ, -R20 ;  /* 0x000000ffff14a224 */ /* 0x000fe200078e0a14 */
[C---:B------:R-:W-:Y:S01]  /*15c0*/  ISETP.GT.U32.AND P2, PT, R2.reuse, R3, PT ;  /* 0x000000030200720c */ /* 0x040fe20003f44070 */
[----:B------:R-:W-:Y:S01]  /*15d0*/  @!P1 IMAD.IADD R13, R13, 0x1, -R2 ;  /* 0x000000010d0d9824 */ /* 0x000fe200078e0a02 */
[C---:B------:R-:W-:Y:S01]  /*15e0*/  ISETP.GT.U32.AND P1, PT, R2.reuse, R9, PT ;  /* 0x000000090200720c */ /* 0x040fe20003f24070 */
[----:B------:R-:W-:Y:S01]  /*15f0*/  IMAD.MOV R6, RZ, RZ, -R6 ;  /* 0x000000ffff067224 */ /* 0x000fe200078e0a06 */
[----:B------:R-:W-:Y:S01]  /*1600*/  STL [R1+0xcc], R20 ;  /* 0x0000cc1401007387 */ /* 0x000fe20000100800 */
[----:B------:R-:W-:-:S02]  /*1610*/  IMAD R5, R2, R15, R5 ;  /* 0x0000000f02057224 */ /* 0x000fc400078e0205 */
[----:B------:R-:W-:Y:S02]  /*1620*/  IMAD.MOV.U32 R14, RZ, RZ, R13 ;  /* 0x000000ffff0e7224 */ /* 0x000fe400078e000d */
[C---:B------:R-:W-:Y:S02]  /*1630*/  IMAD R17, R2.reuse, R6, R17 ;  /* 0x0000000602117224 */ /* 0x040fe400078e0211 */
[----:B------:R-:W-:Y:S01]  /*1640*/  @!P6 IMAD.MOV R14, RZ, RZ, -R14 ;  /* 0x000000ffff0ee224 */ /* 0x000fe200078e0a0e */
[----:B------:R-:W-:Y:S01]  /*1650*/  ISETP.GT.U32.AND P6, PT, R2, R5, PT ;  /* 0x000000050200720c */ /* 0x000fe20003fc4070 */
[----:B------:R-:W-:Y:S01]  /*1660*/  @!P5 IMAD.IADD R0, R0, 0x1, -R2 ;  /* 0x000000010000d824 */ /* 0x000fe200078e0a02 */
[----:B------:R-:W-:Y:S01]  /*1670*/  ISETP.GT.U32.AND P5, PT, R2, R17, PT ;  /* 0x000000110200720c */ /* 0x000fe20003fa4070 */
[----:B------:R-:W-:Y:S01]  /*1680*/  @!P0 IMAD.MOV R4, RZ, RZ, -R4 ;  /* 0x000000ffff048224 */ /* 0x000fe200078e0a04 */
[----:B------:R-:W-:Y:S01]  /*1690*/  ISETP.GE.AND P0, PT, R7, RZ, PT ;  /* 0x000000ff0700720c */ /* 0x000fe20003f06270 */
[----:B------:R-:W-:-:S02]  /*16a0*/  VIADD R13, R11, 0xeb ;  /* 0x000000eb0b0d7836 */ /* 0x000fc40000000000 */
[--C-:B------:R-:W-:Y:S01]  /*16b0*/  @!P2 IMAD.IADD R3, R3, 0x1, -R2.reuse ;  /* 0x000000010303a824 */ /* 0x100fe200078e0a02 */
[----:B------:R-:W-:Y:S01]  /*16c0*/  STL [R1+0xd0], R4 ;  /* 0x0000d00401007387 */ /* 0x000fe20000100800 */
[----:B------:R-:W-:Y:S01]  /*16d0*/  ISETP.GE.AND P2, PT, R8, RZ, PT ;  /* 0x000000ff0800720c */ /* 0x000fe20003f46270 */
[----:B------:R-:W-:Y:S01]  /*16e0*/  VIADD R8, R11, 0xea ;  /* 0x000000ea0b087836 */ /* 0x000fe20000000000 */
[----:B------:R-:W-:Y:S01]  /*16f0*/  IABS R6, R13 ;  /* 0x0000000d00067213 */ /* 0x000fe20000000000 */
[----:B------:R0:W-:Y:S01]  /*1700*/  STL [R1+0xd4], R14 ;  /* 0x0000d40e01007387 */ /* 0x0001e20000100800 */
[--C-:B------:R-:W-:Y:S01]  /*1710*/  @!P1 IMAD.IADD R9, R9, 0x1, -R2.reuse ;  /* 0x0000000109099824 */ /* 0x100fe200078e0a02 */
[----:B------:R-:W-:Y:S01]  /*1720*/  ISETP.GE.AND P1, PT, R12, RZ, PT ;  /* 0x000000ff0c00720c */ /* 0x000fe20003f26270 */
[--C-:B------:R-:W-:Y:S01]  /*1730*/  @!P6 IMAD.IADD R5, R5, 0x1, -R2.reuse ;  /* 0x000000010505e824 */ /* 0x100fe200078e0a02 */
[----:B------:R-:W-:Y:S01]  /*1740*/  IABS R7, R8 ;  /* 0x0000000800077213 */ /* 0x000fe20000000000 */
[----:B------:R-:W-:Y:S01]  /*1750*/  @!P5 IMAD.IADD R17, R17, 0x1, -R2 ;  /* 0x000000011111d824 */ /* 0x000fe200078e0a02 */
[C---:B------:R-:W-:Y:S01]  /*1760*/  ISETP.GT.U32.AND P6, PT, R2.reuse, R9, PT ;  /* 0x000000090200720c */ /* 0x040fe20003fc4070 */
[----:B------:R-:W-:Y:S01]  /*1770*/  IMAD.HI.U32 R12, R19, R6, RZ ;  /* 0x00000006130c7227 */ /* 0x000fe200078e00ff */
[----:B------:R-:W-:-:S03]  /*1780*/  ISETP.GT.U32.AND P5, PT, R2, R5, PT ;  /* 0x000000050200720c */ /* 0x000fc60003fa4070 */
[----:B0-----:R-:W-:Y:S02]  /*1790*/  IMAD.MOV.U32 R14, RZ, RZ, R3 ;  /* 0x000000ffff0e7224 */ /* 0x001fe400078e0003 */
[----:B------:R-:W-:Y:S02]  /*17a0*/  IMAD.MOV R3, RZ, RZ, -R12 ;  /* 0x000000ffff037224 */ /* 0x000fe400078e0a0c */
[----:B------:R-:W-:Y:S01]  /*17b0*/  @!P4 IMAD.MOV R14, RZ, RZ, -R14 ;  /* 0x000000ffff0ec224 */ /* 0x000fe200078e0a0e */
[C---:B------:R-:W-:Y:S01]  /*17c0*/  ISETP.GT.U32.AND P4, PT, R2.reuse, R17, PT ;  /* 0x000000110200720c */ /* 0x040fe20003f84070 */
[C---:B------:R-:W-:Y:S02]  /*17d0*/  IMAD R6, R2.reuse, R3, R6 ;  /* 0x0000000302067224 */ /* 0x040fe400078e0206 */
[----:B------:R-:W-:Y:S01]  /*17e0*/  @!P6 IMAD.IADD R9, R9, 0x1, -R2 ;  /* 0x000000010909e824 */ /* 0x000fe200078e0a02 */
[----:B------:R0:W-:Y:S01]  /*17f0*/  STL [R1+0xd8], R14 ;  /* 0x0000d80e01007387 */ /* 0x0001e20000100800 */
[C---:B------:R-:W-:Y:S01]  /*1800*/  VIADD R4, R11.reuse, 0xe9 ;  /* 0x000000e90b047836 */ /* 0x040fe20000000000 */
[----:B------:R-:W-:Y:S01]  /*1810*/  ISETP.GT.U32.AND P6, PT, R2, R6, PT ;  /* 0x000000060200720c */ /* 0x000fe20003fc4070 */
[----:B------:R-:W-:-:S02]  /*1820*/  VIADD R12, R11, 0xe8 ;  /* 0x000000e80b0c7836 */ /* 0x000fc40000000000 */
[----:B------:R-:W-:Y:S01]  /*1830*/  @!P5 IMAD.IADD R5, R5, 0x1, -R2 ;  /* 0x000000010505d824 */ /* 0x000fe200078e0a02 */
[----:B------:R-:W-:Y:S01]  /*1840*/  IABS R3, R4 ;  /* 0x0000000400037213 */ /* 0x000fe20000000000 */
[----:B------:R-:W-:Y:S01]  /*1850*/  @!P3 IMAD.MOV R0, RZ, RZ, -R0 ;  /* 0x000000ffff00b224 */ /* 0x000fe200078e0a00 */
[----:B------:R-:W-:Y:S01]  /*1860*/  IABS R18, R12 ;  /* 0x0000000c00127213 */ /* 0x000fe20000000000 */
[----:B------:R-:W-:Y:S01]  /*1870*/  @!P4 IMAD.IADD R17, R17, 0x1, -R2 ;  /* 0x000000011111c824 */ /* 0x000fe200078e0a02 */
[----:B------:R-:W-:Y:S01]  /*1880*/  ISETP.GE.AND P5, PT, R13, RZ, PT ;  /* 0x000000ff0d00720c */ /* 0x000fe20003fa6270 */
[----:B0-----:R-:W-:Y:S01]  /*1890*/  IMAD.HI.U32 R14, R19, R7, RZ ;  /* 0x00000007130e7227 */ /* 0x001fe200078e00ff */
[----:B------:R0:W-:Y:S03]  /*18a0*/  STL [R1+0xe8], R0 ;  /* 0x0000e80001007387 */ /* 0x0001e60000100800 */
[----:B------:R-:W-:-:S02]  /*18b0*/  IMAD.MOV R14, RZ, RZ, -R14 ;  /* 0x000000ffff0e7224 */ /* 0x000fc400078e0a0e */
[----:B------:R-:W-:-:S04]  /*18c0*/  IMAD.HI.U32 R15, R19, R3, RZ ;  /* 0x00000003130f7227 */ /* 0x000fc800078e00ff */
[----:B------:R-:W-:Y:S02]  /*18d0*/  IMAD R7, R2, R14, R7 ;  /* 0x0000000e02077224 */ /* 0x000fe400078e0207 */
[----:B------:R-:W-:Y:S01]  /*18e0*/  @!P6 IMAD.IADD R6, R6, 0x1, -R2 ;  /* 0x000000010606e824 */ /* 0x000fe200078e0a02 */
[----:B------:R-:W-:Y:S01]  /*18f0*/  ISETP.GE.AND P6, PT, R8, RZ, PT ;  /* 0x000000ff0800720c */ /* 0x000fe20003fc6270 */
[----:B------:R-:W-:Y:S01]  /*1900*/  IMAD.MOV R15, RZ, RZ, -R15 ;  /* 0x000000ffff0f7224 */ /* 0x000fe200078e0a0f */
[C---:B------:R-:W-:Y:S01]  /*1910*/  ISETP.GT.U32.AND P4, PT, R2.reuse, R7, PT ;  /* 0x000000070200720c */ /* 0x040fe20003f84070 */
[----:B------:R-:W-:Y:S01]  /*1920*/  IMAD.HI.U32 R14, R19, R18, RZ ;  /* 0x00000012130e7227 */ /* 0x000fe200078e00ff */
[----:B------:R-:W-:-:S03]  /*1930*/  ISETP.GT.U32.AND P3, PT, R2, R6, PT ;  /* 0x000000060200720c */ /* 0x000fc60003f64070 */
[----:B------:R-:W-:Y:S02]  /*1940*/  VIADD R13, R11, 0xe7 ;  /* 0x000000e70b0d7836 */ /* 0x000fe40000000000 */
[----:B------:R-:W-:Y:S02]  /*1950*/  IMAD.MOV.U32 R16, RZ, RZ, R9 ;  /* 0x000000ffff107224 */ /* 0x000fe400078e0009 */
[----:B------:R-:W-:Y:S01]  /*1960*/  IMAD R3, R2, R15, R3 ;  /* 0x0000000f02037224 */ /* 0x000fe200078e0203 */
[----:B------:R-:W-:Y:S01]  /*1970*/  IABS R15, R13 ;  /* 0x0000000d000f7213 */ /* 0x000fe20000000000 */
[----:B------:R-:W-:Y:S02]  /*1980*/  IMAD.MOV R14, RZ, RZ, -R14 ;  /* 0x000000ffff0e7224 */ /* 0x000fe400078e0a0e */
[----:B------:R-:W-:Y:S02]  /*1990*/  @!P4 IMAD.IADD R7, R7, 0x1, -R2 ;  /* 0x000000010707c824 */ /* 0x000fe400078e0a02 */
[----:B------:R-:W-:-:S02]  /*19a0*/  VIADD R8, R11, 0xe6 ;  /* 0x000000e60b087836 */ /* 0x000fc40000000000 */
[----:B------:R-:W-:Y:S01]  /*19b0*/  @!P0 IMAD.MOV R16, RZ, RZ, -R16 ;  /* 0x000000ffff108224 */ /* 0x000fe200078e0a10 */
[C---:B------:R-:W-:Y:S01]  /*19c0*/  ISETP.GT.U32.AND P4, PT, R2.reuse, R7, PT ;  /* 0x000000070200720c */ /* 0x040fe20003f84070 */
[C---:B------:R-:W-:Y:S01]  /*19d0*/  IMAD R18, R2.reuse, R14, R18 ;  /* 0x0000000e02127224 */ /* 0x040fe200078e0212 */
[----:B------:R-:W-:Y:S01]  /*19e0*/  ISETP.GT.U32.AND P0, PT, R2, R3, PT ;  /* 0x000000030200720c */ /* 0x000fe20003f04070 */
[----:B0-----:R-:W-:Y:S01]  /*19f0*/  IMAD.HI.U32 R0, R19, R15, RZ ;  /* 0x0000000f13007227 */ /* 0x001fe200078e00ff */
[----:B------:R-:W-:Y:S01]  /*1a00*/  IABS R14, R8 ;  /* 0x00000008000e7213 */ /* 0x000fe20000000000 */
[----:B------:R0:W-:Y:S02]  /*1a10*/  STL [R1+0xf0], R16 ;  /* 0x0000f01001007387 */ /* 0x0001e40000100800 */
[----:B------:R-:W-:Y:S02]  /*1a20*/  IMAD.MOV.U32 R9, RZ, RZ, R17 ;  /* 0x000000ffff097224 */ /* 0x000fe400078e0011 */
[----:B------:R-:W-:Y:S01]  /*1a30*/  @!P3 IMAD.IADD R6, R6, 0x1, -R2 ;  /* 0x000000010606b824 */ /* 0x000fe200078e0a02 */
[----:B------:R-:W-:Y:S01]  /*1a40*/  ISETP.GE.AND P3, PT, R12, RZ, PT ;  /* 0x000000ff0c00720c */ /* 0x000fe20003f66270 */
[----:B------:R-:W-:-:S02]  /*1a50*/  IMAD.MOV R0, RZ, RZ, -R0 ;  /* 0x000000ffff007224 */ /* 0x000fc400078e0a00 */
[----:B------:R-:W-:Y:S01]  /*1a60*/  @!P1 IMAD.MOV R9, RZ, RZ, -R9 ;  /* 0x000000ffff099224 */ /* 0x000fe200078e0a09 */
[----:B------:R-:W-:Y:S01]  /*1a70*/  ISETP.GE.AND P1, PT, R4, RZ, PT ;  /* 0x000000ff0400720c */ /* 0x000fe20003f26270 */
[----:B0-----:R-:W-:Y:S02]  /*1a80*/  IMAD.MOV.U32 R16, RZ, RZ, R5 ;  /* 0x000000ffff107224 */ /* 0x001fe400078e0005 */
[----:B------:R-:W-:-:S04]  /*1a90*/  IMAD.HI.U32 R5, R19, R14, RZ ;  /* 0x0000000e13057227 */ /* 0x000fc800078e00ff */
[----:B------:R-:W-:Y:S01]  /*1aa0*/  @!P2 IMAD.MOV R16, RZ, RZ, -R16 ;  /* 0x000000ffff10a224 */ /* 0x000fe200078e0a10 */
[C---:B------:R-:W-:Y:S01]  /*1ab0*/  ISETP.GT.U32.AND P2, PT, R2.reuse, R18, PT ;  /* 0x000000120200720c */ /* 0x040fe20003f44070 */
[----:B------:R-:W-:Y:S02]  /*1ac0*/  IMAD.MOV R5, RZ, RZ, -R5 ;  /* 0x000000ffff057224 */ /* 0x000fe400078e0a05 */
[----:B------:R-:W-:Y:S01]  /*1ad0*/  @!P4 IMAD.IADD R7, R7, 0x1, -R2 ;  /* 0x000000010707c824 */ /* 0x000fe200078e0a02 */
[----:B------:R0:W-:Y:S01]  /*1ae0*/  STL [R1+0xf4], R16 ;  /* 0x0000f41001007387 */ /* 0x0001e20000100800 */
[----:B------:R-:W-:Y:S01]  /*1af0*/  IMAD R4, R2, R0, R15 ;  /* 0x0000000002047224 */ /* 0x000fe200078e020f */
[----:B------:R-:W-:Y:S01]  /*1b00*/  ISETP.GE.AND P4, PT, R13, RZ, PT ;  /* 0x000000ff0d00720c */ /* 0x000fe20003f86270 */
[----:B------:R-:W-:Y:S01]  /*1b10*/  IMAD.MOV.U32 R17, RZ, RZ, R6 ;  /* 0x000000ffff117224 */ /* 0x000fe200078e0006 */
[----:B------:R1:W-:Y:S01]  /*1b20*/  STL [R1+0xfc], R9 ;  /* 0x0000fc0901007387 */ /* 0x0003e20000100800 */
[----:B------:R-:W-:-:S02]  /*1b30*/  @!P0 IMAD.IADD R3, R3, 0x1, -R2 ;  /* 0x0000000103038824 */ /* 0x000fc400078e0a02 */
[----:B------:R-:W-:Y:S01]  /*1b40*/  @!P5 IMAD.MOV R17, RZ, RZ, -R17 ;  /* 0x000000ffff11d224 */ /* 0x000fe200078e0a11 */
[C---:B------:R-:W-:Y:S01]  /*1b50*/  ISETP.GT.U32.AND P5, PT, R2.reuse, R4, PT ;  /* 0x000000040200720c */ /* 0x040fe20003fa4070 */
[C---:B------:R-:W-:Y:S01]  /*1b60*/  VIADD R0, R11.reuse, 0xe4 ;  /* 0x000000e40b007836 */ /* 0x040fe20000000000 */
[----:B------:R-:W-:Y:S01]  /*1b70*/  ISETP.GT.U32.AND P0, PT, R2, R3, PT ;  /* 0x000000030200720c */ /* 0x000fe20003f04070 */
[----:B0-----:R-:W-:Y:S01]  /*1b80*/  IMAD.MOV.U32 R16, RZ, RZ, R7 ;  /* 0x000000ffff107224 */ /* 0x001fe200078e0007 */
[----:B------:R-:W-:Y:S01]  /*1b90*/  STL [R1+0x104], R17 ;  /* 0x0001041101007387 */ /* 0x000fe20000100800 */
[----:B------:R-:W-:Y:S01]  /*1ba0*/  @!P2 IMAD.IADD R18, R18, 0x1, -R2 ;  /* 0x000000011212a824 */ /* 0x000fe200078e0a02 */
[----:B------:R-:W-:Y:S01]  /*1bb0*/  IABS R7, R0 ;  /* 0x0000000000077213 */ /* 0x000fe20000000000 */
[C---:B-1----:R-:W-:Y:S02]  /*1bc0*/  IMAD R9, R2.reuse, R5, R14 ;  /* 0x0000000502097224 */ /* 0x042fe400078e020e */
[----:B------:R-:W-:Y:S01]  /*1bd0*/  @!P6 IMAD.MOV R16, RZ, RZ, -R16 ;  /* 0x000000ffff10e224 */ /* 0x000fe200078e0a10 */
[C---:B------:R-:W-:Y:S01]  /*1be0*/  ISETP.GT.U32.AND P2, PT, R2.reuse, R18, PT ;  /* 0x000000120200720c */ /* 0x040fe20003f44070 */
[----:B------:R-:W-:Y:S01]  /*1bf0*/  VIADD R5, R11, 0xe5 ;  /* 0x000000e50b057836 */ /* 0x000fe20000000000 */
[----:B------:R-:W-:Y:S01]  /*1c00*/  ISETP.GT.U32.AND P6, PT, R2, R9, PT ;  /* 0x000000090200720c */ /* 0x000fe20003fc4070 */
[--C-:B------:R-:W-:Y:S01]  /*1c10*/  @!P5 IMAD.IADD R4, R4, 0x1, -R2.reuse ;  /* 0x000000010404d824 */ /* 0x100fe200078e0a02 */
[----:B------:R0:W-:Y:S01]  /*1c20*/  STL [R1+0x110], R16 ;  /* 0x0001101001007387 */ /* 0x0001e20000100800 */
[----:B------:R-:W-:Y:S01]  /*1c30*/  @!P0 IMAD.IADD R3, R3, 0x1, -R2 ;  /* 0x0000000103038824 */ /* 0x000fe200078e0a02 */
[----:B------:R-:W-:Y:S01]  /*1c40*/  IABS R12, R5 ;  /* 0x00000005000c7213 */ /* 0x000fe20000000000 */
[----:B------:R-:W-:Y:S01]  /*1c50*/  VIADD R6, R11, 0xe3 ;  /* 0x000000e30b067836 */ /* 0x000fe20000000000 */
[----:B------:R-:W-:Y:S01]  /*1c60*/  ISETP.GE.AND P0, PT, R8, RZ, PT ;  /* 0x000000ff0800720c */ /* 0x000fe20003f06270 */
[----:B------:R-:W-:Y:S01]  /*1c70*/  IMAD.MOV.U32 R8, RZ, RZ, R7 ;  /* 0x000000ffff087224 */ /* 0x000fe200078e0007 */
[----:B------:R-:W-:Y:S01]  /*1c80*/  ISETP.GT.U32.AND P5, PT, R2, R4, PT ;  /* 0x000000040200720c */ /* 0x000fe20003fa4070 */
[----:B------:R-:W-:-:S04]  /*1c90*/  IMAD.HI.U32 R7, R19, R12, RZ ;  /* 0x0000000c13077227 */ /* 0x000fc800078e00ff */
[----:B------:R-:W-:Y:S02]  /*1ca0*/  @!P6 IMAD.IADD R9, R9, 0x1, -R2 ;  /* 0x000000010909e824 */ /* 0x000fe400078e0a02 */
[----:B------:R-:W-:-:S03]  /*1cb0*/  IMAD.HI.U32 R13, R19, R8, RZ ;  /* 0x00000008130d7227 */ /* 0x000fc600078e00ff */
[C---:B------:R-:W-:Y:S01]  /*1cc0*/  ISETP.GT.U32.AND P6, PT, R2.reuse, R9, PT ;  /* 0x000000090200720c */ /* 0x040fe20003fc4070 */
[----:B------:R-:W-:Y:S02]  /*1cd0*/  IMAD.MOV R7, RZ, RZ, -R7 ;  /* 0x000000ffff077224 */ /* 0x000fe400078e0a07 */
[----:B------:R-:W-:Y:S02]  /*1ce0*/  IMAD.MOV R13, RZ, RZ, -R13 ;  /* 0x000000ffff0d7224 */ /* 0x000fe400078e0a0d */
[C---:B------:R-:W-:Y:S02]  /*1cf0*/  IMAD R12, R2.reuse, R7, R12 ;  /* 0x00000007020c7224 */ /* 0x040fe400078e020c */
[----:B------:R-:W-:Y:S02]  /*1d00*/  IMAD R8, R2, R13, R8 ;  /* 0x0000000d02087224 */ /* 0x000fe400078e0208 */
[--C-:B------:R-:W-:Y:S01]  /*1d10*/  @!P5 IMAD.IADD R4, R4, 0x1, -R2.reuse ;  /* 0x000000010404d824 */ /* 0x100fe200078e0a02 */
[----:B------:R-:W-:Y:S01]  /*1d20*/  ISETP.GT.U32.AND P5, PT, R2, R12, PT ;  /* 0x0000000c0200720c */ /* 0x000fe20003fa4070 */
[--C-:B------:R-:W-:Y:S01]  /*1d30*/  @!P2 IMAD.IADD R18, R18, 0x1, -R2.reuse ;  /* 0x000000011212a824 */ /* 0x100fe200078e0a02 */
[----:B------:R-:W-:Y:S01]  /*1d40*/  ISETP.GE.AND P2, PT, R5, RZ, PT ;  /* 0x000000ff0500720c */ /* 0x000fe20003f46270 */
[----:B------:R-:W-:Y:S01]  /*1d50*/  @!P6 IMAD.IADD R9, R9, 0x1, -R2 ;  /* 0x000000010909e824 */ /* 0x000fe200078e0a02 */
[----:B------:R-:W-:Y:S01]  /*1d60*/  ISETP.GT.U32.AND P6, PT, R2, R8, PT ;  /* 0x000000080200720c */ /* 0x000fe20003fc4070 */
[----:B------:R-:W-:Y:S01]  /*1d70*/  IMAD.MOV.U32 R14, RZ, RZ, R3 ;  /* 0x000000ffff0e7224 */ /* 0x000fe200078e0003 */
[----:B------:R-:W-:Y:S01]  /*1d80*/  IABS R5, R6 ;  /* 0x0000000600057213 */ /* 0x000fe20000000000 */
[----:B------:R-:W-:-:S02]  /*1d90*/  VIADD R13, R11, 0xe2 ;  /* 0x000000e20b0d7836 */ /* 0x000fc40000000000 */
[----:B------:R-:W-:Y:S01]  /*1da0*/  @!P1 IMAD.MOV R14, RZ, RZ, -R14 ;  /* 0x000000ffff0e9224 */ /* 0x000fe200078e0a0e */
[----:B------:R-:W-:Y:S01]  /*1db0*/  ISETP.GE.AND P1, PT, R0, RZ, PT ;  /* 0x000000ff0000720c */ /* 0x000fe20003f26270 */
[----:B------:R-:W-:Y:S01]  /*1dc0*/  IMAD.HI.U32 R3, R19, R5, RZ ;  /* 0x0000000513037227 */ /* 0x000fe200078e00ff */
[----:B0-----:R-:W-:Y:S02]  /*1dd0*/  IABS R16, R13 ;  /* 0x0000000d00107213 */ /* 0x001fe40000000000 */
[----:B------:R0:W-:Y:S01]  /*1de0*/  STL [R1+0x114], R14 ;  /* 0x0001140e01007387 */ /* 0x0001e20000100800 */
[--C-:B------:R-:W-:Y:S02]  /*1df0*/  @!P5 IMAD.IADD R12, R12, 0x1, -R2.reuse ;  /* 0x000000010c0cd824 */ /* 0x100fe400078e0a02 */
[----:B------:R-:W-:Y:S02]  /*1e00*/  IMAD.MOV R3, RZ, RZ, -R3 ;  /* 0x000000ffff037224 */ /* 0x000fe400078e0a03 */
[----:B------:R-:W-:Y:S01]  /*1e10*/  @!P6 IMAD.IADD R8, R8, 0x1, -R2 ;  /* 0x000000010808e824 */ /* 0x000fe200078e0a02 */
[----:B------:R-:W-:Y:S01]  /*1e20*/  ISETP.GT.U32.AND P6, PT, R2, R12, PT ;  /* 0x0000000c0200720c */ /* 0x000fe20003fc4070 */
[----:B------:R-:W-:-:S02]  /*1e30*/  VIADD R0, R11, 0xe0 ;  /* 0x000000e00b007836 */ /* 0x000fc40000000000 */
[----:B------:R-:W-:-:S03]  /*1e40*/  IMAD.HI.U32 R20, R19, R16, RZ ;  /* 0x0000001013147227 */ /* 0x000fc600078e00ff */
[----:B------:R-:W-:Y:S01]  /*1e50*/  IABS R7, R0 ;  /* 0x0000000000077213 */ /* 0x000fe20000000000 */
[----:B0-----:R-:W-:Y:S02]  /*1e60*/  VIADD R14, R11, 0xe1 ;  /* 0x000000e10b0e7836 */ /* 0x001fe40000000000 */
[C---:B------:R-:W-:Y:S02]  /*1e70*/  IMAD R5, R2.reuse, R3, R5 ;  /* 0x0000000302057224 */ /* 0x040fe400078e0205 */
[----:B------:R-:W-:Y:S01]  /*1e80*/  IMAD.MOV R20, RZ, RZ, -R20 ;  /* 0x000000ffff147224 */ /* 0x000fe200078e0a14 */
[----:B------:R-:W-:Y:S01]  /*1e90*/  IABS R15, R14 ;  /* 0x0000000e000f7213 */ /* 0x000fe20000000000 */
[----:B------:R-:W-:Y:S01]  /*1ea0*/  @!P3 IMAD.MOV R18, RZ, RZ, -R18 ;  /* 0x000000ffff12b224 */ /* 0x000fe200078e0a12 */
[----:B------:R-:W-:Y:S01]  /*1eb0*/  ISETP.GT.U32.AND P5, PT, R2, R5, PT ;  /* 0x000000050200720c */ /* 0x000fe20003fa4070 */
[----:B------:R-:W-:Y:S01]  /*1ec0*/  @!P6 IMAD.IADD R12, R12, 0x1, -R2 ;  /* 0x000000010c0ce824 */ /* 0x000fe200078e0a02 */
[----:B------:R-:W-:Y:S01]  /*1ed0*/  ISETP.GE.AND P3, PT, R6, RZ, PT ;  /* 0x000000ff0600720c */ /* 0x000fe20003f66270 */
[----:B------:R-:W-:Y:S01]  /*1ee0*/  IMAD.HI.U32 R17, R19, R15, RZ ;  /* 0x0000000f13117227 */ /* 0x000fe200078e00ff */
[----:B------:R0:W-:Y:S03]  /*1ef0*/  STL [R1+0x118], R18 ;  /* 0x0001181201007387 */ /* 0x0001e60000100800 */
[----:B------:R-:W-:-:S02]  /*1f00*/  IMAD R6, R2, R20, R16 ;  /* 0x0000001402067224 */ /* 0x000fc400078e0210 */
[----:B------:R-:W-:Y:S02]  /*1f10*/  IMAD.MOV R17, RZ, RZ, -R17 ;  /* 0x000000ffff117224 */ /* 0x000fe400078e0a11 */
[----:B------:R-:W-:Y:S01]  /*1f20*/  IMAD.MOV.U32 R21, RZ, RZ, R4 ;  /* 0x000000ffff157224 */ /* 0x000fe200078e0004 */
[C---:B------:R-:W-:Y:S01]  /*1f30*/  ISETP.GT.U32.AND P6, PT, R2.reuse, R6, PT ;  /* 0x000000060200720c */ /* 0x040fe20003fc4070 */
[----:B------:R-:W-:Y:S02]  /*1f40*/  @!P5 IMAD.IADD R5, R5, 0x1, -R2 ;  /* 0x000000010505d824 */ /* 0x000fe400078e0a02 */
[----:B0-----:R-:W-:Y:S02]  /*1f50*/  IMAD.MOV.U32 R18, RZ, RZ, R7 ;  /* 0x000000ffff127224 */ /* 0x001fe400078e0007 */
[C---:B------:R-:W-:Y:S01]  /*1f60*/  IMAD R7, R2.reuse, R17, R15 ;  /* 0x0000001102077224 */ /* 0x040fe200078e020f */
[----:B------:R-:W-:Y:S01]  /*1f70*/  ISETP.GT.U32.AND P5, PT, R2, R5, PT ;  /* 0x000000050200720c */ /* 0x000fe20003fa4070 */
[----:B------:R-:W-:-:S04]  /*1f80*/  IMAD.HI.U32 R4, R19, R18, RZ ;  /* 0x0000001213047227 */ /* 0x000fc800078e00ff */
[----:B------:R-:W-:Y:S02]  /*1f90*/  IMAD.MOV.U32 R15, RZ, RZ, R12 ;  /* 0x000000ffff0f7224 */ /* 0x000fe400078e000c */
[----:B------:R-:W-:Y:S01]  /*1fa0*/  @!P4 IMAD.MOV R21, RZ, RZ, -R21 ;  /* 0x000000ffff15c224 */ /* 0x000fe200078e0a15 */
[C---:B------:R-:W-:Y:S01]  /*1fb0*/  ISETP.GT.U32.AND P4, PT, R2.reuse, R8, PT ;  /* 0x000000080200720c */ /* 0x040fe20003f84070 */
[----:B------:R-:W-:Y:S02]  /*1fc0*/  IMAD.MOV R4, RZ, RZ, -R4 ;  /* 0x000000ffff047224 */ /* 0x000fe400078e0a04 */
[----:B------:R-:W-:Y:S01]  /*1fd0*/  @!P2 IMAD.MOV R15, RZ, RZ, -R15 ;  /* 0x000000ffff0fa224 */ /* 0x000fe200078e0a0f */
[C---:B------:R-:W-:Y:S01]  /*1fe0*/  ISETP.GT.U32.AND P2, PT, R2.reuse, R7, PT ;  /* 0x000000070200720c */ /* 0x040fe20003f44070 */
[----:B------:R-:W-:Y:S01]  /*1ff0*/  VIADD R3, R11, 0xdf ;  /* 0x000000df0b037836 */ /* 0x000fe20000000000 */
[----:B------:R-:W-:Y:S01]  /*2000*/  STL [R1+0x11c], R21 ;  /* 0x00011c1501007387 */ /* 0x000fe20000100800 */
[----:B------:R-:W-:-:S02]  /*2010*/  IMAD R4, R2, R4, R18 ;  /* 0x0000000402047224 */ /* 0x000fc400078e0212 */
[--C-:B------:R-:W-:Y:S01]  /*2020*/  @!P6 IMAD.IADD R6, R6, 0x1, -R2.reuse ;  /* 0x000000010606e824 */ /* 0x100fe200078e0a02 */
[----:B------:R-:W-:Y:S01]  /*2030*/  IABS R16, R3 ;  /* 0x0000000300107213 */ /* 0x000fe20000000000 */
[----:B------:R-:W-:Y:S01]  /*2040*/  IMAD.MOV.U32 R17, RZ, RZ, R9 ;  /* 0x000000ffff117224 */ /* 0x000fe200078e0009 */
[----:B------:R-:W-:Y:S01]  /*2050*/  ISETP.GT.U32.AND P6, PT, R2, R4, PT ;  /* 0x000000040200720c */ /* 0x000fe20003fc4070 */
[----:B------:R-:W-:Y:S01]  /*2060*/  @!P4 IMAD.IADD R8, R8, 0x1, -R2 ;  /* 0x000000010808c824 */ /* 0x000fe200078e0a02 */
[----:B------:R-:W-:Y:S01]  /*2070*/  ISETP.GE.AND P4, PT, R14, RZ, PT ;  /* 0x000000ff0e00720c */ /* 0x000fe20003f86270 */
[----:B------:R-:W-:-:S04]  /*2080*/  IMAD.HI.U32 R9, R19, R16, RZ ;  /* 0x0000001013097227 */ /* 0x000fc800078e00ff */
[----:B------:R-:W-:Y:S01]  /*2090*/  @!P0 IMAD.MOV R17, RZ, RZ, -R17 ;  /* 0x000000ffff118224 */ /* 0x000fe200078e0a11 */
[----:B------:R-:W-:Y:S01]  /*20a0*/  ISETP.GE.AND P0, PT, R13, RZ, PT ;  /* 0x000000ff0d00720c */ /* 0x000fe20003f06270 */
[----:B------:R-:W-:Y:S02]  /*20b0*/  @!P2 IMAD.IADD R7, R7, 0x1, -R2 ;  /* 0x000000010707a824 */ /* 0x000fe400078e0a02 */
[----:B------:R-:W-:Y:S01]  /*20c0*/  IMAD.MOV R9, RZ, RZ, -R9 ;  /* 0x000000ffff097224 */ /* 0x000fe200078e0a09 */
[----:B------:R-:W-:Y:S01]  /*20d0*/  STL [R1+0x124], R17 ;  /* 0x0001241101007387 */ /* 0x000fe20000100800 */
[----:B------:R-:W-:Y:S01]  /*20e0*/  VIADD R13, R11, 0xde ;  /* 0x000000de0b0d7836 */ /* 0x000fe20000000000 */
[----:B------:R-:W-:Y:S01]  /*20f0*/  ISETP.GT.U32.AND P2, PT, R2, R7, PT ;  /* 0x000000070200720c */ /* 0x000fe20003f44070 */
[----:B------:R-:W-:Y:S01]  /*2100*/  IMAD.MOV.U32 R12, RZ, RZ, R8 ;  /* 0x000000ffff0c7224 */ /* 0x000fe200078e0008 */
[----:B------:R0:W-:Y:S01]  /*2110*/  STL [R1+0x130], R15 ;  /* 0x0001300f01007387 */ /* 0x0001e20000100800 */
[----:B------:R-:W-:Y:S01]  /*2120*/  @!P5 IMAD.IADD R5, R5, 0x1, -R2 ;  /* 0x000000010505d824 */ /* 0x000fe200078e0a02 */
[----:B------:R-:W-:Y:S01]  /*2130*/  ISETP.GE.AND P5, PT, R0, RZ, PT ;  /* 0x000000ff0000720c */ /* 0x000fe20003fa6270 */
[C---:B------:R-:W-:Y:S01]  /*2140*/  IMAD R0, R2.reuse, R9, R16 ;  /* 0x0000000902007224 */ /* 0x040fe200078e0210 */
[----:B------:R-:W-:Y:S01]  /*2150*/  IABS R16, R13 ;  /* 0x0000000d00107213 */ /* 0x000fe20000000000 */
[----:B------:R-:W-:Y:S01]  /*2160*/  @!P1 IMAD.MOV R12, RZ, RZ, -R12 ;  /* 0x000000ffff0c9224 */ /* 0x000fe200078e0a0c */
[----:B------:R-:W-:Y:S01]  /*2170*/  ISETP.GT.U32.AND P1, PT, R2, R6, PT ;  /* 0x000000060200720c */ /* 0x000fe20003f24070 */
[----:B------:R-:W-:-:S02]  /*2180*/  @!P6 IMAD.IADD R4, R4, 0x1, -R2 ;  /* 0x000000010404e824 */ /* 0x000fc400078e0a02 */
[----:B------:R-:W-:Y:S01]  /*2190*/  IMAD.HI.U32 R18, R19, R16, RZ ;  /* 0x0000001013127227 */ /* 0x000fe200078e00ff */
[----:B------:R1:W-:Y:S02]  /*21a0*/  STL [R1+0x16c], R12 ;  /* 0x00016c0c01007387 */ /* 0x0003e40000100800 */
[C---:B------:R-:W-:Y:S01]  /*21b0*/  ISETP.GT.U32.AND P6, PT, R2.reuse, R4, PT ;  /* 0x000000040200720c */ /* 0x040fe20003fc4070 */
[----:B------:R-:W-:Y:S02]  /*21c0*/  IMAD.MOV R18, RZ, RZ, -R18 ;  /* 0x000000ffff127224 */ /* 0x000fe400078e0a12 */
[----:B------:R-:W-:Y:S01]  /*21d0*/  @!P2 IMAD.IADD R7, R7, 0x1, -R2 ;  /* 0x000000010707a824 */ /* 0x000fe200078e0a02 */
[----:B------:R-:W-:Y:S01]  /*21e0*/  ISETP.GE.AND P2, PT, R3, RZ, PT ;  /* 0x000000ff0300720c */ /* 0x000fe20003f46270 */
[----:B------:R-:W-:Y:S02]  /*21f0*/  IMAD R3, R2, R18, R16 ;  /* 0x0000001202037224 */ /* 0x000fe400078e0210 */
[----:B------:R-:W-:Y:S01]  /*2200*/  @!P1 IMAD.IADD R6, R6, 0x1, -R2 ;  /* 0x0000000106069824 */ /* 0x000fe200078e0a02 */
[----:B------:R-:W-:Y:S01]  /*2210*/  ISETP.GT.U32.AND P1, PT, R2, R0, PT ;  /* 0x000000000200720c */ /* 0x000fe20003f24070 */
[----:B------:R-:W-:-:S02]  /*2220*/  VIADD R14, R11, 0xdd ;  /* 0x000000dd0b0e7836 */ /* 0x000fc40000000000 */
[C---:B0-----:R-:W-:Y:S02]  /*2230*/  VIADD R15, R11.reuse, 0xdc ;  /* 0x000000dc0b0f7836 */ /* 0x041fe40000000000 */
[----:B------:R-:W-:Y:S01]  /*2240*/  @!P6 IMAD.IADD R4, R4, 0x1, -R2 ;  /* 0x000000010404e824 */ /* 0x000fe200078e0a02 */
[----:B------:R-:W-:Y:S01]  /*2250*/  ISETP.GT.U32.AND P6, PT, R2, R3, PT ;  /* 0x000000030200720c */ /* 0x000fe20003fc4070 */
[----:B-1----:R-:W-:Y:S01]  /*2260*/  VIADD R12, R11, 0xdb ;  /* 0x000000db0b0c7836 */ /* 0x002fe20000000000 */
[----:B------:R-:W-:Y:S01]  /*2270*/  IABS R17, R14 ;  /* 0x0000000e00117213 */ /* 0x000fe20000000000 */
[----:B------:R-:W-:Y:S01]  /*2280*/  IMAD.MOV.U32 R22, RZ, RZ, R5 ;  /* 0x000000ffff167224 */ /* 0x000fe200078e0005 */
[----:B------:R-:W-:Y:S01]  /*2290*/  IABS R9, R15 ;  /* 0x0000000f00097213 */ /* 0x000fe20000000000 */
[----:B------:R-:W-:Y:S01]  /*22a0*/  IMAD.MOV.U32 R21, RZ, RZ, R6 ;  /* 0x000000ffff157224 */ /* 0x000fe200078e0006 */
[----:B------:R-:W-:Y:S01]  /*22b0*/  IABS R8, R12 ;  /* 0x0000000c00087213 */ /* 0x000fe20000000000 */
[----:B------:R-:W-:-:S04]  /*22c0*/  IMAD.HI.U32 R16, R19, R17, RZ ;  /* 0x0000001113107227 */ /* 0x000fc800078e00ff */
[----:B------:R-:W-:Y:S01]  /*22d0*/  @!P1 IMAD.IADD R0, R0, 0x1, -R2 ;  /* 0x0000000100009824 */ /* 0x000fe200078e0a02 */
[----:B------:R-:W-:Y:S01]  /*22e0*/  ISETP.GE.AND P1, PT, R13, RZ, PT ;  /* 0x000000ff0d00720c */ /* 0x000fe20003f26270 */
[----:B------:R-:W-:-:S04]  /*22f0*/  IMAD.HI.U32 R20, R19, R9, RZ ;  /* 0x0000000913147227 */ /* 0x000fc800078e00ff */
[----:B------:R-:W-:Y:S02]  /*2300*/  IMAD.MOV R16, RZ, RZ, -R16 ;  /* 0x000000ffff107224 */ /* 0x000fe400078e0a10 */
[----:B------:R-:W-:Y:S01]  /*2310*/  @!P6 IMAD.IADD R3, R3, 0x1, -R2 ;  /* 0x000000010303e824 */ /* 0x000fe200078e0a02 */
[----:B------:R-:W-:Y:S01]  /*2320*/  ISETP.GT.U32.AND P6, PT, R2, R0, PT ;  /* 0x000000000200720c */ /* 0x000fe20003fc4070 */
[----:B------:R-:W-:-:S04]  /*2330*/  IMAD.HI.U32 R18, R19, R8, RZ ;  /* 0x0000000813127227 */ /* 0x000fc800078e00ff */
[----:B------:R-:W-:Y:S02]  /*2340*/  IMAD.MOV R20, RZ, RZ, -R20 ;  /* 0x000000ffff147224 */ /* 0x000fe400078e0a14 */
[C---:B------:R-:W-:Y:S02]  /*2350*/  IMAD R16, R2.reuse, R16, R17 ;  /* 0x0000001002107224 */ /* 0x040fe400078e0211 */
[----:B------:R-:W-:Y:S02]  /*2360*/  IMAD.MOV R18, RZ, RZ, -R18 ;  /* 0x000000ffff127224 */ /* 0x000fe400078e0a12 */
[C---:B------:R-:W-:Y:S02]  /*2370*/  IMAD R9, R2.reuse, R20, R9 ;  /* 0x0000001402097224 */ /* 0x040fe400078e0209 */
[----:B------:R-:W-:Y:S01]  /*2380*/  @!P3 IMAD.MOV R22, RZ, RZ, -R22 ;  /* 0x000000ffff16b224 */ /* 0x000fe200078e0a16 */
[----:B------:R-:W-:Y:S01]  /*2390*/  ISETP.GT.U32.AND P3, PT, R2, R16, PT ;  /* 0x000000100200720c */ /* 0x000fe20003f64070 */
[----:B------:R-:W-:-:S02]  /*23a0*/  VIADD R13, R11, 0xda ;  /* 0x000000da0b0d7836 */ /* 0x000fc40000000000 */
[----:B------:R-:W-:Y:S01]  /*23b0*/  @!P0 IMAD.MOV R21, RZ, RZ, -R21 ;  /* 0x000000ffff158224 */ /* 0x000fe200078e0a15 */
[C---:B------:R-:W-:Y:S01]  /*23c0*/  ISETP.GT.U32.AND P0, PT, R2.reuse, R3, PT ;  /* 0x000000030200720c */ /* 0x040fe20003f04070 */
[C---:B------:R-:W-:Y:S01]  /*23d0*/  IMAD R8, R2.reuse, R18, R8 ;  /* 0x0000001202087224 */ /* 0x040fe200078e0208 */
[----:B------:R-:W-:Y:S01]  /*23e0*/  IABS R5, R13 ;  /* 0x0000000d00057213 */ /* 0x000fe20000000000 */
[----:B------:R-:W-:Y:S01]  /*23f0*/  @!P4 IMAD.MOV R7, RZ, RZ, -R7 ;  /* 0x000000ffff07c224 */ /* 0x000fe200078e0a07 */
[----:B------:R-:W-:Y:S01]  /*2400*/  ISETP.GT.U32.AND P4, PT, R2, R9, PT ;  /* 0x000000090200720c */ /* 0x000fe20003f84070 */
[----:B------:R-:W-:Y:S01]  /*2410*/  @!P6 IMAD.IADD R0, R0, 0x1, -R2 ;  /* 0x000000010000e824 */ /* 0x000fe200078e0a02 */
[----:B------:R-:W-:Y:S01]  /*2420*/  ISETP.GT.U32.AND P6, PT, R2, R8, PT ;  /* 0x000000080200720c */ /* 0x000fe20003fc4070 */
[----:B------:R-:W-:Y:S01]  /*2430*/  IMAD.MOV.U32 R18, RZ, RZ, R4 ;  /* 0x000000ffff127224 */ /* 0x000fe200078e0004 */
[----:B------:R-:W-:Y:S01]  /*2440*/  STL [R1+0x170], R22 ;  /* 0x0001701601007387 */ /* 0x000fe20000100800 */
[----:B------:R-:W-:-:S03]  /*2450*/  IMAD.HI.U32 R4, R19, R5, RZ ;  /* 0x0000000513047227 */ /* 0x000fc600078e00ff */
[----:B------:R-:W-:Y:S01]  /*2460*/  STL [R1+0x1a4], R21 ;  /* 0x0001a41501007387 */ /* 0x000fe20000100800 */
[----:B------:R-:W-:Y:S02]  /*2470*/  VIADD R17, R11, 0xd9 ;  /* 0x000000d90b117836 */ /* 0x000fe40000000000 */
[----:B------:R-:W-:Y:S01]  /*2480*/  @!P3 IMAD.IADD R16, R16, 0x1, -R2 ;  /* 0x000000011010b824 */ /* 0x000fe200078e0a02 */
[----:B------:R0:W-:Y:S01]  /*2490*/  STL [R1+0x1ac], R7 ;  /* 0x0001ac0701007387 */ /* 0x0001e20000100800 */
[----:B------:R-:W-:Y:S01]  /*24a0*/  IMAD.MOV R4, RZ, RZ, -R4 ;  /* 0x000000ffff047224 */ /* 0x000fe200078e0a04 */
[----:B------:R-:W-:Y:S01]  /*24b0*/  IABS R6, R17 ;  /* 0x0000001100067213 */ /* 0x000fe20000000000 */
[--C-:B------:R-:W-:Y:S01]  /*24c0*/  @!P0 IMAD.IADD R3, R3, 0x1, -R2.reuse ;  /* 0x0000000103038824 */ /* 0x100fe200078e0a02 */
[----:B------:R-:W-:Y:S01]  /*24d0*/  ISETP.GE.AND P0, PT, R15, RZ, PT ;  /* 0x000000ff0f00720c */ /* 0x000fe20003f06270 */
[----:B------:R-:W-:Y:S01]  /*24e0*/  @!P4 IMAD.IADD R9, R9, 0x1, -R2 ;  /* 0x000000010909c824 */ /* 0x000fe200078e0a02 */
[C---:B------:R-:W-:Y:S01]  /*24f0*/  ISETP.GT.U32.AND P4, PT, R2.reuse, R16, PT ;  /* 0x000000100200720c */ /* 0x040fe20003f84070 */
[----:B------:R-:W-:Y:S01]  /*2500*/  IMAD R5, R2, R4, R5 ;  /* 0x0000000402057224 */ /* 0x000fe200078e0205 */
[----:B------:R-:W-:Y:S01]  /*2510*/  ISETP.GE.AND P3, PT, R12, RZ, PT ;  /* 0x000000ff0c00720c */ /* 0x000fe20003f66270 */
[----:B------:R-:W-:-:S02]  /*2520*/  IMAD.MOV.U32 R4, RZ, RZ, R3 ;  /* 0x000000ffff047224 */ /* 0x000fc400078e0003 */
[----:B------:R-:W-:Y:S01]  /*2530*/  @!P5 IMAD.MOV R18, RZ, RZ, -R18 ;  /* 0x000000ffff12d224 */ /* 0x000fe200078e0a12 */
[----:B------:R-:W-:Y:S01]  /*2540*/  ISETP.GE.AND P5, PT, R14, RZ, PT ;  /* 0x000000ff0e00720c */ /* 0x000fe20003fa6270 */
[----:B------:R-:W-:Y:S01]  /*2550*/  @!P6 IMAD.IADD R8, R8, 0x1, -R2 ;  /* 0x000000010808e824 */ /* 0x000fe200078e0a02 */
[C---:B------:R-:W-:Y:S01]  /*2560*/  ISETP.GT.U32.AND P6, PT, R2.reuse, R9, PT ;  /* 0x000000090200720c */ /* 0x040fe20003fc4070 */
[----:B0-----:R-:W-:Y:S01]  /*2570*/  IMAD.HI.U32 R7, R19, R6, RZ ;  /* 0x0000000613077227 */ /* 0x001fe200078e00ff */
[----:B------:R0:W-:Y:S03]  /*2580*/  STL [R1+0x1b0], R18 ;  /* 0x0001b01201007387 */ /* 0x0001e60000100800 */
[----:B------:R-:W-:Y:S01]  /*2590*/  @!P1 IMAD.MOV R4, RZ, RZ, -R4 ;  /* 0x000000ffff049224 */ /* 0x000fe200078e0a04 */
[----:B------:R-:W-:Y:S01]  /*25a0*/  ISETP.GT.U32.AND P1, PT, R2, R5, PT ;  /* 0x000000050200720c */ /* 0x000fe20003f24070 */
[----:B------:R-:W-:-:S02]  /*25b0*/  IMAD.MOV R7, RZ, RZ, -R7 ;  /* 0x000000ffff077224 */ /* 0x000fc400078e0a07 */
[----:B------:R-:W-:Y:S01]  /*25c0*/  @!P4 IMAD.IADD R16, R16, 0x1, -R2 ;  /* 0x000000011010c824 */ /* 0x000fe200078e0a02 */
[----:B------:R-:W-:Y:S01]  /*25d0*/  ISETP.GE.AND P4, PT, R13, RZ, PT ;  /* 0x000000ff0d00720c */ /* 0x000fe20003f86270 */
[C---:B------:R-:W-:Y:S02]  /*25e0*/  IMAD R6, R2.reuse, R7, R6 ;  /* 0x0000000702067224 */ /* 0x040fe400078e0206 */
[----:B0-----:R-:W-:Y:S02]  /*25f0*/  IMAD.MOV.U32 R18, RZ, RZ, R0 ;  /* 0x000000ffff127224 */ /* 0x001fe400078e0000 */
[C---:B------:R-:W-:Y:S02]  /*2600*/  VIADD R0, R11.reuse, 0xd8 ;  /* 0x000000d80b007836 */ /* 0x040fe40000000000 */
[----:B------:R-:W-:Y:S01]  /*2610*/  @!P2 IMAD.MOV R18, RZ, RZ, -R18 ;  /* 0x000000ffff12a224 */ /* 0x000fe200078e0a12 */
[C---:B------:R-:W-:Y:S01]  /*2620*/  ISETP.GT.U32.AND P2, PT, R2.reuse, R8, PT ;  /* 0x000000080200720c */ /* 0x040fe20003f44070 */
[----:B------:R-:W-:Y:S01]  /*2630*/  VIADD R3, R11, 0xd7 ;  /* 0x000000d70b037836 */ /* 0x000fe20000000000 */
[----:B------:R-:W-:Y:S01]  /*2640*/  IABS R7, R0 ;  /* 0x0000000000077213 */ /* 0x000fe20000000000 */
[----:B------:R-:W-:Y:S01]  /*2650*/  @!P6 IMAD.IADD R9, R9, 0x1, -R2 ;  /* 0x000000010909e824 */ /* 0x000fe200078e0a02 */
[----:B------:R-:W-:Y:S01]  /*2660*/  STL [R1+0x1b4], R18 ;  /* 0x0001b41201007387 */ /* 0x000fe20000100800 */
[----:B------:R-:W-:Y:S01]  /*2670*/  IMAD.MOV.U32 R15, RZ, RZ, R16 ;  /* 0x000000ffff0f7224 */ /* 0x000fe200078e0010 */
[----:B------:R-:W-:Y:S01]  /*2680*/  ISETP.GT.U32.AND P6, PT, R2, R6, PT ;  /* 0x000000060200720c */ /* 0x000fe20003fc4070 */
[----:B------:R-:W-:Y:S01]  /*2690*/  IMAD.HI.U32 R14, R19, R7, RZ ;  /* 0x00000007130e7227 */ /* 0x000fe200078e00ff */
[----:B------:R0:W-:Y:S03]  /*26a0*/  STL [R1+0x1b8], R4 ;  /* 0x0001b80401007387 */ /* 0x0001e60000100800 */
[----:B------:R-:W-:Y:S01]  /*26b0*/  @!P1 IMAD.IADD R5, R5, 0x1, -R2 ;  /* 0x0000000105059824 */ /* 0x000fe200078e0a02 */
[----:B------:R-:W-:Y:S01]  /*26c0*/  ISETP.GE.AND P1, PT, R0, RZ, PT ;  /* 0x000000ff0000720c */ /* 0x000fe20003f26270 */
[----:B------:R-:W-:-:S02]  /*26d0*/  @!P5 IMAD.MOV R15, RZ, RZ, -R15 ;  /* 0x000000ffff0fd224 */ /* 0x000fc400078e0a0f */
[----:B------:R-:W-:Y:S01]  /*26e0*/  VIADD R12, R11, 0xd6 ;  /* 0x000000d60b0c7836 */ /* 0x000fe20000000000 */
[C---:B------:R-:W-:Y:S01]  /*26f0*/  ISETP.GT.U32.AND P5, PT, R2.reuse, R5, PT ;  /* 0x000000050200720c */ /* 0x040fe20003fa4070 */
[----:B------:R-:W-:Y:S01]  /*2700*/  IMAD.MOV R14, RZ, RZ, -R14 ;  /* 0x000000ffff0e7224 */ /* 0x000fe200078e0a0e */
[----:B0-----:R-:W-:Y:S01]  /*2710*/  IABS R4, R3 ;  /* 0x0000000300047213 */ /* 0x001fe20000000000 */
[----:B------:R0:W-:Y:S01]  /*2720*/  STL [R1+0x1bc], R15 ;  /* 0x0001bc0f01007387 */ /* 0x0001e20000100800 */
[----:B------:R-:W-:Y:S01]  /*2730*/  IABS R0, R12 ;  /* 0x0000000c00007213 */ /* 0x000fe20000000000 */
[----:B------:R-:W-:Y:S02]  /*2740*/  IMAD R7, R2, R14, R7 ;  /* 0x0000000e02077224 */ /* 0x000fe400078e0207 */
[----:B------:R-:W-:-:S04]  /*2750*/  IMAD.HI.U32 R13, R19, R4, RZ ;  /* 0x00000004130d7227 */ /* 0x000fc800078e00ff */
[----:B------:R-:W-:Y:S02]  /*2760*/  IMAD.MOV R13, RZ, RZ, -R13 ;  /* 0x000000ffff0d7224 */ /* 0x000fe400078e0a0d */
[----:B0-----:R-:W-:Y:S02]  /*2770*/  IMAD.MOV.U32 R15, RZ, RZ, R9 ;  /* 0x000000ffff0f7224 */ /* 0x001fe400078e0009 */
[----:B------:R-:W-:Y:S02]  /*2780*/  @!P6 IMAD.IADD R6, R6, 0x1, -R2 ;  /* 0x000000010606e824 */ /* 0x000fe400078e0a02 */
[----:B------:R-:W-:Y:S01]  /*2790*/  @!P0 IMAD.MOV R15, RZ, RZ, -R15 ;  /* 0x000000ffff0f8224 */ /* 0x000fe200078e0a0f */
[C---:B------:R-:W-:Y:S01]  /*27a0*/  ISETP.GT.U32.AND P0, PT, R2.reuse, R7, PT ;  /* 0x000000070200720c */ /* 0x040fe20003f04070 */
[C---:B------:R-:W-:Y:S01]  /*27b0*/  IMAD R9, R2.reuse, R13, R4 ;  /* 0x0000000d02097224 */ /* 0x040fe200078e0204 */
[----:B------:R-:W-:Y:S01]  /*27c0*/  ISETP.GT.U32.AND P6, PT, R2, R6, PT ;  /* 0x000000060200720c */ /* 0x000fe20003fc4070 */
[----:B------:R-:W-:Y:S01]  /*27d0*/  IMAD.HI.U32 R4, R19, R0, RZ ;  /* 0x0000000013047227 */ /* 0x000fe200078e00ff */
[----:B------:R-:W-:Y:S03]  /*27e0*/  STL [R1+0x1c0], R15 ;  /* 0x0001c00f01007387 */ /* 0x000fe60000100800 */
[----:B------:R-:W-:-:S02]  /*27f0*/  IMAD.MOV R4, RZ, RZ, -R4 ;  /* 0x000000ffff047224 */ /* 0x000fc400078e0a04 */
[--C-:B------:R-:W-:Y:S01]  /*2800*/  @!P5 IMAD.IADD R5, R5, 0x1, -R2.reuse ;  /* 0x000000010505d824 */ /* 0x100fe200078e0a02 */
[----:B------:R-:W-:Y:S01]  /*2810*/  ISETP.GT.U32.AND P5, PT, R2, R9, PT ;  /* 0x000000090200720c */ /* 0x000fe20003fa4070 */
[----:B------:R-:W-:Y:S01]  /*2820*/  @!P2 IMAD.IADD R8, R8, 0x1, -R2 ;  /* 0x000000010808a824 */ /* 0x000fe200078e0a02 */
[----:B------:R-:W-:Y:S01]  /*2830*/  ISETP.GE.AND P2, PT, R17, RZ, PT ;  /* 0x000000ff1100720c */ /* 0x000fe20003f46270 */
[----:B------:R-:W-:Y:S02]  /*2840*/  IMAD R4, R2, R4, R0 ;  /* 0x0000000402047224 */ /* 0x000fe400078e0200 */
[----:B------:R-:W-:Y:S02]  /*2850*/  IMAD.MOV.U32 R14, RZ, RZ, R5 ;  /* 0x000000ffff0e7224 */ /* 0x000fe400078e0005 */
[----:B------:R-:W-:Y:S01]  /*2860*/  @!P3 IMAD.MOV R8, RZ, RZ, -R8 ;  /* 0x000000ffff08b224 */ /* 0x000fe200078e0a08 */
[----:B------:R-:W-:Y:S01]  /*2870*/  ISETP.GE.AND P3, PT, R3, RZ, PT ;  /* 0x000000ff0300720c */ /* 0x000fe20003f66270 */
[----:B------:R-:W-:-:S02]  /*2880*/  @!P0 IMAD.IADD R7, R7, 0x1, -R2 ;  /* 0x0000000107078824 */ /* 0x000fc400078e0a02 */
[----:B------:R-:W-:Y:S01]  /*2890*/  @!P4 IMAD.MOV R14, RZ, RZ, -R14 ;  /* 0x000000ffff0ec224 */ /* 0x000fe200078e0a0e */
[----:B------:R-:W-:Y:S01]  /*28a0*/  ISETP.GT.U32.AND P4, PT, R2, R4, PT ;  /* 0x000000040200720c */ /* 0x000fe20003f84070 */
[----:B------:R0:W-:Y:S01]  /*28b0*/  STL [R1+0x1c4], R8 ;  /* 0x0001c40801007387 */ /* 0x0001e20000100800 */
[----:B------:R-:W-:Y:S01]  /*28c0*/  @!P6 IMAD.IADD R6, R6, 0x1, -R2 ;  /* 0x000000010606e824 */ /* 0x000fe200078e0a02 */
[----:B------:R-:W-:Y:S01]  /*28d0*/  ISETP.GT.U32.AND P0, PT, R2, R7, PT ;  /* 0x000000070200720c */ /* 0x000fe20003f04070 */
[C---:B------:R-:W-:Y:S01]  /*28e0*/  VIADD R3, R11.reuse, 0xd4 ;  /* 0x000000d40b037836 */ /* 0x040fe20000000000 */
[----:B------:R1:W-:Y:S01]  /*28f0*/  STL [R1+0x1c8], R14 ;  /* 0x0001c80e01007387 */ /* 0x0003e20000100800 */
[----:B------:R-:W-:Y:S01]  /*2900*/  IMAD.MOV.U32 R13, RZ, RZ, R6 ;  /* 0x000000ffff0d7224 */ /* 0x000fe200078e0006 */
[----:B------:R-:W-:Y:S01]  /*2910*/  ISETP.GE.AND P6, PT, R12, RZ, PT ;  /* 0x000000ff0c00720c */ /* 0x000fe20003fc6270 */
[----:B------:R-:W-:Y:S01]  /*2920*/  VIADD R12, R11, 0xd3 ;  /* 0x000000d30b0c7836 */ /* 0x000fe20000000000 */
[----:B------:R-:W-:Y:S01]  /*2930*/  IABS R21, R3 ;  /* 0x0000000300157213 */ /* 0x000fe20000000000 */
[----:B------:R-:W-:-:S02]  /*2940*/  @!P2 IMAD.MOV R13, RZ, RZ, -R13 ;  /* 0x000000ffff0da224 */ /* 0x000fc400078e0a0d */
[----:B0-----:R-:W-:Y:S01]  /*2950*/  VIADD R8, R11, 0xd5 ;  /* 0x000000d50b087836 */ /* 0x001fe20000000000 */
[----:B------:R-:W-:Y:S01]  /*2960*/  IABS R0, R12 ;  /* 0x0000000c00007213 */ /* 0x000fe20000000000 */
[--C-:B------:R-:W-:Y:S01]  /*2970*/  @!P4 IMAD.IADD R4, R4, 0x1, -R2.reuse ;  /* 0x000000010404c824 */ /* 0x100fe200078e0a02 */
[----:B------:R-:W-:Y:S01]  /*2980*/  STL [R1+0x1cc], R13 ;  /* 0x0001cc0d01007387 */ /* 0x000fe20000100800 */
[----:B------:R-:W-:Y:S01]  /*2990*/  @!P0 IMAD.IADD R7, R7, 0x1, -R2 ;  /* 0x0000000107078824 */ /* 0x000fe200078e0a02 */
[----:B------:R-:W-:Y:S01]  /*29a0*/  IABS R20, R8 ;  /* 0x0000000800147213 */ /* 0x000fe20000000000 */
[C---:B------:R-:W-:Y:S01]  /*29b0*/  IMAD.HI.U32 R5, R19.reuse, R21, RZ ;  /* 0x0000001513057227 */ /* 0x040fe200078e00ff */
[----:B------:R-:W-:Y:S02]  /*29c0*/  ISETP.GE.AND P2, PT, R8, RZ, PT ;  /* 0x000000ff0800720c */ /* 0x000fe40003f46270 */
[----:B------:R-:W-:Y:S01]  /*29d0*/  ISETP.GT.U32.AND P4, PT, R2, R4, PT ;  /* 0x000000040200720c */ /* 0x000fe20003f84070 */
[----:B------:R-:W-:Y:S01]  /*29e0*/  IMAD.HI.U32 R8, R19, R20, RZ ;  /* 0x0000001413087227 */ /* 0x000fe200078e00ff */
[----:B------:R-:W-:-:S03]  /*29f0*/  ISETP.GE.AND P0, PT, R3, RZ, PT ;  /* 0x000000ff0300720c */ /* 0x000fc60003f06270 */
[----:B------:R-:W-:Y:S02]  /*2a00*/  IMAD.MOV R8, RZ, RZ, -R8 ;  /* 0x000000ffff087224 */ /* 0x000fe400078e0a08 */
[----:B-1----:R-:W-:Y:S02]  /*2a10*/  IMAD.MOV.U32 R14, RZ, RZ, R7 ;  /* 0x000000ffff0e7224 */ /* 0x002fe400078e0007 */
[C---:B------:R-:W-:Y:S02]  /*2a20*/  IMAD R20, R2.reuse, R8, R20 ;  /* 0x0000000802147224 */ /* 0x040fe400078e0214 */
[----:B------:R-:W-:Y:S02]  /*2a30*/  @!P5 IMAD.IADD R9, R9, 0x1, -R2 ;  /* 0x000000010909d824 */ /* 0x000fe400078e0a02 */
[----:B------:R-:W-:Y:S02]  /*2a40*/  IMAD.MOV R5, RZ, RZ, -R5 ;  /* 0x000000ffff057224 */ /* 0x000fe400078e0a05 */
[----:B------:R-:W-:Y:S01]  /*2a50*/  @!P1 IMAD.MOV R14, RZ, RZ, -R14 ;  /* 0x000000ffff0e9224 */ /* 0x000fe200078e0a0e */
[C---:B------:R-:W-:Y:S01]  /*2a60*/  ISETP.GT.U32.AND P1, PT, R2.reuse, R20, PT ;  /* 0x000000140200720c */ /* 0x040fe20003f24070 */
[C---:B------:R-:W-:Y:S01]  /*2a70*/  IMAD R21, R2.reuse, R5, R21 ;  /* 0x0000000502157224 */ /* 0x040fe200078e0215 */
[----:B------:R-:W-:Y:S01]  /*2a80*/  ISETP.GT.U32.AND P5, PT, R2, R9, PT ;  /* 0x000000090200720c */ /* 0x000fe20003fa4070 */
[----:B------:R-:W-:Y:S01]  /*2a90*/  @!P4 IMAD.IADD R4, R4, 0x1, -R2 ;  /* 0x000000010404c824 */ /* 0x000fe200078e0a02 */
[----:B------:R0:W-:Y:S01]  /*2aa0*/  STL [R1+0x1d0], R14 ;  /* 0x0001d00e01007387 */ /* 0x0001e20000100800 */
[----:B------:R-:W-:Y:S01]  /*2ab0*/  IMAD.HI.U32 R6, R19, R0, RZ ;  /* 0x0000000013067227 */ /* 0x000fe200078e00ff */
[----:B------:R-:W-:-:S03]  /*2ac0*/  ISETP.GT.U32.AND P4, PT, R2, R21, PT ;  /* 0x000000150200720c */ /* 0x000fc60003f84070 */
[----:B------:R-:W-:Y:S02]  /*2ad0*/  IMAD.MOV R3, RZ, RZ, -R6 ;  /* 0x000000ffff037224 */ /* 0x000fe400078e0a06 */
[----:B------:R-:W-:Y:S02]  /*2ae0*/  VIADD R6, R11, 0xd1 ;  /* 0x000000d10b067836 */ /* 0x000fe40000000000 */
[----:B------:R-:W-:Y:S02]  /*2af0*/  @!P1 IMAD.IADD R20, R20, 0x1, -R2 ;  /* 0x0000000114149824 */ /* 0x000fe400078e0a02 */
[C---:B------:R-:W-:Y:S01]  /*2b00*/  IMAD R0, R2.reuse, R3, R0 ;  /* 0x0000000302007224 */ /* 0x040fe200078e0200 */
[----:B0-----:R-:W-:Y:S01]  /*2b10*/  IABS R14, R6 ;  /* 0x00000006000e7213 */ /* 0x001fe20000000000 */
[----:B------:R-:W-:Y:S01]  /*2b20*/  @!P5 IMAD.IADD R9, R9, 0x1, -R2 ;  /* 0x000000010909d824 */ /* 0x000fe200078e0a02 */
[----:B------:R-:W-:Y:S01]  /*2b30*/  ISETP.GT.U32.AND P1, PT, R2, R20, PT ;  /* 0x000000140200720c */ /* 0x000fe20003f24070 */
[----:B------:R-:W-:Y:S01]  /*2b40*/  VIADD R3, R11, 0xd2 ;  /* 0x000000d20b037836 */ /* 0x000fe20000000000 */
[----:B------:R-:W-:Y:S01]  /*2b50*/  ISETP.GE.AND P5, PT, R12, RZ, PT ;  /* 0x000000ff0c00720c */ /* 0x000fe20003fa6270 */
[----:B------:R-:W-:-:S02]  /*2b60*/  IMAD.MOV.U32 R13, RZ, RZ, R9 ;  /* 0x000000ffff0d7224 */ /* 0x000fc400078e0009 */
[----:B------:R-:W-:Y:S01]  /*2b70*/  @!P4 IMAD.IADD R21, R21, 0x1, -R2 ;  /* 0x000000011515c824 */ /* 0x000fe200078e0a02 */
[----:B------:R-:W-:Y:S01]  /*2b80*/  IABS R9, R3 ;  /* 0x0000000300097213 */ /* 0x000fe20000000000 */
[----:B------:R-:W-:Y:S02]  /*2b90*/  IMAD.MOV.U32 R17, RZ, RZ, R4 ;  /* 0x000000ffff117224 */ /* 0x000fe400078e0004 */
[----:B------:R-:W-:Y:S01]  /*2ba0*/  IMAD.HI.U32 R5, R19, R14, RZ ;  /* 0x0000000e13057227 */ /* 0x000fe200078e00ff */
[----:B------:R-:W-:-:S03]  /*2bb0*/  ISETP.GT.U32.AND P4, PT, R2, R21, PT ;  /* 0x000000150200720c */ /* 0x000fc60003f84070 */
[----:B------:R-:W-:-:S04]  /*2bc0*/  IMAD.HI.U32 R12, R19, R9, RZ ;  /* 0x00000009130c7227 */ /* 0x000fc800078e00ff */
[----:B------:R-:W-:Y:S01]  /*2bd0*/  @!P6 IMAD.MOV R17, RZ, RZ, -R17 ;  /* 0x000000ffff11e224 */ /* 0x000fe200078e0a11 */
[----:B------:R-:W-:Y:S01]  /*2be0*/  ISETP.GT.U32.AND P6, PT, R2, R0, PT ;  /* 0x000000000200720c */ /* 0x000fe20003fc4070 */
[----:B------:R-:W-:Y:S02]  /*2bf0*/  IMAD.MOV R12, RZ, RZ, -R12 ;  /* 0x000000ffff0c7224 */ /* 0x000fe400078e0a0c */
[----:B------:R-:W-:Y:S01]  /*2c00*/  @!P1 IMAD.IADD R20, R20, 0x1, -R2 ;  /* 0x0000000114149824 */ /* 0x000fe200078e0a02 */
[----:B------:R-:W-:Y:S01]  /*2c10*/  ISETP.GE.AND P1, PT, R6, RZ, PT ;  /* 0x000000ff0600720c */ /* 0x000fe20003f26270 */
[----:B------:R-:W-:Y:S02]  /*2c20*/  VIADD R8, R11, 0xcf ;  /* 0x000000cf0b087836 */ /* 0x000fe40000000000 */
[----:B------:R-:W-:Y:S02]  /*2c30*/  IMAD.MOV R5, RZ, RZ, -R5 ;  /* 0x000000ffff057224 */ /* 0x000fe400078e0a05 */
[C---:B------:R-:W-:Y:S01]  /*2c40*/  IMAD R6, R2.reuse, R12, R9 ;  /* 0x0000000c02067224 */ /* 0x040fe200078e0209 */
[----:B------:R-:W-:Y:S01]  /*2c50*/  IABS R15, R8 ;  /* 0x00000008000f7213 */ /* 0x000fe20000000000 */
[----:B------:R-:W-:-:S02]  /*2c60*/  IMAD R14, R2, R5, R14 ;  /* 0x00000005020e7224 */ /* 0x000fc400078e020e */
[--C-:B------:R-:W-:Y:S01]  /*2c70*/  @!P4 IMAD.IADD R21, R21, 0x1, -R2.reuse ;  /* 0x000000011515c824 */ /* 0x100fe200078e0a02 */
[----:B------:R-:W-:Y:S01]  /*2c80*/  ISETP.GT.U32.AND P4, PT, R2, R6, PT ;  /* 0x000000060200720c */ /* 0x000fe20003f84070 */
[----:B------:R-:W-:Y:S01]  /*2c90*/  @!P3 IMAD.MOV R13, RZ, RZ, -R13 ;  /* 0x000000ffff0db224 */ /* 0x000fe200078e0a0d */
[----:B------:R-:W-:Y:S01]  /*2ca0*/  ISETP.GE.AND P3, PT, R3, RZ, PT ;  /* 0x000000ff0300720c */ /* 0x000fe20003f66270 */
[----:B------:R-:W-:Y:S01]  /*2cb0*/  @!P6 IMAD.IADD R0, R0, 0x1, -R2 ;  /* 0x000000010000e824 */ /* 0x000fe200078e0a02 */
[----:B------:R-:W-:Y:S01]  /*2cc0*/  ISETP.GT.U32.AND P6, PT, R2, R14, PT ;  /* 0x0000000e0200720c */ /* 0x000fe20003fc4070 */
[----:B------:R-:W-:Y:S01]  /*2cd0*/  IMAD.HI.U32 R3, R19, R15, RZ ;  /* 0x0000000f13037227 */ /* 0x000fe200078e00ff */
[----:B------:R-:W-:Y:S03]  /*2ce0*/  STL [R1+0x1d4], R13 ;  /* 0x0001d40d01007387 */ /* 0x000fe60000100800 */
[----:B------:R-:W-:Y:S01]  /*2cf0*/  VIADD R16, R11, 0xd0 ;  /* 0x000000d00b107836 */ /* 0x000fe20000000000 */
[----:B------:R0:W-:Y:S01]  /*2d00*/  STL [R1+0x1d8], R17 ;  /* 0x0001d81101007387 */ /* 0x0001e20000100800 */
[----:B------:R-:W-:-:S02]  /*2d10*/  IMAD.MOV R3, RZ, RZ, -R3 ;  /* 0x000000ffff037224 */ /* 0x000fc400078e0a03 */
[C---:B------:R-:W-:Y:S01]  /*2d20*/  VIADD R9, R11.reuse, 0xce ;  /* 0x000000ce0b097836 */ /* 0x040fe20000000000 */
[----:B------:R-:W-:Y:S01]  /*2d30*/  IABS R7, R16 ;  /* 0x0000001000077213 */ /* 0x000fe20000000000 */
[----:B------:R-:W-:Y:S02]  /*2d40*/  IMAD R15, R2, R3, R15 ;  /* 0x00000003020f7224 */ /* 0x000fe400078e020f */
[----:B------:R-:W-:Y:S01]  /*2d50*/  VIADD R5, R11, 0xcd ;  /* 0x000000cd0b057836 */ /* 0x000fe20000000000 */
[----:B------:R-:W-:Y:S01]  /*2d60*/  IABS R3, R9 ;  /* 0x0000000900037213 */ /* 0x000fe20000000000 */
[----:B------:R-:W-:Y:S01]  /*2d70*/  @!P4 IMAD.IADD R6, R6, 0x1, -R2 ;  /* 0x000000010606c824 */ /* 0x000fe200078e0a02 */
[----:B------:R-:W-:Y:S01]  /*2d80*/  ISETP.GT.U32.AND P4, PT, R2, R0, PT ;  /* 0x000000000200720c */ /* 0x000fe20003f84070 */
[----:B------:R-:W-:Y:S01]  /*2d90*/  IMAD.MOV.U32 R23, RZ, RZ, R20 ;  /* 0x000000ffff177224 */ /* 0x000fe200078e0014 */
[----:B0-----:R-:W-:Y:S01]  /*2da0*/  IABS R17, R5 ;  /* 0x0000000500117213 */ /* 0x001fe20000000000 */
[----:B------:R-:W-:-:S02]  /*2db0*/  @!P6 IMAD.IADD R14, R14, 0x1, -R2 ;  /* 0x000000010e0ee824 */ /* 0x000fc400078e0a02 */
[----:B------:R-:W-:Y:S01]  /*2dc0*/  @!P2 IMAD.MOV R23, RZ, RZ, -R23 ;  /* 0x000000ffff17a224 */ /* 0x000fe200078e0a17 */
[C---:B------:R-:W-:Y:S01]  /*2dd0*/  ISETP.GT.U32.AND P2, PT, R2.reuse, R6, PT ;  /* 0x000000060200720c */ /* 0x040fe20003f44070 */
[C---:B------:R-:W-:Y:S01]  /*2de0*/  IMAD.HI.U32 R13, R19.reuse, R7, RZ ;  /* 0x00000007130d7227 */ /* 0x040fe200078e00ff */
[----:B------:R-:W-:Y:S02]  /*2df0*/  ISETP.GT.U32.AND P6, PT, R2, R14, PT ;  /* 0x0000000e0200720c */ /* 0x000fe40003fc4070 */
[----:B------:R0:W-:Y:S01]  /*2e00*/  STL [R1+0x1e0], R23 ;  /* 0x0001e01701007387 */ /* 0x0001e20000100800 */
[----:B------:R-:W-:-:S04]  /*2e10*/  IMAD.HI.U32 R22, R19, R3, RZ ;  /* 0x0000000313167227 */ /* 0x000fc800078e00ff */
[----:B------:R-:W-:Y:S02]  /*2e20*/  IMAD.MOV R4, RZ, RZ, -R13 ;  /* 0x000000ffff047224 */ /* 0x000fe400078e0a0d */
[----:B------:R-:W-:-:S04]  /*2e30*/  IMAD.HI.U32 R20, R19, R17, RZ ;  /* 0x0000001113147227 */ /* 0x000fc800078e00ff */
[----:B------:R-:W-:Y:S02]  /*2e40*/  IMAD.MOV R22, RZ, RZ, -R22 ;  /* 0x000000ffff167224 */ /* 0x000fe400078e0a16 */
[C---:B------:R-:W-:Y:S02]  /*2e50*/  IMAD R7, R2.reuse, R4, R7 ;  /* 0x0000000402077224 */ /* 0x040fe400078e0207 */
[----:B------:R-:W-:Y:S02]  /*2e60*/  IMAD.MOV R20, RZ, RZ, -R20 ;  /* 0x000000ffff147224 */ /* 0x000fe400078e0a14 */
[C---:B------:R-:W-:Y:S02]  /*2e70*/  IMAD R3, R2.reuse, R22, R3 ;  /* 0x0000001602037224 */ /* 0x040fe400078e0203 */
[----:B------:R-:W-:Y:S01]  /*2e80*/  @!P0 IMAD.MOV R21, RZ, RZ, -R21 ;  /* 0x000000ffff158224 */ /* 0x000fe200078e0a15 */
[----:B------:R-:W-:Y:S01]  /*2e90*/  ISETP.GT.U32.AND P0, PT, R2, R7, PT ;  /* 0x000000070200720c */ /* 0x000fe20003f04070 */
[--C-:B------:R-:W-:Y:S01]  /*2ea0*/  @!P4 IMAD.IADD R0, R0, 0x1, -R2.reuse ;  /* 0x000000010000c824 */ /* 0x100fe200078e0a02 */
[C---:B------:R-:W-:Y:S01]  /*2eb0*/  ISETP.GT.U32.AND P4, PT, R2.reuse, R15, PT ;  /* 0x0000000f0200720c */ /* 0x040fe20003f84070 */
[----:B------:R-:W-:Y:S01]  /*2ec0*/  IMAD R17, R2, R20, R17 ;  /* 0x0000001402117224 */ /* 0x000fe200078e0211 */
[----:B------:R1:W-:Y:S01]  /*2ed0*/  STL [R1+0x1e4], R21 ;  /* 0x0001e41501007387 */ /* 0x0003e20000100800 */
[--C-:B------:R-:W-:Y:S01]  /*2ee0*/  @!P2 IMAD.IADD R6, R6, 0x1, -R2.reuse ;  /* 0x000000010606a824 */ /* 0x100fe200078e0a02 */
[----:B------:R-:W-:Y:S01]  /*2ef0*/  ISETP.GT.U32.AND P2, PT, R2, R3, PT ;  /* 0x000000030200720c */ /* 0x000fe20003f44070 */
[----:B------:R-:W-:Y:S01]  /*2f00*/  @!P6 IMAD.IADD R14, R14, 0x1, -R2 ;  /* 0x000000010e0ee824 */ /* 0x000fe200078e0a02 */
[----:B------:R-:W-:Y:S01]  /*2f10*/  ISETP.GT.U32.AND P6, PT, R2, R17, PT ;  /* 0x000000110200720c */ /* 0x000fe20003fc4070 */
[----:B------:R-:W-:-:S02]  /*2f20*/  VIADD R13, R11, 0xcb ;  /* 0x000000cb0b0d7836 */ /* 0x000fc40000000000 */
[----:B------:R-:W-:Y:S02]  /*2f30*/  IMAD.MOV.U32 R24, RZ, RZ, R0 ;  /* 0x000000ffff187224 */ /* 0x000fe400078e0000 */
[--C-:B------:R-:W-:Y:S01]  /*2f40*/  @!P0 IMAD.IADD R7, R7, 0x1, -R2.reuse ;  /* 0x0000000107078824 */ /* 0x100fe200078e0a02 */
[----:B------:R-:W-:Y:S01]  /*2f50*/  IABS R12, R13 ;  /* 0x0000000d000c7213 */ /* 0x000fe20000000000 */
[--C-:B------:R-:W-:Y:S01]  /*2f60*/  @!P4 IMAD.IADD R15, R15, 0x1, -R2.reuse ;  /* 0x000000010f0fc824 */ /* 0x100fe200078e0a02 */
[----:B------:R-:W-:Y:S01]  /*2f70*/  ISETP.GE.AND P4, PT, R8, RZ, PT ;  /* 0x000000ff0800720c */ /* 0x000fe20003f86270 */
[----:B------:R-:W-:Y:S01]  /*2f80*/  VIADD R4, R11, 0xcc ;  /* 0x000000cc0b047836 */ /* 0x000fe20000000000 */
[----:B------:R-:W-:Y:S01]  /*2f90*/  ISETP.GE.AND P0, PT, R16, RZ, PT ;  /* 0x000000ff1000720c */ /* 0x000fe20003f06270 */
[----:B------:R-:W-:Y:S01]  /*2fa0*/  @!P2 IMAD.IADD R3, R3, 0x1, -R2 ;  /* 0x000000010303a824 */ /* 0x000fe200078e0a02 */
[C---:B------:R-:W-:Y:S01]  /*2fb0*/  ISETP.GT.U32.AND P2, PT, R2.reuse, R7, PT ;  /* 0x000000070200720c */ /* 0x040fe20003f44070 */
[----:B0-----:R-:W-:Y:S01]  /*2fc0*/  IMAD.MOV.U32 R23, RZ, RZ, R6 ;  /* 0x000000ffff177224 */ /* 0x001fe200078e0006 */
[----:B------:R-:W-:Y:S01]  /*2fd0*/  IABS R18, R4 ;  /* 0x0000000400127213 */ /* 0x000fe20000000000 */
[----:B------:R-:W-:Y:S01]  /*2fe0*/  @!P6 IMAD.IADD R17, R17, 0x1, -R2 ;  /* 0x000000011111e824 */ /* 0x000fe200078e0a02 */
[C---:B------:R-:W-:Y:S01]  /*2ff0*/  ISETP.GT.U32.AND P6, PT, R2.reuse, R15, PT ;  /* 0x0000000f0200720c */ /* 0x040fe20003fc4070 */
[----:B------:R-:W-:Y:S01]  /*3000*/  @!P5 IMAD.MOV R24, RZ, RZ, -R24 ;  /* 0x000000ffff18d224 */ /* 0x000fe200078e0a18 */
[----:B------:R-:W-:Y:S01]  /*3010*/  ISETP.GT.U32.AND P5, PT, R2, R3, PT ;  /* 0x000000030200720c */ /* 0x000fe20003fa4070 */
[----:B------:R-:W-:-:S03]  /*3020*/  IMAD.HI.U32 R22, R19, R12, RZ ;  /* 0x0000000c13167227 */ /* 0x000fc600078e00ff */
[----:B------:R-:W-:Y:S01]  /*3030*/  STL [R1+0x1e8], R24 ;  /* 0x0001e81801007387 */ /* 0x000fe20000100800 */
[----:B------:R-:W-:Y:S01]  /*3040*/  @!P3 IMAD.MOV R23, RZ, RZ, -R23 ;  /* 0x000000ffff17b224 */ /* 0x000fe200078e0a17 */
[----:B------:R-:W-:Y:S01]  /*3050*/  ISETP.GT.U32.AND P3, PT, R2, R17, PT ;  /* 0x000000110200720c */ /* 0x000fe20003f64070 */
[----:B------:R-:W-:Y:S02]  /*3060*/  IMAD.MOV R22, RZ, RZ, -R22 ;  /* 0x000000ffff167224 */ /* 0x000fe400078e0a16 */
[----:B------:R-:W-:Y:S01]  /*3070*/  VIADD R8, R11, 0xca ;  /* 0x000000ca0b087836 */ /* 0x000fe20000000000 */
[----:B------:R-:W-:Y:S01]  /*3080*/  STL [R1+0x1ec], R23 ;  /* 0x0001ec1701007387 */ /* 0x000fe20000100800 */
[----:B-1----:R-:W-:-:S03]  /*3090*/  IMAD.HI.U32 R21, R19, R18, RZ ;  /* 0x0000001213157227 */ /* 0x002fc600078e00ff */
[----:B------:R-:W-:Y:S01]  /*30a0*/  IABS R0, R8 ;  /* 0x0000000800007213 */ /* 0x000fe20000000000 */
[C---:B------:R-:W-:Y:S02]  /*30b0*/  IMAD R12, R2.reuse, R22, R12 ;  /* 0x00000016020c7224 */ /* 0x040fe400078e020c */
[----:B------:R-:W-:Y:S02]  /*30c0*/  VIADD R16, R11, 0xc9 ;  /* 0x000000c90b107836 */ /* 0x000fe40000000000 */
[----:B------:R-:W-:Y:S02]  /*30d0*/  IMAD.MOV R21, RZ, RZ, -R21 ;  /* 0x000000ffff157224 */ /* 0x000fe400078e0a15 */
[--C-:B------:R-:W-:Y:S01]  /*30e0*/  @!P2 IMAD.IADD R7, R7, 0x1, -R2.reuse ;  /* 0x000000010707a824 */ /* 0x100fe200078e0a02 */
[----:B------:R-:W-:Y:S01]  /*30f0*/  IABS R6, R16 ;  /* 0x0000001000067213 */ /* 0x000fe20000000000 */
[--C-:B------:R-:W-:Y:S01]  /*3100*/  @!P6 IMAD.IADD R15, R15, 0x1, -R2.reuse ;  /* 0x000000010f0fe824 */ /* 0x100fe200078e0a02 */
[----:B------:R-:W-:Y:S01]  /*3110*/  ISETP.GE.AND P2, PT, R9, RZ, PT ;  /* 0x000000ff0900720c */ /* 0x000fe20003f46270 */
[----:B------:R-:W-:Y:S01]  /*3120*/  @!P5 IMAD.IADD R3, R3, 0x1, -R2 ;  /* 0x000000010303d824 */ /* 0x000fe200078e0a02 */
[C---:B------:R-:W-:Y:S01]  /*3130*/  ISETP.GT.U32.AND P6, PT, R2.reuse, R12, PT ;  /* 0x0000000c0200720c */ /* 0x040fe20003fc4070 */
[----:B------:R-:W-:Y:S01]  /*3140*/  IMAD R18, R2, R21, R18 ;  /* 0x0000001502127224 */ /* 0x000fe200078e0212 */
[----:B------:R-:W-:Y:S01]  /*3150*/  ISETP.GE.AND P5, PT, R5, RZ, PT ;  /* 0x000000ff0500720c */ /* 0x000fe20003fa6270 */
[----:B------:R-:W-:-:S04]  /*3160*/  IMAD.HI.U32 R5, R19, R0, RZ ;  /* 0x0000000013057227 */ /* 0x000fc800078e00ff */
[----:B------:R-:W-:Y:S01]  /*3170*/  @!P3 IMAD.IADD R17, R17, 0x1, -R2 ;  /* 0x000000011111b824 */ /* 0x000fe200078e0a02 */
[----:B------:R-:W-:Y:S01]  /*3180*/  ISETP.GE.AND P3, PT, R4, RZ, PT ;  /* 0x000000ff0400720c */ /* 0x000fe20003f66270 */
[----:B------:R-:W-:-:S04]  /*3190*/  IMAD.HI.U32 R4, R19, R6, RZ ;  /* 0x0000000613047227 */ /* 0x000fc800078e00ff */
[----:B------:R-:W-:Y:S02]  /*31a0*/  IMAD.MOV R5, RZ, RZ, -R5 ;  /* 0x000000ffff057224 */ /* 0x000fe400078e0a05 */
[----:B------:R-:W-:Y:S01]  /*31b0*/  @!P1 IMAD.MOV R14, RZ, RZ, -R14 ;  /* 0x000000ffff0e9224 */ /* 0x000fe200078e0a0e */
[C---:B------:R-:W-:Y:S01]  /*31c0*/  ISETP.GT.U32.AND P1, PT, R2.reuse, R18, PT ;  /* 0x000000120200720c */ /* 0x040fe20003f24070 */
[----:B------:R-:W-:Y:S02]  /*31d0*/  IMAD.MOV R4, RZ, RZ, -R4 ;  /* 0x000000ffff047224 */ /* 0x000fe400078e0a04 */
[----:B------:R-:W-:Y:S01]  /*31e0*/  IMAD R0, R2, R5, R0 ;  /* 0x0000000502007224 */ /* 0x000fe200078e0200 */
[----:B------:R0:W-:Y:S01]  /*31f0*/  STL [R1+0x1f8], R14 ;  /* 0x0001f80e01007387 */ /* 0x0001e20000100800 */
[----:B------:R-:W-:Y:S02]  /*3200*/  IMAD.MOV.U32 R20, RZ, RZ, R7 ;  /* 0x000000ffff147224 */ /* 0x000fe400078e0007 */
[----:B------:R-:W-:Y:S01]  /*3210*/  @!P6 IMAD.IADD R12, R12, 0x1, -R2 ;  /* 0x000000010c0ce824 */ /* 0x000fe200078e0a02 */
[----:B------:R-:W-:Y:S01]  /*3220*/  ISETP.GE.AND P6, PT, R8, RZ, PT ;  /* 0x000000ff0800720c */ /* 0x000fe20003fc6270 */
[----:B------:R-:W-:-:S02]  /*3230*/  IMAD R4, R2, R4, R6 ;  /* 0x0000000402047224 */ /* 0x000fc400078e0206 */
[----:B------:R-:W-:Y:S02]  /*3240*/  IMAD.MOV.U32 R7, RZ, RZ, R17 ;  /* 0x000000ffff077224 */ /* 0x000fe400078e0011 */
[----:B------:R-:W-:Y:S01]  /*3250*/  @!P2 IMAD.MOV R3, RZ, RZ, -R3 ;  /* 0x000000ffff03a224 */ /* 0x000fe200078e0a03 */
[C---:B------:R-:W-:Y:S01]  /*3260*/  ISETP.GT.U32.AND P2, PT, R2.reuse, R0, PT ;  /* 0x000000000200720c */ /* 0x040fe20003f44070 */
[----:B0-----:R-:W-:Y:S02]  /*3270*/  IMAD.MOV.U32 R14, RZ, RZ, R15 ;  /* 0x000000ffff0e7224 */ /* 0x001fe400078e000f */
[----:B------:R-:W-:Y:S01]  /*3280*/  @!P5 IMAD.MOV R7, RZ, RZ, -R7 ;  /* 0x000000ffff07d224 */ /* 0x000fe200078e0a07 */
[C---:B------:R-:W-:Y:S01]  /*3290*/  ISETP.GT.U32.AND P5, PT, R2.reuse, R4, PT ;  /* 0x000000040200720c */ /* 0x040fe20003fa4070 */
[----:B------:R-:W-:Y:S01]  /*32a0*/  @!P4 IMAD.MOV R14, RZ, RZ, -R14 ;  /* 0x000000ffff0ec224 */ /* 0x000fe200078e0a0e */
[----:B------:R-:W-:Y:S01]  /*32b0*/  ISETP.GT.U32.AND P4, PT, R2, R12, PT ;  /* 0x0000000c0200720c */ /* 0x000fe20003f84070 */
[----:B------:R-:W-:Y:S01]  /*32c0*/  @!P1 IMAD.IADD R18, R18, 0x1, -R2 ;  /* 0x0000000112129824 */ /* 0x000fe200078e0a02 */
[----:B------:R-:W-:Y:S01]  /*32d0*/  ISETP.GE.AND P1, PT, R13, RZ, PT ;  /* 0x000000ff0d00720c */ /* 0x000fe20003f26270 */
[----:B------:R-:W-:-:S02]  /*32e0*/  VIADD R5, R11, 0xc8 ;  /* 0x000000c80b057836 */ /* 0x000fc40000000000 */
[----:B------:R-:W-:Y:S01]  /*32f0*/  @!P0 IMAD.MOV R20, RZ, RZ, -R20 ;  /* 0x000000ffff148224 */ /* 0x000fe200078e0a14 */
[----:B------:R-:W-:Y:S01]  /*3300*/  ISETP.GT.U32.AND P0, PT, R2, R18, PT ;  /* 0x000000120200720c */ /* 0x000fe20003f04070 */
[--C-:B------:R-:W-:Y:S01]  /*3310*/  @!P2 IMAD.IADD R0, R0, 0x1, -R2.reuse ;  /* 0x000000010000a824 */ /* 0x100fe200078e0a02 */
[----:B------:R-:W-:Y:S01]  /*3320*/  IABS R8, R5 ;  /* 0x0000000500087213 */ /* 0x000fe20000000000 */
[----:B------:R-:W-:Y:S01]  /*3330*/  VIADD R13, R11, 0xc5 ;  /* 0x000000c50b0d7836 */ /* 0x000fe20000000000 */
[----:B------:R-:W-:Y:S01]  /*3340*/  STL [R1+0x1fc], R20 ;  /* 0x0001fc1401007387 */ /* 0x000fe20000100800 */
[--C-:B------:R-:W-:Y:S01]  /*3350*/  @!P5 IMAD.IADD R4, R4, 0x1, -R2.reuse ;  /* 0x000000010404d824 */ /* 0x100fe200078e0a02 */
[----:B------:R-:W-:Y:S01]  /*3360*/  ISETP.GT.U32.AND P5, PT, R2, R0, PT ;  /* 0x000000000200720c */ /* 0x000fe20003fa4070 */
[----:B------:R-:W-:Y:S01]  /*3370*/  @!P4 IMAD.IADD R12, R12, 0x1, -R2 ;  /* 0x000000010c0cc824 */ /* 0x000fe200078e0a02 */
[----:B------:R-:W-:Y:S01]  /*3380*/  ISETP.GE.AND P4, PT, R5, RZ, PT ;  /* 0x000000ff0500720c */ /* 0x000fe20003f86270 */
[----:B------:R-:W-:Y:S01]  /*3390*/  STL [R1+0x200], R14 ;  /* 0x0002000e01007387 */ /* 0x000fe20000100800 */
[----:B------:R-:W-:-:S03]  /*33a0*/  IMAD.HI.U32 R5, R19, R8, RZ ;  /* 0x0000000813057227 */ /* 0x000fc600078e00ff */
[----:B------:R0:W-:Y:S01]  /*33b0*/  STL [R1+0x204], R3 ;  /* 0x0002040301007387 */ /* 0x0001e20000100800 */
[----:B------:R-:W-:Y:S02]  /*33c0*/  IMAD.MOV R5, RZ, RZ, -R5 ;  /* 0x000000ffff057224 */ /* 0x000fe400078e0a05 */
[----:B------:R-:W-:Y:S01]  /*33d0*/  @!P0 IMAD.IADD R18, R18, 0x1, -R2 ;  /* 0x0000000112128824 */ /* 0x000fe200078e0a02 */
[----:B------:R1:W-:Y:S01]  /*33e0*/  STL [R1+0x20c], R7 ;  /* 0x00020c0701007387 */ /* 0x0003e20000100800 */
[----:B------:R-:W-:Y:S01]  /*33f0*/  IMAD R8, R2, R5, R8 ;  /* 0x0000000502087224 */ /* 0x000fe200078e0208 */
[----:B------:R-:W-:Y:S01]  /*3400*/  ISETP.GE.AND P0, PT, R16, RZ, PT ;  /* 0x000000ff1000720c */ /* 0x000fe20003f06270 */
[----:B------:R-:W-:Y:S02]  /*3410*/  @!P5 IMAD.IADD R0, R0, 0x1, -R2 ;  /* 0x000000010000d824 */ /* 0x000fe400078e0a02 */
[C---:B------:R-:W-:Y:S01]  /*3420*/  VIADD R5, R11.reuse, 0xc3 ;  /* 0x000000c30b057836 */ /* 0x040fe20000000000 */
[----:B------:R-:W-:Y:S01]  /*3430*/  ISETP.GT.U32.AND P5, PT, R2, R8, PT ;  /* 0x000000080200720c */ /* 0x000fe20003fa4070 */
[----:B0-----:R-:W-:-:S02]  /*3440*/  VIADD R3, R11, 0xc7 ;  /* 0x000000c70b037836 */ /* 0x001fc40000000000 */
[----:B------:R-:W-:Y:S02]  /*3450*/  IMAD.MOV.U32 R14, RZ, RZ, R0 ;  /* 0x000000ffff0e7224 */ /* 0x000fe400078e0000 */
[----:B-1----:R-:W-:Y:S01]  /*3460*/  IMAD.MOV.U32 R7, RZ, RZ, R18 ;  /* 0x000000ffff077224 */ /* 0x002fe200078e0012 */
[----:B------:R-:W-:Y:S01]  /*3470*/  IABS R6, R3 ;  /* 0x0000000300067213 */ /* 0x000fe20000000000 */
[----:B------:R-:W-:Y:S01]  /*3480*/  @!P6 IMAD.MOV R14, RZ, RZ, -R14 ;  /* 0x000000ffff0ee224 */ /* 0x000fe200078e0a0e */
[----:B------:R-:W-:Y:S01]  /*3490*/  ISETP.GE.AND P2, PT, R3, RZ, PT ;  /* 0x000000ff0300720c */ /* 0x000fe20003f46270 */
[----:B------:R-:W-:Y:S01]  /*34a0*/  @!P3 IMAD.MOV R7, RZ, RZ, -R7 ;  /* 0x000000ffff07b224 */ /* 0x000fe200078e0a07 */
[----:B------:R-:W-:Y:S01]  /*34b0*/  ISETP.GT.U32.AND P3, PT, R2, R4, PT ;  /* 0x000000040200720c */ /* 0x000fe20003f64070 */
[----:B------:R-:W-:-:S03]  /*34c0*/  IMAD.HI.U32 R3, R19, R6, RZ ;  /* 0x0000000613037227 */ /* 0x000fc600078e00ff */
[----:B------:R0:W-:Y:S01]  /*34d0*/  STL [R1+0x210], R7 ;  /* 0x0002100701007387 */ /* 0x0001e20000100800 */
[----:B------:R-:W-:Y:S02]  /*34e0*/  IMAD.MOV R3, RZ, RZ, -R3 ;  /* 0x000000ffff037224 */ /* 0x000fe400078e0a03 */
[----:B------:R-:W-:Y:S02]  /*34f0*/  @!P5 IMAD.IADD R8, R8, 0x1, -R2 ;  /* 0x000000010808d824 */ /* 0x000fe400078e0a02 */
[C---:B------:R-:W-:Y:S02]  /*3500*/  IMAD R6, R2.reuse, R3, R6 ;  /* 0x0000000302067224 */ /* 0x040fe400078e0206 */
[----:B------:R-:W-:Y:S01]  /*3510*/  VIADD R3, R11, 0xc4 ;  /* 0x000000c40b037836 */ /* 0x000fe20000000000 */
[----:B------:R-:W-:Y:S01]  /*3520*/  ISETP.GT.U32.AND P5, PT, R2, R8, PT ;  /* 0x000000080200720c */ /* 0x000fe20003fa4070 */
[----:B------:R-:W-:Y:S01]  /*3530*/  @!P3 IMAD.IADD R4, R4, 0x1, -R2 ;  /* 0x000000010404b824 */ /* 0x000fe200078e0a02 */
[----:B------:R-:W-:Y:S01]  /*3540*/  ISETP.GT.U32.AND P6, PT, R2, R6, PT ;  /* 0x000000060200720c */ /* 0x000fe20003fc4070 */
[----:B0-----:R-:W-:Y:S01]  /*3550*/  IMAD.MOV.U32 R7, RZ, RZ, R12 ;  /* 0x000000ffff077224 */ /* 0x001fe200078e000c */
[----:B------:R-:W-:Y:S01]  /*3560*/  ISETP.GE.AND P3, PT, R13, RZ, PT ;  /* 0x000000ff0d00720c */ /* 0x000fe20003f66270 */
[----:B------:R-:W-:Y:S01]  /*3570*/  VIADD R12, R11, 0xc6 ;  /* 0x000000c60b0c7836 */ /* 0x000fe20000000000 */
[----:B------:R-:W-:Y:S01]  /*3580*/  IABS R13, R13 ;  /* 0x0000000d000d7213 */ /* 0x000fe20000000000 */
[----:B------:R-:W-:-:S02]  /*3590*/  @!P1 IMAD.MOV R7, RZ, RZ, -R7 ;  /* 0x000000ffff079224 */ /* 0x000fc400078e0a07 */
[----:B------:R-:W-:Y:S01]  /*35a0*/  IMAD.MOV.U32 R9, RZ, RZ, R4 ;  /* 0x000000ffff097224 */ /* 0x000fe200078e0004 */
[----:B------:R-:W-:Y:S01]  /*35b0*/  ISETP.GE.AND P1, PT, R12, RZ, PT ;  /* 0x000000ff0c00720c */ /* 0x000fe20003f26270 */
[----:B------:R-:W-:Y:S01]  /*35c0*/  IMAD.HI.U32 R4, R19, R13, RZ ;  /* 0x0000000d13047227 */ /* 0x000fe200078e00ff */
[----:B------:R-:W-:Y:S01]  /*35d0*/  IABS R12, R12 ;  /* 0x0000000c000c7213 */ /* 0x000fe20000000000 */
[----:B------:R0:W-:Y:S02]  /*35e0*/  STL [R1+0x214], R7 ;  /* 0x0002140701007387 */ /* 0x0001e40000100800 */
[----:B------:R-:W-:Y:S01]  /*35f0*/  @!P0 IMAD.MOV R9, RZ, RZ, -R9 ;  /* 0x000000ffff098224 */ /* 0x000fe200078e0a09 */
[----:B------:R-:W-:Y:S01]  /*3600*/  ISETP.GE.AND P0, PT, R3, RZ, PT ;  /* 0x000000ff0300720c */ /* 0x000fe20003f06270 */
[----:B------:R-:W-:Y:S01]  /*3610*/  @!P6 IMAD.IADD R6, R6, 0x1, -R2 ;  /* 0x000000010606e824 */ /* 0x000fe200078e0a02 */
[----:B------:R-:W-:Y:S01]  /*3620*/  IABS R3, R3 ;  /* 0x0000000300037213 */ /* 0x000fe20000000000 */
[----:B------:R-:W-:Y:S01]  /*3630*/  IMAD.MOV R4, RZ, RZ, -R4 ;  /* 0x000000ffff047224 */ /* 0x000fe200078e0a04 */
[----:B------:R-:W-:Y:S01]  /*3640*/  STL [R1+0x218], R14 ;  /* 0x0002180e01007387 */ /* 0x000fe20000100800 */
[----:B------:R-:W-:Y:S01]  /*3650*/  @!P5 IMAD.IADD R8, R8, 0x1, -R2 ;  /* 0x000000010808d824 */ /* 0x000fe200078e0a02 */
[----:B------:R-:W-:Y:S01]  /*3660*/  ISETP.GT.U32.AND P6, PT, R2, R6, PT ;  /* 0x000000060200720c */ /* 0x000fe20003fc4070 */
[----:B0-----:R-:W-:Y:S01]  /*3670*/  IMAD.HI.U32 R7, R19, R12, RZ ;  /* 0x0000000c13077227 */ /* 0x001fe200078e00ff */
[----:B------:R0:W-:Y:S03]  /*3680*/  STL [R1+0x21c], R9 ;  /* 0x00021c0901007387 */ /* 0x0001e60000100800 */
[----:B------:R-:W-:-:S02]  /*3690*/  IMAD.MOV R0, RZ, RZ, -R7 ;  /* 0x000000ffff007224 */ /* 0x000fc400078e0a07 */
[C---:B------:R-:W-:Y:S02]  /*36a0*/  IMAD R13, R2.reuse, R4, R13 ;  /* 0x00000004020d7224 */ /* 0x040fe400078e020d */
[----:B------:R-:W-:Y:S01]  /*36b0*/  IMAD R12, R2, R0, R12 ;  /* 0x00000000020c7224 */ /* 0x000fe200078e020c */
[----:B------:R-:W-:Y:S01]  /*36c0*/  IABS R0, R5 ;  /* 0x0000000500007213 */ /* 0x000fe20000000000 */
[----:B------:R-:W-:-:S03]  /*36d0*/  IMAD.HI.U32 R4, R19, R3, RZ ;  /* 0x0000000313047227 */ /* 0x000fc600078e00ff */
[----:B------:R-:W-:Y:S01]  /*36e0*/  ISETP.GT.U32.AND P5, PT, R2, R12, PT ;  /* 0x0000000c0200720c */ /* 0x000fe20003fa4070 */
[----:B------:R-:W-:Y:S02]  /*36f0*/  IMAD.MOV R4, RZ, RZ, -R4 ;  /* 0x000000ffff047224 */ /* 0x000fe400078e0a04 */
[----:B0-----:R-:W-:Y:S02]  /*3700*/  IMAD.MOV.U32 R9, RZ, RZ, R8 ;  /* 0x000000ffff097224 */ /* 0x001fe400078e0008 */
[----:B------:R-:W-:-:S04]  /*3710*/  IMAD.HI.U32 R7, R19, R0, RZ ;  /* 0x0000000013077227 */ /* 0x000fc800078e00ff */
[C---:B------:R-:W-:Y:S02]  /*3720*/  IMAD R3, R2.reuse, R4, R3 ;  /* 0x0000000402037224 */ /* 0x040fe400078e0203 */
[----:B------:R-:W-:Y:S01]  /*3730*/  @!P4 IMAD.MOV R9, RZ, RZ, -R9 ;  /* 0x000000ffff09c224 */ /* 0x000fe200078e0a09 */
[----:B------:R-:W-:Y:S01]  /*3740*/  ISETP.GT.U32.AND P4, PT, R2, R13, PT ;  /* 0x0000000d0200720c */ /* 0x000fe20003f84070 */
[----:B------:R-:W-:Y:S02]  /*3750*/  IMAD.MOV R7, RZ, RZ, -R7 ;  /* 0x000000ffff077224 */ /* 0x000fe400078e0a07 */
[----:B------:R-:W-:Y:S01]  /*3760*/  @!P6 IMAD.IADD R6, R6, 0x1, -R2 ;  /* 0x000000010606e824 */ /* 0x000fe200078e0a02 */
[C---:B------:R-:W-:Y:S01]  /*3770*/  ISETP.GT.U32.AND P6, PT, R2.reuse, R3, PT ;  /* 0x000000030200720c */ /* 0x040fe20003fc4070 */
[----:B------:R-:W-:Y:S01]  /*3780*/  IMAD R0, R2, R7, R0 ;  /* 0x0000000702007224 */ /* 0x000fe200078e0200 */
[----:B------:R0:W-:Y:S01]  /*3790*/  STL [R1+0x220], R9 ;  /* 0x0002200901007387 */ /* 0x0001e20000100800 */
[----:B------:R-:W-:-:S02]  /*37a0*/  @!P5 IMAD.IADD R12, R12, 0x1, -R2 ;  /* 0x000000010c0cd824 */ /* 0x000fc400078e0a02 */
[C---:B------:R-:W-:Y:S01]  /*37b0*/  VIADD R15, R11.reuse, 0xc1 ;  /* 0x000000c10b0f7836 */ /* 0x040fe20000000000 */
[C---:B------:R-:W-:Y:S01]  /*37c0*/  ISETP.GT.U32.AND P5, PT, R2.reuse, R0, PT ;  /* 0x000000000200720c */ /* 0x040fe20003fa4070 */
[----:B------:R-:W-:Y:S02]  /*37d0*/  VIADD R16, R11, 0xc2 ;  /* 0x000000c20b107836 */ /* 0x000fe40000000000 */
[----:B------:R-:W-:Y:S01]  /*37e0*/  @!P4 IMAD.IADD R13, R13, 0x1, -R2 ;  /* 0x000000010d0dc824 */ /* 0x000fe200078e0a02 */
[----:B------:R-:W-:Y:S01]  /*37f0*/  IABS R8, R15 ;  /* 0x0000000f00087213 */ /* 0x000fe20000000000 */
[----:B------:R-:W-:Y:S01]  /*3800*/  IMAD.MOV.U32 R18, RZ, RZ, R6 ;  /* 0x000000ffff127224 */ /* 0x000fe200078e0006 */
[----:B------:R-:W-:Y:S01]  /*3810*/  IABS R14, R16 ;  /* 0x00000010000e7213 */ /* 0x000fe20000000000 */
[----:B------:R-:W-:Y:S01]  /*3820*/  @!P6 IMAD.IADD R3, R3, 0x1, -R2 ;  /* 0x000000010303e824 */ /* 0x000fe200078e0a02 */
[C---:B------:R-:W-:Y:S01]  /*3830*/  ISETP.GT.U32.AND P6, PT, R2.reuse, R13, PT ;  /* 0x0000000d0200720c */ /* 0x040fe20003fc4070 */
[----:B------:R-:W-:Y:S01]  /*3840*/  IMAD.HI.U32 R17, R19, R8, RZ ;  /* 0x0000000813117227 */ /* 0x000fe200078e00ff */
[----:B------:R-:W-:-:S03]  /*3850*/  ISETP.GT.U32.AND P4, PT, R2, R12, PT ;  /* 0x0000000c0200720c */ /* 0x000fc60003f84070 */
[----:B------:R-:W-:Y:S01]  /*3860*/  @!P5 IMAD.IADD R0, R0, 0x1, -R2 ;  /* 0x000000010000d824 */ /* 0x000fe200078e0a02 */
[----:B------:R-:W-:Y:S01]  /*3870*/  ISETP.GT.U32.AND P5, PT, R2, R3, PT ;  /* 0x000000030200720c */ /* 0x000fe20003fa4070 */
[----:B------:R-:W-:Y:S02]  /*3880*/  IMAD.MOV R17, RZ, RZ, -R17 ;  /* 0x000000ffff117224 */ /* 0x000fe400078e0a11 */
[----:B------:R-:W-:-:S04]  /*3890*/  IMAD.HI.U32 R4, R19, R14, RZ ;  /* 0x0000000e13047227 */ /* 0x000fc800078e00ff */
[----:B------:R-:W-:Y:S01]  /*38a0*/  @!P6 IMAD.IADD R13, R13, 0x1, -R2 ;  /* 0x000000010d0de824 */ /* 0x000fe200078e0a02 */
[----:B------:R-:W-:Y:S01]  /*38b0*/  ISETP.GE.AND P6, PT, R5, RZ, PT ;  /* 0x000000ff0500720c */ /* 0x000fe20003fc6270 */
[C---:B------:R-:W-:Y:S02]  /*38c0*/  IMAD R5, R2.reuse, R17, R8 ;  /* 0x0000001102057224 */ /* 0x040fe400078e0208 */
[----:B------:R-:W-:Y:S02]  /*38d0*/  IMAD.MOV R4, RZ, RZ, -R4 ;  /* 0x000000ffff047224 */ /* 0x000fe400078e0a04 */
[----:B------:R-:W-:Y:S01]  /*38e0*/  @!P2 IMAD.MOV R18, RZ, RZ, -R18 ;  /* 0x000000ffff12a224 */ /* 0x000fe200078e0a12 */
[C---:B------:R-:W-:Y:S01]  /*38f0*/  ISETP.GT.U32.AND P2, PT, R2.reuse, R0, PT ;  /* 0x000000000200720c */ /* 0x040fe20003f44070 */
[----:B------:R-:W-:Y:S01]  /*3900*/  @!P5 IMAD.IADD R3, R3, 0x1, -R2 ;  /* 0x000000010303d824 */ /* 0x000fe200078e0a02 */
[C---:B------:R-:W-:Y:S01]  /*3910*/  ISETP.GT.U32.AND P5, PT, R2.reuse, R5, PT ;  /* 0x000000050200720c */ /* 0x040fe20003fa4070 */
[----:B------:R-:W-:Y:S01]  /*3920*/  IMAD R14, R2, R4, R14 ;  /* 0x00000004020e7224 */ /* 0x000fe200078e020e */
[----:B------:R1:W-:Y:S01]  /*3930*/  STL [R1+0x224], R18 ;  /* 0x0002241201007387 */ /* 0x0003e20000100800 */
[----:B------:R-:W-:-:S02]  /*3940*/  @!P4 IMAD.IADD R12, R12, 0x1, -R2 ;  /* 0x000000010c0cc824 */ /* 0x000fc400078e0a02 */
[C---:B------:R-:W-:Y:S01]  /*3950*/  VIADD R8, R11.reuse, 0xbe ;  /* 0x000000be0b087836 */ /* 0x040fe20000000000 */
[----:B------:R-:W-:Y:S01]  /*3960*/  ISETP.GT.U32.AND P4, PT, R2, R14, PT ;  /* 0x0000000e0200720c */ /* 0x000fe20003f84070 */
[----:B0-----:R-:W-:Y:S02]  /*3970*/  VIADD R9, R11, 0xc0 ;  /* 0x000000c00b097836 */ /* 0x001fe40000000000 */
[----:B------:R-:W-:Y:S02]  /*3980*/  IMAD.MOV.U32 R21, RZ, RZ, R12 ;  /* 0x000000ffff157224 */ /* 0x000fe400078e000c */
[--C-:B------:R-:W-:Y:S01]  /*3990*/  @!P2 IMAD.IADD R0, R0, 0x1, -R2.reuse ;  /* 0x000000010000a824 */ /* 0x100fe200078e0a02 */
[----:B------:R-:W-:Y:S01]  /*39a0*/  ISETP.GE.AND P2, PT, R16, RZ, PT ;  /* 0x000000ff1000720c */ /* 0x000fe20003f46270 */
[--C-:B------:R-:W-:Y:S01]  /*39b0*/  @!P5 IMAD.IADD R5, R5, 0x1, -R2.reuse ;  /* 0x000000010505d824 */ /* 0x100fe200078e0a02 */
[----:B------:R-:W-:Y:S01]  /*39c0*/  IABS R16, R8 ;  /* 0x0000000800107213 */ /* 0x000fe20000000000 */
[----:B------:R-:W-:Y:S01]  /*39d0*/  VIADD R4, R11, 0xbf ;  /* 0x000000bf0b047836 */ /* 0x000fe20000000000 */
[----:B------:R-:W-:Y:S01]  /*39e0*/  IABS R7, R9 ;  /* 0x0000000900077213 */ /* 0x000fe20000000000 */
[----:B------:R-:W-:Y:S01]  /*39f0*/  @!P1 IMAD.MOV R21, RZ, RZ, -R21 ;  /* 0x000000ffff159224 */ /* 0x000fe200078e0a15 */
[----:B------:R-:W-:Y:S01]  /*3a00*/  ISETP.GT.U32.AND P5, PT, R2, R5, PT ;  /* 0x000000050200720c */ /* 0x000fe20003fa4070 */
[----:B------:R-:W-:Y:S01]  /*3a10*/  @!P4 IMAD.IADD R14, R14, 0x1, -R2 ;  /* 0x000000010e0ec824 */ /* 0x000fe200078e0a02 */
[----:B------:R-:W-:Y:S01]  /*3a20*/  IABS R6, R4 ;  /* 0x0000000400067213 */ /* 0x000fe20000000000 */
[----:B------:R-:W-:Y:S01]  /*3a30*/  IMAD.HI.U32 R12, R19, R16, RZ ;  /* 0x00000010130c7227 */ /* 0x000fe200078e00ff */
[----:B------:R-:W-:Y:S01]  /*3a40*/  STL [R1+0x22c], R21 ;  /* 0x00022c1501007387 */ /* 0x000fe20000100800 */
[----:B------:R-:W-:-:S02]  /*3a50*/  ISETP.GE.AND P4, PT, R15, RZ, PT ;  /* 0x000000ff0f00720c */ /* 0x000fc40003f86270 */
[----:B------:R-:W-:Y:S01]  /*3a60*/  IMAD.MOV R12, RZ, RZ, -R12 ;  /* 0x000000ffff0c7224 */ /* 0x000fe200078e0a0c */
[----:B------:R-:W-:Y:S01]  /*3a70*/  ISETP.GT.U32.AND P1, PT, R2, R14, PT ;  /* 0x0000000e0200720c */ /* 0x000fe20003f24070 */
[----:B------:R-:W-:-:S04]  /*3a80*/  IMAD.HI.U32 R17, R19, R7, RZ ;  /* 0x0000000713117227 */ /* 0x000fc800078e00ff */
[C---:B------:R-:W-:Y:S02]  /*3a90*/  IMAD R16, R2.reuse, R12, R16 ;  /* 0x0000000c02107224 */ /* 0x040fe400078e0210 */
[----:B------:R-:W-:Y:S02]  /*3aa0*/  IMAD.MOV.U32 R20, RZ, RZ, R13 ;  /* 0x000000ffff147224 */ /* 0x000fe400078e000d */
[----:B------:R-:W-:Y:S01]  /*3ab0*/  @!P5 IMAD.IADD R5, R5, 0x1, -R2 ;  /* 0x000000010505d824 */ /* 0x000fe200078e0a02 */
[----:B------:R-:W-:Y:S01]  /*3ac0*/  ISETP.GT.U32.AND P5, PT, R2, R16, PT ;  /* 0x000000100200720c */ /* 0x000fe20003fa4070 */
[----:B-1----:R-:W-:-:S04]  /*3ad0*/  IMAD.HI.U32 R18, R19, R6, RZ ;  /* 0x0000000613127227 */ /* 0x002fc800078e00ff */
[----:B------:R-:W-:Y:S02]  /*3ae0*/  IMAD.MOV R17, RZ, RZ, -R17 ;  /* 0x000000ffff117224 */ /* 0x000fe400078e0a11 */
[----:B------:R-:W-:Y:S02]  /*3af0*/  @!P3 IMAD.MOV R20, RZ, RZ, -R20 ;  /* 0x000000ffff14b224 */ /* 0x000fe400078e0a14 */
[----:B------:R-:W-:Y:S01]  /*3b00*/  @!P0 IMAD.MOV R3, RZ, RZ, -R3 ;  /* 0x000000ffff038224 */ /* 0x000fe200078e0a03 */
[----:B------:R-:W-:Y:S01]  /*3b10*/  ISETP.GE.AND P0, PT, R9, RZ, PT ;  /* 0x000000ff0900720c */ /* 0x000fe20003f06270 */
[----:B------:R-:W-:Y:S01]  /*3b20*/  @!P6 IMAD.MOV R0, RZ, RZ, -R0 ;  /* 0x000000ffff00e224 */ /* 0x000fe200078e0a00 */
[----:B------:R-:W-:Y:S01]  /*3b30*/  STL [R1+0x230], R20 ;  /* 0x0002301401007387 */ /* 0x000fe20000100800 */
[----:B------:R-:W-:Y:S02]  /*3b40*/  IMAD.MOV R18, RZ, RZ, -R18 ;  /* 0x000000ffff127224 */ /* 0x000fe400078e0a12 */
[----:B------:R-:W-:Y:S01]  /*3b50*/  IMAD R7, R2, R17, R7 ;  /* 0x0000001102077224 */ /* 0x000fe200078e0207 */
[----:B------:R0:W-:Y:S01]  /*3b60*/  STL [R1+0x234], R3 ;  /* 0x0002340301007387 */ /* 0x0001e20000100800 */
[----:B------:R-:W-:Y:S01]  /*3b70*/  @!P1 IMAD.IADD R14, R14, 0x1, -R2 ;  /* 0x000000010e0e9824 */ /* 0x000fe200078e0a02 */
[----:B------:R-:W-:Y:S01]  /*3b80*/  ISETP.GE.AND P1, PT, R4, RZ, PT ;  /* 0x000000ff0400720c */ /* 0x000fe20003f26270 */
[C---:B------:R-:W-:Y:S01]  /*3b90*/  IMAD R6, R2.reuse, R18, R6 ;  /* 0x0000001202067224 */ /* 0x040fe200078e0206 */
[----:B------:R1:W-:Y:S01]  /*3ba0*/  STL [R1+0x23c], R0 ;  /* 0x00023c0001007387 */ /* 0x0003e20000100800 */
[----:B------:R-:W-:Y:S01]  /*3bb0*/  ISETP.GT.U32.AND P3, PT, R2, R7, PT ;  /* 0x000000070200720c */ /* 0x000fe20003f64070 */
[----:B------:R-:W-:-:S02]  /*3bc0*/  IMAD.MOV.U32 R9, RZ, RZ, R14 ;  /* 0x000000ffff097224 */ /* 0x000fc400078e000e */
[C---:B------:R-:W-:Y:S01]  /*3bd0*/  VIADD R15, R11.reuse, 0xbd ;  /* 0x000000bd0b0f7836 */ /* 0x040fe20000000000 */
[----:B------:R-:W-:Y:S01]  /*3be0*/  ISETP.GT.U32.AND P6, PT, R2, R6, PT ;  /* 0x000000060200720c */ /* 0x000fe20003fc4070 */
[----:B------:R-:W-:Y:S02]  /*3bf0*/  @!P2 IMAD.MOV R9, RZ, RZ, -R9 ;  /* 0x000000ffff09a224 */ /* 0x000fe400078e0a09 */
[--C-:B------:R-:W-:Y:S01]  /*3c00*/  @!P5 IMAD.IADD R16, R16, 0x1, -R2.reuse ;  /* 0x000000011010d824 */ /* 0x100fe200078e0a02 */
[----:B0-----:R-:W-:Y:S01]  /*3c10*/  IABS R3, R15 ;  /* 0x0000000f00037213 */ /* 0x001fe20000000000 */
[C---:B-1----:R-:W-:Y:S01]  /*3c20*/  VIADD R0, R11.reuse, 0xbc ;  /* 0x000000bc0b007836 */ /* 0x042fe20000000000 */
[----:B------:R0:W-:Y:S01]  /*3c30*/  STL [R1+0x240], R9 ;  /* 0x0002400901007387 */ /* 0x0001e20000100800 */
[----:B------:R-:W-:Y:S01]  /*3c40*/  VIADD R12, R11, 0xba ;  /* 0x000000ba0b0c7836 */ /* 0x000fe20000000000 */
[----:B------:R-:W-:Y:S01]  /*3c50*/  ISETP.GT.U32.AND P5, PT, R2, R16, PT ;  /* 0x000000100200720c */ /* 0x000fe20003fa4070 */
[----:B------:R-:W-:Y:S01]  /*3c60*/  IMAD.MOV.U32 R4, RZ, RZ, R3 ;  /* 0x000000ffff047224 */ /* 0x000fe200078e0003 */
[----:B------:R-:W-:Y:S01]  /*3c70*/  IABS R13, R0 ;  /* 0x00000000000d7213 */ /* 0x000fe20000000000 */
[----:B------:R-:W-:Y:S01]  /*3c80*/  @!P3 IMAD.IADD R7, R7, 0x1, -R2 ;  /* 0x000000010707b824 */ /* 0x000fe200078e0a02 */
[----:B------:R-:W-:Y:S01]  /*3c90*/  ISETP.GE.AND P3, PT, R8, RZ, PT ;  /* 0x000000ff0800720c */ /* 0x000fe20003f66270 */
[----:B------:R-:W-:-:S04]  /*3ca0*/  IMAD.HI.U32 R14, R19, R4, RZ ;  /* 0x00000004130e7227 */ /* 0x000fc800078e00ff */
[----:B0-----:R-:W-:-:S04]  /*3cb0*/  IMAD.HI.U32 R9, R19, R13, RZ ;  /* 0x0000000d13097227 */ /* 0x001fc800078e00ff */
[----:B------:R-:W-:Y:S02]  /*3cc0*/  IMAD.MOV R17, RZ, RZ, -R9 ;  /* 0x000000ffff117224 */ /* 0x000fe400078e0a09 */
[----:B------:R-:W-:Y:S01]  /*3cd0*/  @!P6 IMAD.IADD R6, R6, 0x1, -R2 ;  /* 0x000000010606e824 */ /* 0x000fe200078e0a02 */
[C---:B------:R-:W-:Y:S01]  /*3ce0*/  ISETP.GT.U32.AND P6, PT, R2.reuse, R7, PT ;  /* 0x000000070200720c */ /* 0x040fe20003fc4070 */
[C---:B------:R-:W-:Y:S02]  /*3cf0*/  IMAD R13, R2.reuse, R17, R13 ;  /* 0x00000011020d7224 */ /* 0x040fe400078e020d */
[----:B------:R-:W-:Y:S01]  /*3d00*/  IMAD.MOV R14, RZ, RZ, -R14 ;  /* 0x000000ffff0e7224 */ /* 0x000fe200078e0a0e */
[----:B------:R-:W-:Y:S01]  /*3d10*/  ISETP.GT.U32.AND P2, PT, R2, R6, PT ;  /* 0x000000060200720c */ /* 0x000fe20003f44070 */
[----:B------:R-:W-:Y:S01]  /*3d20*/  @!P5 IMAD.IADD R16, R16, 0x1, -R2 ;  /* 0x000000011010d824 */ /* 0x000fe200078e0a02 */
[C---:B------:R-:W-:Y:S01]  /*3d30*/  ISETP.GT.U32.AND P5, PT, R2.reuse, R13, PT ;  /* 0x0000000d0200720c */ /* 0x040fe20003fa4070 */
[----:B------:R-:W-:Y:S01]  /*3d40*/  IMAD R4, R2, R14, R4 ;  /* 0x0000000e02047224 */ /* 0x000fe200078e0204 */
[----:B------:R-:W-:Y:S01]  /*3d50*/  IABS R14, R12 ;  /* 0x0000000c000e7213 */ /* 0x000fe20000000000 */
[----:B------:R-:W-:-:S02]  /*3d60*/  VIADD R3, R11, 0xbb ;  /* 0x000000bb0b037836 */ /* 0x000fc40000000000 */
[----:B------:R-:W-:Y:S02]  /*3d70*/  IMAD.MOV.U32 R21, RZ, RZ, R5 ;  /* 0x000000ffff157224 */ /* 0x000fe400078e0005 */
[----:B------:R-:W-:Y:S01]  /*3d80*/  @!P6 IMAD.IADD R7, R7, 0x1, -R2 ;  /* 0x000000010707e824 */ /* 0x000fe200078e0a02 */
[----:B------:R-:W-:Y:S01]  /*3d90*/  ISETP.GT.U32.AND P6, PT, R2, R4, PT ;  /* 0x000000040200720c */ /* 0x000fe20003fc4070 */
[----:B------:R-:W-:Y:S01]  /*3da0*/  IMAD.MOV.U32 R9, RZ, RZ, R14 ;  /* 0x000000ffff097224 */ /* 0x000fe200078e000e */
[----:B------:R-:W-:Y:S01]  /*3db0*/  IABS R8, R3 ;  /* 0x0000000300087213 */ /* 0x000fe20000000000 */
[----:B------:R-:W-:Y:S02]  /*3dc0*/  VIADD R14, R11, 0xb9 ;  /* 0x000000b90b0e7836 */ /* 0x000fe40000000000 */
[--C-:B------:R-:W-:Y:S01]  /*3dd0*/  @!P2 IMAD.IADD R6, R6, 0x1, -R2.reuse ;  /* 0x000000010606a824 */ /* 0x100fe200078e0a02 */
[----:B------:R-:W-:Y:S01]  /*3de0*/  ISETP.GE.AND P2, PT, R15, RZ, PT ;  /* 0x000000ff0f00720c */ /* 0x000fe20003f46270 */
[----:B------:R-:W-:Y:S01]  /*3df0*/  @!P5 IMAD.IADD R13, R13, 0x1, -R2 ;  /* 0x000000010d0dd824 */ /* 0x000fe200078e0a02 */
[----:B------:R-:W-:Y:S01]  /*3e00*/  IABS R15, R14 ;  /* 0x0000000e000f7213 */ /* 0x000fe20000000000 */
[----:B------:R-:W-:-:S02]  /*3e10*/  @!P4 IMAD.MOV R21, RZ, RZ, -R21 ;  /* 0x000000ffff15c224 */ /* 0x000fc400078e0a15 */
[C---:B------:R-:W-:Y:S01]  /*3e20*/  IMAD.HI.U32 R17, R19.reuse, R8, RZ ;  /* 0x0000000813117227 */ /* 0x040fe200078e00ff */
[----:B------:R-:W-:Y:S02]  /*3e30*/  ISETP.GT.U32.AND P4, PT, R2, R13, PT ;  /* 0x0000000d0200720c */ /* 0x000fe40003f84070 */
[----:B------:R-:W-:Y:S01]  /*3e40*/  STL [R1+0x258], R21 ;  /* 0x0002581501007387 */ /* 0x000fe20000100800 */
[----:B------:R-:W-:-:S04]  /*3e50*/  IMAD.HI.U32 R5, R19, R15, RZ ;  /* 0x0000000f13057227 */ /* 0x000fc800078e00ff */
[----:B------:R-:W-:Y:S02]  /*3e60*/  IMAD.MOV R17, RZ, RZ, -R17 ;  /* 0x000000ffff117224 */ /* 0x000fe400078e0a11 */
[----:B------:R-:W-:Y:S01]  /*3e70*/  @!P6 IMAD.IADD R4, R4, 0x1, -R2 ;  /* 0x000000010404e824 */ /* 0x000fe200078e0a02 */
[----:B------:R-:W-:Y:S01]  /*3e80*/  ISETP.GE.AND P6, PT, R0, RZ, PT ;  /* 0x000000ff0000720c */ /* 0x000fe20003fc6270 */
[----:B------:R-:W-:Y:S02]  /*3e90*/  IMAD.MOV R5, RZ, RZ, -R5 ;  /* 0x000000ffff057224 */ /* 0x000fe400078e0a05 */
[C---:B------:R-:W-:Y:S01]  /*3ea0*/  IMAD R8, R2.reuse, R17, R8 ;  /* 0x0000001102087224 */ /* 0x040fe200078e0208 */
[----:B------:R-:W-:Y:S01]  /*3eb0*/  ISETP.GT.U32.AND P5, PT, R2, R4, PT ;  /* 0x000000040200720c */ /* 0x000fe20003fa4070 */
[----:B------:R-:W-:Y:S02]  /*3ec0*/  IMAD.MOV.U32 R20, RZ, RZ, R7 ;  /* 0x000000ffff147224 */ /* 0x000fe400078e0007 */
[----:B------:R-:W-:-:S04]  /*3ed0*/  IMAD.HI.U32 R18, R19, R9, RZ ;  /* 0x0000000913127227 */ /* 0x000fc800078e00ff */
[C---:B------:R-:W-:Y:S02]  /*3ee0*/  IMAD R5, R2.reuse, R5, R15 ;  /* 0x0000000502057224 */ /* 0x040fe400078e020f */
[----:B------:R-:W-:Y:S01]  /*3ef0*/  @!P0 IMAD.MOV R20, RZ, RZ, -R20 ;  /* 0x000000ffff148224 */ /* 0x000fe200078e0a14 */
[C---:B------:R-:W-:Y:S01]  /*3f00*/  ISETP.GT.U32.AND P0, PT, R2.reuse, R8, PT ;  /* 0x000000080200720c */ /* 0x040fe20003f04070 */
[----:B------:R-:W-:Y:S02]  /*3f10*/  IMAD.MOV R18, RZ, RZ, -R18 ;  /* 0x000000ffff127224 */ /* 0x000fe400078e0a12 */
[----:B------:R-:W-:Y:S01]  /*3f20*/  IMAD.MOV.U32 R7, RZ, RZ, R6 ;  /* 0x000000ffff077224 */ /* 0x000fe200078e0006 */
[----:B------:R-:W-:Y:S01]  /*3f30*/  STL [R1+0x25c], R20 ;  /* 0x00025c1401007387 */ /* 0x000fe20000100800 */
[----:B------:R-:W-:Y:S01]  /*3f40*/  @!P4 IMAD.IADD R13, R13, 0x1, -R2 ;  /* 0x000000010d0dc824 */ /* 0x000fe200078e0a02 */
[----:B------:R-:W-:Y:S01]  /*3f50*/  ISETP.GT.U32.AND P4, PT, R2, R5, PT ;  /* 0x000000050200720c */ /* 0x000fe20003f84070 */
[----:B------:R-:W-:-:S02]  /*3f60*/  VIADD R0, R11, 0xb8 ;  /* 0x000000b80b007836 */ /* 0x000fc40000000000 */
[----:B------:R-:W-:Y:S02]  /*3f70*/  IMAD.MOV.U32 R6, RZ, RZ, R16 ;  /* 0x000000ffff067224 */ /* 0x000fe400078e0010 */
[C---:B------:R-:W-:Y:S01]  /*3f80*/  IMAD R18, R2.reuse, R18, R9 ;  /* 0x0000001202127224 */ /* 0x040fe200078e0209 */
[----:B------:R-:W-:Y:S01]  /*3f90*/  IABS R9, R0 ;  /* 0x0000000000097213 */ /* 0x000fe20000000000 */
[----:B------:R-:W-:Y:S01]  /*3fa0*/  @!P1 IMAD.MOV R7, RZ, RZ, -R7 ;  /* 0x000000ffff079224 */ /* 0x000fe200078e0a07 */
[----:B------:R-:W-:Y:S01]  /*3fb0*/  ISETP.GE.AND P1, PT, R3, RZ, PT ;  /* 0x000000ff0300720c */ /* 0x000fe20003f26270 */
[----:B------:R-:W-:Y:S01]  /*3fc0*/  @!P3 IMAD.MOV R6, RZ, RZ, -R6 ;  /* 0x000000ffff06b224 */ /* 0x000fe200078e0a06 */
[----:B------:R-:W-:Y:S01]  /*3fd0*/  ISETP.GT.U32.AND P3, PT, R2, R18, PT ;  /* 0x000000120200720c */ /* 0x000fe20003f64070 */
[--C-:B------:R-:W-:Y:S01]  /*3fe0*/  @!P5 IMAD.IADD R4, R4, 0x1, -R2.reuse ;  /* 0x000000010404d824 */ /* 0x100fe200078e0a02 */
[----:B------:R0:W-:Y:S01]  /*3ff0*/  STL [R1+0x260], R7 ;  /* 0x0002600701007387 */ /* 0x0001e20000100800 */
[----:B------:R-:W-:Y:S01]  /*4000*/  @!P0 IMAD.IADD R8, R8, 0x1, -R2 ;  /* 0x0000000108088824 */ /* 0x000fe200078e0a02 */
[----:B------:R-:W-:Y:S01]  /*4010*/  ISETP.GE.AND P5, PT, R12, RZ, PT ;  /* 0x000000ff0c00720c */ /* 0x000fe20003fa6270 */
[----:B------:R-:W-:Y:S01]  /*4020*/  IMAD.MOV.U32 R15, RZ, RZ, R4 ;  /* 0x000000ffff0f7224 */ /* 0x000fe200078e0004 */
[----:B------:R1:W-:Y:S01]  /*4030*/  STL [R1+0x274], R6 ;  /* 0x0002740601007387 */ /* 0x0003e20000100800 */
[--C-:B------:R-:W-:Y:S01]  /*4040*/  @!P4 IMAD.IADD R5, R5, 0x1, -R2.reuse ;  /* 0x000000010505c824 */ /* 0x100fe200078e0a02 */
[----:B------:R-:W-:Y:S01]  /*4050*/  ISETP.GE.AND P0, PT, R14, RZ, PT ;  /* 0x000000ff0e00720c */ /* 0x000fe20003f06270 */
[----:B------:R-:W-:Y:S01]  /*4060*/  @!P2 IMAD.MOV R15, RZ, RZ, -R15 ;  /* 0x000000ffff0fa224 */ /* 0x000fe200078e0a0f */
[C---:B------:R-:W-:Y:S01]  /*4070*/  ISETP.GT.U32.AND P2, PT, R2.reuse, R8, PT ;  /* 0x000000080200720c */ /* 0x040fe20003f44070 */
[----:B------:R-:W-:Y:S01]  /*4080*/  @!P6 IMAD.MOV R13, RZ, RZ, -R13 ;  /* 0x000000ffff0de224 */ /* 0x000fe200078e0a0d */
[----:B------:R-:W-:Y:S01]  /*4090*/  ISETP.GT.U32.AND P4, PT, R2, R5, PT ;  /* 0x000000050200720c */ /* 0x000fe20003f84070 */
[----:B0-----:R-:W-:Y:S01]  /*40a0*/  VIADD R7, R11, 0xb7 ;  /* 0x000000b70b077836 */ /* 0x001fe20000000000 */
[----:B------:R-:W-:Y:S01]  /*40b0*/  ISETP.GE.AND P6, PT, R0, RZ, PT ;  /* 0x000000ff0000720c */ /* 0x000fe20003fc6270 */
[----:B------:R-:W-:Y:S01]  /*40c0*/  @!P3 IMAD.IADD R18, R18, 0x1, -R2 ;  /* 0x000000011212b824 */ /* 0x000fe200078e0a02 */
[----:B------:R0:W-:Y:S01]  /*40d0*/  STL [R1+0x27c], R15 ;  /* 0x00027c0f01007387 */ /* 0x0001e20000100800 */
[----:B-1----:R-:W-:Y:S01]  /*40e0*/  IMAD.HI.U32 R6, R19, R9, RZ ;  /* 0x0000000913067227 */ /* 0x002fe200078e00ff */
[----:B------:R-:W-:-:S02]  /*40f0*/  IABS R12, R7 ;  /* 0x00000007000c7213 */ /* 0x000fc40000000000 */
[----:B------:R-:W-:Y:S01]  /*4100*/  ISETP.GT.U32.AND P3, PT, R2, R18, PT ;  /* 0x000000120200720c */ /* 0x000fe20003f64070 */
[----:B------:R-:W-:Y:S01]  /*4110*/  IMAD.MOV R6, RZ, RZ, -R6 ;  /* 0x000000ffff067224 */ /* 0x000fe200078e0a06 */
[----:B------:R1:W-:Y:S01]  /*4120*/  STL [R1+0x280], R13 ;  /* 0x0002800d01007387 */ /* 0x0003e20000100800 */
[----:B------:R-:W-:Y:S02]  /*4130*/  @!P2 IMAD.IADD R8, R8, 0x1, -R2 ;  /* 0x000000010808a824 */ /* 0x000fe400078e0a02 */
[----:B------:R-:W-:Y:S02]  /*4140*/  IMAD R4, R2, R6, R9 ;  /* 0x0000000602047224 */ /* 0x000fe400078e0209 */
[----:B------:R-:W-:-:S03]  /*4150*/  IMAD.HI.U32 R9, R19, R12, RZ ;  /* 0x0000000c13097227 */ /* 0x000fc600078e00ff */
[C---:B------:R-:W-:Y:S01]  /*4160*/  ISETP.GT.U32.AND P2, PT, R2.reuse, R4, PT ;  /* 0x000000040200720c */ /* 0x040fe20003f44070 */
[----:B------:R-:W-:Y:S02]  /*4170*/  IMAD.MOV R9, RZ, RZ, -R9 ;  /* 0x000000ffff097224 */ /* 0x000fe400078e0a09 */
[----:B------:R-:W-:Y:S02]  /*4180*/  VIADD R3, R11, 0xb6 ;  /* 0x000000b60b037836 */ /* 0x000fe40000000000 */
[C---:B------:R-:W-:Y:S02]  /*4190*/  IMAD R0, R2.reuse, R9, R12 ;  /* 0x0000000902007224 */ /* 0x040fe400078e020c */
[----:B------:R-:W-:Y:S01]  /*41a0*/  @!P4 IMAD.IADD R5, R5, 0x1, -R2 ;  /* 0x000000010505c824 */ /* 0x000fe200078e0a02 */
[----:B------:R-:W-:Y:S01]  /*41b0*/  IABS R6, R3 ;  /* 0x0000000300067213 */ /* 0x000fe20000000000 */
[----:B0-----:R-:W-:Y:S01]  /*41c0*/  IMAD.MOV.U32 R15, RZ, RZ, R8 ;  /* 0x000000ffff0f7224 */ /* 0x001fe200078e0008 */
[----:B------:R-:W-:Y:S01]  /*41d0*/  ISETP.GT.U32.AND P4, PT, R2, R0, PT ;  /* 0x000000000200720c */ /* 0x000fe20003f84070 */
[----:B------:R-:W-:Y:S01]  /*41e0*/  @!P3 IMAD.IADD R18, R18, 0x1, -R2 ;  /* 0x000000011212b824 */ /* 0x000fe200078e0a02 */
[----:B------:R-:W-:Y:S01]  /*41f0*/  ISETP.GE.AND P3, PT, R7, RZ, PT ;  /* 0x000000ff0700720c */ /* 0x000fe20003f66270 */
[----:B------:R-:W-:-:S02]  /*4200*/  @!P1 IMAD.MOV R15, RZ, RZ, -R15 ;  /* 0x000000ffff0f9224 */ /* 0x000fc400078e0a0f */
[----:B------:R-:W-:Y:S02]  /*4210*/  VIADD R7, R11, 0xb5 ;  /* 0x000000b50b077836 */ /* 0x000fe40000000000 */
[----:B------:R-:W-:Y:S01]  /*4220*/  IMAD.HI.U32 R12, R19, R6, RZ ;  /* 0x00000006130c7227 */ /* 0x000fe200078e00ff */
[----:B------:R0:W-:Y:S02]  /*4230*/  STL [R1+0x2a0], R15 ;  /* 0x0002a00f01007387 */ /* 0x0001e40000100800 */
[----:B-1----:R-:W-:Y:S01]  /*4240*/  IABS R13, R7 ;  /* 0x00000007000d7213 */ /* 0x002fe20000000000 */
[----:B------:R-:W-:Y:S02]  /*4250*/  IMAD.MOV R12, RZ, RZ, -R12 ;  /* 0x000000ffff0c7224 */ /* 0x000fe400078e0a0c */
[--C-:B------:R-:W-:Y:S02]  /*4260*/  @!P4 IMAD.IADD R0, R0, 0x1, -R2.reuse ;  /* 0x000000010000c824 */ /* 0x100fe400078e0a02 */
[----:B------:R-:W-:Y:S01]  /*4270*/  @!P2 IMAD.IADD R4, R4, 0x1, -R2 ;  /* 0x000000010404a824 */ /* 0x000fe200078e0a02 */
[----:B------:R-:W-:Y:S01]  /*4280*/  ISETP.GE.AND P2, PT, R3, RZ, PT ;  /* 0x000000ff0300720c */ /* 0x000fe20003f46270 */
[C---:B------:R-:W-:Y:S01]  /*4290*/  IMAD R6, R2.reuse, R12, R6 ;  /* 0x0000000c02067224 */ /* 0x040fe200078e0206 */
[C---:B------:R-:W-:Y:S01]  /*42a0*/  ISETP.GT.U32.AND P4, PT, R2.reuse, R0, PT ;  /* 0x000000000200720c */ /* 0x040fe20003f84070 */
[----:B0-----:R-:W-:Y:S01]  /*42b0*/  IMAD.MOV.U32 R15, RZ, RZ, R18 ;  /* 0x000000ffff0f7224 */ /* 0x001fe200078e0012 */
[C---:B------:R-:W-:Y:S01]  /*42c0*/  ISETP.GT.U32.AND P1, PT, R2.reuse, R4, PT ;  /* 0x000000040200720c */ /* 0x040fe20003f24070 */
[----:B------:R-:W-:Y:S01]  /*42d0*/  @!P0 IMAD.MOV R5, RZ, RZ, -R5 ;  /* 0x000000ffff058224 */ /* 0x000fe200078e0a05 */
[----:B------:R-:W-:Y:S01]  /*42e0*/  ISETP.GE.AND P0, PT, R7, RZ, PT ;  /* 0x000000ff0700720c */ /* 0x000fe20003f06270 */
[----:B------:R-:W-:Y:S01]  /*42f0*/  @!P5 IMAD.MOV R15, RZ, RZ, -R15 ;  /* 0x000000ffff0fd224 */ /* 0x000fe200078e0a0f */
[----:B------:R-:W-:Y:S01]  /*4300*/  ISETP.GT.U32.AND P5, PT, R2, R6, PT ;  /* 0x000000060200720c */ /* 0x000fe20003fa4070 */
[----:B------:R-:W-:-:S02]  /*4310*/  VIADD R9, R11, 0xb4 ;  /* 0x000000b40b097836 */ /* 0x000fc40000000000 */
[----:B------:R-:W-:Y:S01]  /*4320*/  IMAD.HI.U32 R3, R19, R13, RZ ;  /* 0x0000000d13037227 */ /* 0x000fe200078e00ff */
[----:B------:R-:W-:Y:S02]  /*4330*/  STL [R1+0x29c], R15 ;  /* 0x00029c0f01007387 */ /* 0x000fe40000100800 */
[----:B------:R-:W-:Y:S01]  /*4340*/  IABS R14, R9 ;  /* 0x00000009000e7213 */ /* 0x000fe20000000000 */
[--C-:B------:R-:W-:Y:S01]  /*4350*/  @!P4 IMAD.IADD R0, R0, 0x1, -R2.reuse ;  /* 0x000000010000c824 */ /* 0x100fe200078e0a02 */
[----:B------:R0:W-:Y:S01]  /*4360*/  STL [R1+0x2a4], R5 ;  /* 0x0002a40501007387 */ /* 0x0001e20000100800 */
[----:B------:R-:W-:Y:S01]  /*4370*/  @!P1 IMAD.IADD R4, R4, 0x1, -R2 ;  /* 0x0000000104049824 */ /* 0x000fe200078e0a02 */
[----:B------:R-:W-:Y:S01]  /*4380*/  ISETP.GE.AND P1, PT, R9, RZ, PT ;  /* 0x000000ff0900720c */ /* 0x000fe20003f26270 */
[----:B------:R-:W-:-:S04]  /*4390*/  IMAD.HI.U32 R8, R19, R14, RZ ;  /* 0x0000000e13087227 */ /* 0x000fc800078e00ff */
[----:B------:R-:W-:Y:S02]  /*43a0*/  IMAD.MOV R8, RZ, RZ, -R8 ;  /* 0x000000ffff087224 */ /* 0x000fe400078e0a08 */
[----:B------:R-:W-:Y:S02]  /*43b0*/  @!P5 IMAD.IADD R6, R6, 0x1, -R2 ;  /* 0x000000010606d824 */ /* 0x000fe400078e0a02 */
[----:B0-----:R-:W-:Y:S02]  /*43c0*/  IMAD.MOV R5, RZ, RZ, -R3 ;  /* 0x000000ffff057224 */ /* 0x001fe400078e0a03 */
[C---:B------:R-:W-:Y:S01]  /*43d0*/  IMAD R14, R2.reuse, R8, R14 ;  /* 0x00000008020e7224 */ /* 0x040fe200078e020e */
[C---:B------:R-:W-:Y:S01]  /*43e0*/  ISETP.GT.U32.AND P5, PT, R2.reuse, R6, PT ;  /* 0x000000060200720c */ /* 0x040fe20003fa4070 */
[----:B------:R-:W-:Y:S02]  /*43f0*/  IMAD R13, R2, R5, R13 ;  /* 0x00000005020d7224 */ /* 0x000fe400078e020d */
[----:B------:R-:W-:-:S02]  /*4400*/  IMAD.MOV.U32 R15, RZ, RZ, R4 ;  /* 0x000000ffff0f7224 */ /* 0x000fc400078e0004 */
[----:B------:R-:W-:Y:S01]  /*4410*/  IMAD.MOV.U32 R12, RZ, RZ, R0 ;  /* 0x000000ffff0c7224 */ /* 0x000fe200078e0000 */
[C---:B------:R-:W-:Y:S01]  /*4420*/  ISETP.GT.U32.AND P4, PT, R2.reuse, R13, PT ;  /* 0x0000000d0200720c */ /* 0x040fe20003f84070 */
[----:B------:R-:W-:Y:S01]  /*4430*/  @!P6 IMAD.MOV R15, RZ, RZ, -R15 ;  /* 0x000000ffff0fe224 */ /* 0x000fe200078e0a0f */
[----:B------:R-:W-:Y:S01]  /*4440*/  ISETP.GT.U32.AND P6, PT, R2, R14, PT ;  /* 0x0000000e0200720c */ /* 0x000fe20003fc4070 */
[C---:B------:R-:W-:Y:S02]  /*4450*/  VIADD R3, R11.reuse, 0xb3 ;  /* 0x000000b30b037836 */ /* 0x040fe40000000000 */
[C---:B------:R-:W-:Y:S01]  /*4460*/  VIADD R7, R11.reuse, 0xb2 ;  /* 0x000000b20b077836 */ /* 0x040fe20000000000 */
[----:B------:R-:W-:Y:S01]  /*4470*/  STL [R1+0x298], R15 ;  /* 0x0002980f01007387 */ /* 0x000fe20000100800 */
[----:B------:R-:W-:Y:S01]  /*4480*/  @!P3 IMAD.MOV R12, RZ, RZ, -R12 ;  /* 0x000000ffff0cb224 */ /* 0x000fe200078e0a0c */
[----:B------:R-:W-:Y:S01]  /*4490*/  IABS R8, R3 ;  /* 0x0000000300087213 */ /* 0x000fe20000000000 */
[--C-:B------:R-:W-:Y:S01]  /*44a0*/  @!P5 IMAD.IADD R6, R6, 0x1, -R2.reuse ;  /* 0x000000010606d824 */ /* 0x100fe200078e0a02 */
[----:B------:R-:W-:Y:S01]  /*44b0*/  IABS R9, R7 ;  /* 0x0000000700097213 */ /* 0x000fe20000000000 */
[----:B------:R-:W-:Y:S01]  /*44c0*/  VIADD R5, R11, 0xb1 ;  /* 0x000000b10b057836 */ /* 0x000fe20000000000 */
[----:B------:R0:W-:Y:S01]  /*44d0*/  STL [R1+0x294], R12 ;  /* 0x0002940c01007387 */ /* 0x0001e20000100800 */
[--C-:B------:R-:W-:Y:S01]  /*44e0*/  @!P4 IMAD.IADD R13, R13, 0x1, -R2.reuse ;  /* 0x000000010d0dc824 */ /* 0x100fe200078e0a02 */
[----:B------:R-:W-:Y:S01]  /*44f0*/  ISETP.GE.AND P3, PT, R3, RZ, PT ;  /* 0x000000ff0300720c */ /* 0x000fe20003f66270 */
[----:B------:R-:W-:Y:S01]  /*4500*/  @!P6 IMAD.IADD R14, R14, 0x1, -R2 ;  /* 0x000000010e0ee824 */ /* 0x000fe200078e0a02 */
[----:B------:R-:W-:Y:S01]  /*4510*/  IABS R4, R5 ;  /* 0x0000000500047213 */ /* 0x000fe20000000000 */
[----:B------:R-:W-:Y:S01]  /*4520*/  IMAD.HI.U32 R0, R19, R8, RZ ;  /* 0x0000000813007227 */ /* 0x000fe200078e00ff */
[----:B------:R-:W-:-:S02]  /*4530*/  ISETP.GT.U32.AND P4, PT, R2, R13, PT ;  /* 0x0000000d0200720c */ /* 0x000fc40003f84070 */
[----:B------:R-:W-:Y:S01]  /*4540*/  ISETP.GT.U32.AND P6, PT, R2, R14, PT ;  /* 0x0000000e0200720c */ /* 0x000fe20003fc4070 */
[----:B------:R-:W-:Y:S01]  /*4550*/  IMAD.HI.U32 R3, R19, R9, RZ ;  /* 0x0000000913037227 */ /* 0x000fe200078e00ff */
[----:B------:R-:W-:-:S03]  /*4560*/  ISETP.GE.AND P5, PT, R7, RZ, PT ;  /* 0x000000ff0700720c */ /* 0x000fc60003fa6270 */
[----:B0-----:R-:W-:Y:S02]  /*4570*/  IMAD.MOV.U32 R12, RZ, RZ, R6 ;  /* 0x000000ffff0c7224 */ /* 0x001fe400078e0006 */
[----:B------:R-:W-:Y:S02]  /*4580*/  IMAD.MOV R0, RZ, RZ, -R0 ;  /* 0x000000ffff007224 */ /* 0x000fe400078e0a00 */
[----:B------:R-:W-:Y:S01]  /*4590*/  @!P2 IMAD.MOV R12, RZ, RZ, -R12 ;  /* 0x000000ffff0ca224 */ /* 0x000fe200078e0a0c */
[----:B------:R-:W-:Y:S01]  /*45a0*/  ISETP.GE.AND P2, PT, R5, RZ, PT ;  /* 0x000000ff0500720c */ /* 0x000fe20003f46270 */
[----:B------:R-:W-:Y:S02]  /*45b0*/  IMAD.MOV R3, RZ, RZ, -R3 ;  /* 0x000000ffff037224 */ /* 0x000fe400078e0a03 */
[----:B------:R-:W-:Y:S01]  /*45c0*/  @!P4 IMAD.IADD R13, R13, 0x1, -R2 ;  /* 0x000000010d0dc824 */ /* 0x000fe200078e0a02 */
[----:B------:R0:W-:Y:S01]  /*45d0*/  STL [R1+0x290], R12 ;  /* 0x0002900c01007387 */ /* 0x0001e20000100800 */
[----:B------:R-:W-:-:S02]  /*45e0*/  IMAD R0, R2, R0, R8 ;  /* 0x0000000002007224 */ /* 0x000fc400078e0208 */
[C---:B------:R-:W-:Y:S02]  /*45f0*/  IMAD R3, R2.reuse, R3, R9 ;  /* 0x0000000302037224 */ /* 0x040fe400078e0209 */
[----:B------:R-:W-:Y:S01]  /*4600*/  IMAD.HI.U32 R7, R19, R4, RZ ;  /* 0x0000000413077227 */ /* 0x000fe200078e00ff */
[----:B------:R-:W-:-:S03]  /*4610*/  ISETP.GT.U32.AND P4, PT, R2, R0, PT ;  /* 0x000000000200720c */ /* 0x000fc60003f84070 */
[----:B------:R-:W-:Y:S02]  /*4620*/  IMAD.MOV R7, RZ, RZ, -R7 ;  /* 0x000000ffff077224 */ /* 0x000fe400078e0a07 */
[----:B0-----:R-:W-:Y:S02]  /*4630*/  IMAD.MOV.U32 R12, RZ, RZ, R13 ;  /* 0x000000ffff0c7224 */ /* 0x001fe400078e000d */
[----:B------:R-:W-:Y:S02]  /*4640*/  @!P6 IMAD.IADD R14, R14, 0x1, -R2 ;  /* 0x000000010e0ee824 */ /* 0x000fe400078e0a02 */
[----:B------:R-:W-:Y:S01]  /*4650*/  @!P0 IMAD.MOV R12, RZ, RZ, -R12 ;  /* 0x000000ffff0c8224 */ /* 0x000fe200078e0a0c */
[C---:B------:R-:W-:Y:S01]  /*4660*/  ISETP.GT.U32.AND P0, PT, R2.reuse, R3, PT ;  /* 0x000000030200720c */ /* 0x040fe20003f04070 */
[----:B------:R-:W-:Y:S02]  /*4670*/  IMAD R4, R2, R7, R4 ;  /* 0x0000000702047224 */ /* 0x000fe400078e0204 */
[----:B------:R-:W-:Y:S01]  /*4680*/  IMAD.MOV.U32 R16, RZ, RZ, R14 ;  /* 0x000000ffff107224 */ /* 0x000fe200078e000e */
[----:B------:R0:W-:Y:S01]  /*4690*/  STL [R1+0x2d4], R12 ;  /* 0x0002d40c01007387 */ /* 0x0001e20000100800 */
[----:B------:R-:W-:-:S02]  /*46a0*/  VIADD R8, R11, 0xb0 ;  /* 0x000000b00b087836 */ /* 0x000fc40000000000 */
[----:B------:R-:W-:Y:S01]  /*46b0*/  @!P1 IMAD.MOV R16, RZ, RZ, -R16 ;  /* 0x000000ffff109224 */ /* 0x000fe200078e0a10 */
[----:B------:R-:W-:Y:S01]  /*46c0*/  ISETP.GT.U32.AND P1, PT, R2, R4, PT ;  /* 0x000000040200720c */ /* 0x000fe20003f24070 */
[--C-:B------:R-:W-:Y:S01]  /*46d0*/  @!P4 IMAD.IADD R0, R0, 0x1, -R2.reuse ;  /* 0x000000010000c824 */ /* 0x100fe200078e0a02 */
[----:B------:R-:W-:Y:S01]  /*46e0*/  ISETP.GE.AND P6, PT, R8, RZ, PT ;  /* 0x000000ff0800720c */ /* 0x000fe20003fc6270 */
[----:B------:R-:W-:Y:S01]  /*46f0*/  VIADD R7, R11, 0xad ;  /* 0x000000ad0b077836 */ /* 0x000fe20000000000 */
[----:B------:R-:W-:Y:S01]  /*4700*/  IABS R8, R8 ;  /* 0x0000000800087213 */ /* 0x000fe20000000000 */
[--C-:B------:R-:W-:Y:S01]  /*4710*/  @!P0 IMAD.IADD R3, R3, 0x1, -R2.reuse ;  /* 0x0000000103038824 */ /* 0x100fe200078e0a02 */
[C---:B------:R-:W-:Y:S01]  /*4720*/  ISETP.GT.U32.AND P4, PT, R2.reuse, R0, PT ;  /* 0x000000000200720c */ /* 0x040fe20003f84070 */
[----:B------:R-:W-:Y:S01]  /*4730*/  VIADD R5, R11, 0xaf ;  /* 0x000000af0b057836 */ /* 0x000fe20000000000 */
[----:B------:R-:W-:Y:S01]  /*4740*/  IABS R13, R7 ;  /* 0x00000007000d7213 */ /* 0x000fe20000000000 */
[----:B------:R-:W-:Y:S01]  /*4750*/  IMAD.HI.U32 R14, R19, R8, RZ ;  /* 0x00000008130e7227 */ /* 0x000fe200078e00ff */
[----:B------:R-:W-:Y:S01]  /*4760*/  ISETP.GT.U32.AND P0, PT, R2, R3, PT ;  /* 0x000000030200720c */ /* 0x000fe20003f04070 */
[----:B------:R1:W-:Y:S01]  /*4770*/  STL [R1+0x2dc], R16 ;  /* 0x0002dc1001007387 */ /* 0x0003e20000100800 */
[----:B------:R-:W-:Y:S01]  /*4780*/  IABS R9, R5 ;  /* 0x0000000500097213 */ /* 0x000fe20000000000 */
[----:B------:R-:W-:-:S02]  /*4790*/  @!P1 IMAD.IADD R4, R4, 0x1, -R2 ;  /* 0x0000000104049824 */ /* 0x000fc400078e0a02 */
[----:B------:R-:W-:Y:S02]  /*47a0*/  IMAD.MOV R14, RZ, RZ, -R14 ;  /* 0x000000ffff0e7224 */ /* 0x000fe400078e0a0e */
[----:B------:R-:W-:Y:S01]  /*47b0*/  IMAD.HI.U32 R15, R19, R9, RZ ;  /* 0x00000009130f7227 */ /* 0x000fe200078e00ff */
[----:B------:R-:W-:-:S03]  /*47c0*/  ISETP.GT.U32.AND P1, PT, R2, R4, PT ;  /* 0x000000040200720c */ /* 0x000fc60003f24070 */
[----:B------:R-:W-:Y:S01]  /*47d0*/  @!P4 IMAD.IADD R0, R0, 0x1, -R2 ;  /* 0x000000010000c824 */ /* 0x000fe200078e0a02 */
[----:B------:R-:W-:Y:S01]  /*47e0*/  ISETP.GE.AND P4, PT, R5, RZ, PT ;  /* 0x000000ff0500720c */ /* 0x000fe20003f86270 */
[C---:B------:R-:W-:Y:S02]  /*47f0*/  IMAD R8, R2.reuse, R14, R8 ;  /* 0x0000000e02087224 */ /* 0x040fe400078e0208 */
[----:B------:R-:W-:Y:S02]  /*4800*/  @!P0 IMAD.IADD R3, R3, 0x1, -R2 ;  /* 0x0000000103038824 */ /* 0x000fe400078e0a02 */
[----:B------:R-:W-:Y:S01]  /*4810*/  IMAD.MOV.U32 R18, RZ, RZ, R0 ;  /* 0x000000ffff127224 */ /* 0x000fe200078e0000 */
[----:B------:R-:W-:Y:S01]  /*4820*/  ISETP.GT.U32.AND P0, PT, R2, R8, PT ;  /* 0x000000080200720c */ /* 0x000fe20003f04070 */
[----:B------:R-:W-:Y:S02]  /*4830*/  IMAD.MOV.U32 R17, RZ, RZ, R3 ;  /* 0x000000ffff117224 */ /* 0x000fe400078e0003 */
[----:B------:R-:W-:-:S04]  /*4840*/  IMAD.HI.U32 R5, R19, R13, RZ ;  /* 0x0000000d13057227 */ /* 0x000fc800078e00ff */
[----:B------:R-:W-:Y:S02]  /*4850*/  @!P3 IMAD.MOV R18, RZ, RZ, -R18 ;  /* 0x000000ffff12b224 */ /* 0x000fe400078e0a12 */
[----:B------:R-:W-:Y:S02]  /*4860*/  @!P5 IMAD.MOV R17, RZ, RZ, -R17 ;  /* 0x000000ffff11d224 */ /* 0x000fe400078e0a11 */
[----:B------:R-:W-:Y:S01]  /*4870*/  IMAD.MOV R5, RZ, RZ, -R5 ;  /* 0x000000ffff057224 */ /* 0x000fe200078e0a05 */
[----:B------:R-:W-:Y:S01]  /*4880*/  STL [R1+0x308], R18 ;  /* 0x0003081201007387 */ /* 0x000fe20000100800 */
[----:B------:R-:W-:Y:S02]  /*4890*/  @!P1 IMAD.IADD R4, R4, 0x1, -R2 ;  /* 0x0000000104049824 */ /* 0x000fe400078e0a02 */
[----:B------:R-:W-:Y:S01]  /*48a0*/  VIADD R6, R11, 0xae ;  /* 0x000000ae0b067836 */ /* 0x000fe20000000000 */
[----:B------:R3:W-:Y:S01]  /*48b0*/  STL [R1+0x30c], R17 ;  /* 0x00030c1101007387 */ /* 0x0007e20000100800 */
[----:B------:R-:W-:-:S02]  /*48c0*/  IMAD.MOV R15, RZ, RZ, -R15 ;  /* 0x000000ffff0f7224 */ /* 0x000fc400078e0a0f */
[C---:B------:R-:W-:Y:S01]  /*48d0*/  IMAD R13, R2.reuse, R5, R13 ;  /* 0x00000005020d7224 */ /* 0x040fe200078e020d */
[----:B0-----:R-:W-:Y:S01]  /*48e0*/  IABS R12, R6 ;  /* 0x00000006000c7213 */ /* 0x001fe20000000000 */
[----:B------:R-:W-:Y:S01]  /*48f0*/  IMAD R9, R2, R15, R9 ;  /* 0x0000000f02097224 */ /* 0x000fe200078e0209 */
[----:B------:R-:W-:Y:S01]  /*4900*/  ISETP.GE.AND P5, PT, R6, RZ, PT ;  /* 0x000000ff0600720c */ /* 0x000fe20003fa6270 */
[----:B------:R-:W-:Y:S02]  /*4910*/  @!P0 IMAD.IADD R8, R8, 0x1, -R2 ;  /* 0x0000000108088824 */ /* 0x000fe400078e0a02 */
[----:B-1----:R-:W-:Y:S01]  /*4920*/  IMAD.HI.U32 R16, R19, R12, RZ ;  /* 0x0000000c13107227 */ /* 0x002fe200078e00ff */
[C---:B------:R-:W-:Y:S02]  /*4930*/  ISETP.GT.U32.AND P3, PT, R2.reuse, R9, PT ;  /* 0x000000090200720c */ /* 0x040fe40003f64070 */
[----:B------:R-:W-:Y:S01]  /*4940*/  ISETP.GT.U32.AND P0, PT, R2, R8, PT ;  /* 0x000000080200720c */ /* 0x000fe20003f04070 */
[----:B---3--:R-:W-:-:S02]  /*4950*/  IMAD.MOV.U32 R17, RZ, RZ, R4 ;  /* 0x000000ffff117224 */ /* 0x008fc400078e0004 */
[----:B------:R-:W-:Y:S02]  /*4960*/  IMAD.MOV R16, RZ, RZ, -R16 ;  /* 0x000000ffff107224 */ /* 0x000fe400078e0a10 */
[----:B------:R-:W-:Y:S01]  /*4970*/  @!P2 IMAD.MOV R17, RZ, RZ, -R17 ;  /* 0x000000ffff11a224 */ /* 0x000fe200078e0a11 */
[C---:B------:R-:W-:Y:S01]  /*4980*/  ISETP.GT.U32.AND P2, PT, R2.reuse, R13, PT ;  /* 0x0000000d0200720c */ /* 0x040fe20003f44070 */
[C---:B------:R-:W-:Y:S02]  /*4990*/  VIADD R5, R11.reuse, 0xab ;  /* 0x000000ab0b057836 */ /* 0x040fe40000000000 */
[C---:B------:R-:W-:Y:S01]  /*49a0*/  IMAD R12, R2.reuse, R16, R12 ;  /* 0x00000010020c7224 */ /* 0x040fe200078e020c */
[----:B------:R0:W-:Y:S01]  /*49b0*/  STL [R1+0x304], R17 ;  /* 0x0003041101007387 */ /* 0x0001e20000100800 */
[----:B------:R-:W-:Y:S01]  /*49c0*/  VIADD R0, R11, 0xac ;  /* 0x000000ac0b007836 */ /* 0x000fe20000000000 */
[----:B------:R-:W-:Y:S01]  /*49d0*/  IABS R14, R5 ;  /* 0x00000005000e7213 */ /* 0x000fe20000000000 */
[--C-:B------:R-:W-:Y:S01]  /*49e0*/  @!P3 IMAD.IADD R9, R9, 0x1, -R2.reuse ;  /* 0x000000010909b824 */ /* 0x100fe200078e0a02 */
[----:B------:R-:W-:Y:S01]  /*49f0*/  ISETP.GT.U32.AND P1, PT, R2, R12, PT ;  /* 0x0000000c0200720c */ /* 0x000fe20003f24070 */
[--C-:B------:R-:W-:Y:S01]  /*4a00*/  @!P0 IMAD.IADD R8, R8, 0x1, -R2.reuse ;  /* 0x0000000108088824 */ /* 0x100fe200078e0a02 */
[----:B------:R-:W-:Y:S01]  /*4a10*/  IABS R3, R0 ;  /* 0x0000000000037213 */ /* 0x000fe20000000000 */
[----:B------:R-:W-:Y:S01]  /*4a20*/  VIADD R6, R11, 0xaa ;  /* 0x000000aa0b067836 */ /* 0x000fe20000000000 */
[----:B------:R-:W-:Y:S01]  /*4a30*/  ISETP.GE.AND P0, PT, R7, RZ, PT ;  /* 0x000000ff0700720c */ /* 0x000fe20003f06270 */
[----:B------:R-:W-:Y:S01]  /*4a40*/  @!P2 IMAD.IADD R13, R13, 0x1, -R2 ;  /* 0x000000010d0da824 */ /* 0x000fe200078e0a02 */
[----:B------:R-:W-:Y:S01]  /*4a50*/  ISETP.GT.U32.AND P3, PT, R2, R9, PT ;  /* 0x000000090200720c */ /* 0x000fe20003f64070 */
[----:B------:R-:W-:Y:S01]  /*4a60*/  IMAD.HI.U32 R7, R19, R14, RZ ;  /* 0x0000000e13077227 */ /* 0x000fe200078e00ff */
[----:B------:R-:W-:-:S02]  /*4a70*/  IABS R4, R6 ;  /* 0x0000000600047213 */ /* 0x000fc40000000000 */
[----:B------:R-:W-:Y:S01]  /*4a80*/  ISETP.GT.U32.AND P2, PT, R2, R13, PT ;  /* 0x0000000d0200720c */ /* 0x000fe20003f44070 */
[----:B------:R-:W-:-:S04]  /*4a90*/  IMAD.HI.U32 R15, R19, R3, RZ ;  /* 0x00000003130f7227 */ /* 0x000fc800078e00ff */
[----:B------:R-:W-:Y:S02]  /*4aa0*/  IMAD.MOV R7, RZ, RZ, -R7 ;  /* 0x000000ffff077224 */ /* 0x000fe400078e0a07 */
[----:B------:R-:W-:Y:S02]  /*4ab0*/  IMAD.MOV R15, RZ, RZ, -R15 ;  /* 0x000000ffff0f7224 */ /* 0x000fe400078e0a0f */
[----:B------:R-:W-:Y:S02]  /*4ac0*/  IMAD R14, R2, R7, R14 ;  /* 0x00000007020e7224 */ /* 0x000fe400078e020e */
[--C-:B------:R-:W-:Y:S02]  /*4ad0*/  @!P1 IMAD.IADD R12, R12, 0x1, -R2.reuse ;  /* 0x000000010c0c9824 */ /* 0x100fe400078e0a02 */
[C---:B------:R-:W-:Y:S02]  /*4ae0*/  IMAD R3, R2.reuse, R15, R3 ;  /* 0x0000000f02037224 */ /* 0x040fe400078e0203 */
[--C-:B------:R-:W-:Y:S01]  /*4af0*/  @!P2 IMAD.IADD R13, R13, 0x1, -R2.reuse ;  /* 0x000000010d0da824 */ /* 0x100fe200078e0a02 */
[C---:B------:R-:W-:Y:S01]  /*4b00*/  ISETP.GT.U32.AND P2, PT, R2.reuse, R14, PT ;  /* 0x0000000e0200720c */ /* 0x040fe20003f44070 */
[----:B------:R-:W-:Y:S01]  /*4b10*/  @!P3 IMAD.IADD R9, R9, 0x1, -R2 ;  /* 0x000000010909b824 */ /* 0x000fe200078e0a02 */
[C---:B------:R-:W-:Y:S01]  /*4b20*/  ISETP.GT.U32.AND P1, PT, R2.reuse, R12, PT ;  /* 0x0000000c0200720c */ /* 0x040fe20003f24070 */
[----:B0-----:R-:W-:Y:S01]  /*4b30*/  IMAD.MOV.U32 R17, RZ, RZ, R8 ;  /* 0x000000ffff117224 */ /* 0x001fe200078e0008 */
[----:B------:R-:W-:Y:S01]  /*4b40*/  ISETP.GT.U32.AND P3, PT, R2, R3, PT ;  /* 0x000000030200720c */ /* 0x000fe20003f64070 */
[----:B------:R-:W-:-:S04]  /*4b50*/  IMAD.HI.U32 R8, R19, R4, RZ ;  /* 0x0000000413087227 */ /* 0x000fc800078e00ff */
[----:B------:R-:W-:Y:S01]  /*4b60*/  @!P6 IMAD.MOV R17, RZ, RZ, -R17 ;  /* 0x000000ffff11e224 */ /* 0x000fe200078e0a11 */
[----:B------:R-:W-:Y:S01]  /*4b70*/  ISETP.GE.AND P6, PT, R0, RZ, PT ;  /* 0x000000ff0000720c */ /* 0x000fe20003fc6270 */
[----:B------:R-:W-:Y:S02]  /*4b80*/  VIADD R0, R11, 0xa9 ;  /* 0x000000a90b007836 */ /* 0x000fe40000000000 */
[----:B------:R-:W-:Y:S01]  /*4b90*/  IMAD.MOV.U32 R16, RZ, RZ, R9 ;  /* 0x000000ffff107224 */ /* 0x000fe200078e0009 */
[----:B------:R-:W-:Y:S01]  /*4ba0*/  STL [R1+0x328], R17 ;  /* 0x0003281101007387 */ /* 0x000fe20000100800 */
[----:B------:R-:W-:Y:S01]  /*4bb0*/  IMAD.MOV R8, RZ, RZ, -R8 ;  /* 0x000000ffff087224 */ /* 0x000fe200078e0a08 */
[----:B------:R-:W-:Y:S01]  /*4bc0*/  IABS R7, R0 ;  /* 0x0000000000077213 */ /* 0x000fe20000000000 */
[--C-:B------:R-:W-:Y:S02]  /*4bd0*/  @!P2 IMAD.IADD R14, R14, 0x1, -R2.reuse ;  /* 0x000000010e0ea824 */ /* 0x100fe400078e0a02 */
[--C-:B------:R-:W-:Y:S01]  /*4be0*/  @!P1 IMAD.IADD R12, R12, 0x1, -R2.reuse ;  /* 0x000000010c0c9824 */ /* 0x100fe200078e0a02 */
[----:B------:R-:W-:Y:S01]  /*4bf0*/  ISETP.GE.AND P1, PT, R6, RZ, PT ;  /* 0x000000ff0600720c */ /* 0x000fe20003f26270 */
[----:B------:R-:W-:Y:S01]  /*4c00*/  @!P3 IMAD.IADD R3, R3, 0x1, -R2 ;  /* 0x000000010303b824 */ /* 0x000fe200078e0a02 */
[C---:B------:R-:W-:Y:S01]  /*4c10*/  ISETP.GT.U32.AND P2, PT, R2.reuse, R14, PT ;  /* 0x0000000e0200720c */ /* 0x040fe20003f44070 */
[----:B------:R-:W-:Y:S01]  /*4c20*/  @!P4 IMAD.MOV R16, RZ, RZ, -R16 ;  /* 0x000000ffff10c224 */ /* 0x000fe200078e0a10 */
[----:B------:R-:W-:Y:S01]  /*4c30*/  ISETP.GE.AND P4, PT, R5, RZ, PT ;  /* 0x000000ff0500720c */ /* 0x000fe20003f86270 */
[C---:B------:R-:W-:Y:S01]  /*4c40*/  IMAD R6, R2.reuse, R8, R4 ;  /* 0x0000000802067224 */ /* 0x040fe200078e0204 */
[----:B------:R-:W-:Y:S01]  /*4c50*/  ISETP.GT.U32.AND P3, PT, R2, R3, PT ;  /* 0x000000030200720c */ /* 0x000fe20003f64070 */
[----:B------:R-:W-:Y:S01]  /*4c60*/  IMAD.MOV.U32 R15, RZ, RZ, R12 ;  /* 0x000000ffff0f7224 */ /* 0x000fe200078e000c */
[----:B------:R0:W-:Y:S01]  /*4c70*/  STL [R1+0x324], R16 ;  /* 0x0003241001007387 */ /* 0x0001e20000100800 */
[----:B------:R-:W-:-:S02]  /*4c80*/  VIADD R4, R11, 0xa8 ;  /* 0x000000a80b047836 */ /* 0x000fc40000000000 */
[----:B------:R-:W-:-:S04]  /*4c90*/  IMAD.HI.U32 R12, R19, R7, RZ ;  /* 0x00000007130c7227 */ /* 0x000fc800078e00ff */
[----:B------:R-:W-:Y:S02]  /*4ca0*/  IMAD.MOV R12, RZ, RZ, -R12 ;  /* 0x000000ffff0c7224 */ /* 0x000fe400078e0a0c */
[----:B------:R-:W-:Y:S01]  /*4cb0*/  @!P5 IMAD.MOV R15, RZ, RZ, -R15 ;  /* 0x000000ffff0fd224 */ /* 0x000fe200078e0a0f */
[----:B0-----:R-:W-:Y:S01]  /*4cc0*/  IABS R16, R4 ;  /* 0x0000000400107213 */ /* 0x001fe20000000000 */
[----:B------:R-:W-:Y:S01]  /*4cd0*/  IMAD R7, R2, R12, R7 ;  /* 0x0000000c02077224 */ /* 0x000fe200078e0207 */
[----:B------:R-:W-:Y:S01]  /*4ce0*/  ISETP.GE.AND P5, PT, R0, RZ, PT ;  /* 0x000000ff0000720c */ /* 0x000fe20003fa6270 */
[----:B------:R-:W-:Y:S01]  /*4cf0*/  IMAD.MOV.U32 R9, RZ, RZ, R13 ;  /* 0x000000ffff097224 */ /* 0x000fe200078e000d */
[----:B------:R0:W-:Y:S01]  /*4d00*/  STL [R1+0x354], R15 ;  /* 0x0003540f01007387 */ /* 0x0001e20000100800 */
[----:B------:R-:W-:-:S04]  /*4d10*/  IMAD.HI.U32 R0, R19, R16, RZ ;  /* 0x0000001013007227 */ /* 0x000fc800078e00ff */
[--C-:B------:R-:W-:Y:S01]  /*4d20*/  @!P2 IMAD.IADD R14, R14, 0x1, -R2.reuse ;  /* 0x000000010e0ea824 */ /* 0x100fe200078e0a02 */
[C---:B------:R-:W-:Y:S01]  /*4d30*/  ISETP.GT.U32.AND P2, PT, R2.reuse, R7, PT ;  /* 0x000000070200720c */ /* 0x040fe20003f44070 */
[----:B------:R-:W-:Y:S01]  /*4d40*/  @!P3 IMAD.IADD R3, R3, 0x1, -R2 ;  /* 0x000000010303b824 */ /* 0x000fe200078e0a02 */
[----:B------:R-:W-:Y:S01]  /*4d50*/  ISETP.GT.U32.AND P3, PT, R2, R6, PT ;  /* 0x000000060200720c */ /* 0x000fe20003f64070 */
[----:B------:R-:W-:Y:S02]  /*4d60*/  IMAD.MOV R0, RZ, RZ, -R0 ;  /* 0x000000ffff007224 */ /* 0x000fe400078e0a00 */
[----:B------:R-:W-:Y:S01]  /*4d70*/  @!P0 IMAD.MOV R9, RZ, RZ, -R9 ;  /* 0x000000ffff098224 */ /* 0x000fe200078e0a09 */
[----:B------:R-:W-:Y:S01]  /*4d80*/  ISETP.GE.AND P0, PT, R4, RZ, PT ;  /* 0x000000ff0400720c */ /* 0x000fe20003f06270 */
[----:B------:R-:W-:Y:S02]  /*4d90*/  VIADD R5, R11, 0xa7 ;  /* 0x000000a70b057836 */ /* 0x000fe40000000000 */
[----:B------:R-:W-:Y:S01]  /*4da0*/  IMAD R16, R2, R0, R16 ;  /* 0x0000000002107224 */ /* 0x000fe200078e0210 */
[----:B------:R1:W-:Y:S01]  /*4db0*/  STL [R1+0x384], R9 ;  /* 0x0003840901007387 */ /* 0x0003e20000100800 */
[----:B0-----:R-:W-:Y:S01]  /*4dc0*/  IMAD.MOV.U32 R15, RZ, RZ, R3 ;  /* 0x000000ffff0f7224 */ /* 0x001fe200078e0003 */
[----:B------:R-:W-:Y:S01]  /*4dd0*/  IABS R8, R5 ;  /* 0x0000000500087213 */ /* 0x000fe20000000000 */
[----:B------:R-:W-:-:S02]  /*4de0*/  @!P2 IMAD.IADD R7, R7, 0x1, -R2 ;  /* 0x000000010707a824 */ /* 0x000fc400078e0a02 */
[----:B------:R-:W-:Y:S01]  /*4df0*/  @!P6 IMAD.MOV R15, RZ, RZ, -R15 ;  /* 0x000000ffff0fe224 */ /* 0x000fe200078e0a0f */
[C---:B------:R-:W-:Y:S01]  /*4e00*/  ISETP.GT.U32.AND P6, PT, R2.reuse, R16, PT ;  /* 0x000000100200720c */ /* 0x040fe20003fc4070 */
[----:B------:R-:W-:Y:S01]  /*4e10*/  IMAD.HI.U32 R12, R19, R8, RZ ;  /* 0x00000008130c7227 */ /* 0x000fe200078e00ff */
[----:B------:R-:W-:Y:S02]  /*4e20*/  ISETP.GT.U32.AND P2, PT, R2, R7, PT ;  /* 0x000000070200720c */ /* 0x000fe40003f44070 */
[----:B------:R0:W-:Y:S01]  /*4e30*/  STL [R1+0x380], R15 ;  /* 0x0003800f01007387 */ /* 0x0001e20000100800 */
[----:B-1----:R-:W-:Y:S02]  /*4e40*/  VIADD R9, R11, 0xa6 ;  /* 0x000000a60b097836 */ /* 0x002fe40000000000 */
[----:B------:R-:W-:Y:S02]  /*4e50*/  IMAD.MOV R3, RZ, RZ, -R12 ;  /* 0x000000ffff037224 */ /* 0x000fe400078e0a0c */
[----:B------:R-:W-:Y:S01]  /*4e60*/  IMAD.MOV.U32 R13, RZ, RZ, R14 ;  /* 0x000000ffff0d7224 */ /* 0x000fe200078e000e */
[----:B------:R-:W-:Y:S01]  /*4e70*/  IABS R4, R9 ;  /* 0x0000000900047213 */ /* 0x000fe20000000000 */
[----:B------:R-:W-:-:S02]  /*4e80*/  @!P3 IMAD.IADD R6, R6, 0x1, -R2 ;  /* 0x000000010606b824 */ /* 0x000fc400078e0a02 */
[----:B------:R-:W-:Y:S02]  /*4e90*/  @!P6 IMAD.IADD R16, R16, 0x1, -R2 ;  /* 0x000000011010e824 */ /* 0x000fe400078e0a02 */
[----:B------:R-:W-:Y:S01]  /*4ea0*/  IMAD.HI.U32 R0, R19, R4, RZ ;  /* 0x0000000413007227 */ /* 0x000fe200078e00ff */
[C---:B------:R-:W-:Y:S02]  /*4eb0*/  ISETP.GT.U32.AND P3, PT, R2.reuse, R6, PT ;  /* 0x000000060200720c */ /* 0x040fe40003f64070 */
[C---:B------:R-:W-:Y:S01]  /*4ec0*/  ISETP.GT.U32.AND P6, PT, R2.reuse, R16, PT ;  /* 0x000000100200720c */ /* 0x040fe20003fc4070 */
[----:B------:R-:W-:Y:S02]  /*4ed0*/  IMAD.MOV R12, RZ, RZ, -R0 ;  /* 0x000000ffff0c7224 */ /* 0x000fe400078e0a00 */
[----:B------:R-:W-:Y:S02]  /*4ee0*/  IMAD R0, R2, R3, R8 ;  /* 0x0000000302007224 */ /* 0x000fe400078e0208 */
[----:B------:R-:W-:-:S02]  /*4ef0*/  VIADD R3, R11, 0xa5 ;  /* 0x000000a50b037836 */ /* 0x000fc40000000000 */
[C---:B------:R-:W-:Y:S02]  /*4f00*/  IMAD R4, R2.reuse, R12, R4 ;  /* 0x0000000c02047224 */ /* 0x040fe400078e0204 */
[----:B------:R-:W-:Y:S01]  /*4f10*/  @!P4 IMAD.MOV R13, RZ, RZ, -R13 ;  /* 0x000000ffff0dc224 */ /* 0x000fe200078e0a0d */
[----:B------:R-:W-:Y:S01]  /*4f20*/  IABS R12, R3 ;  /* 0x00000003000c7213 */ /* 0x000fe20000000000 */
[----:B------:R-:W-:Y:S01]  /*4f30*/  @!P2 IMAD.IADD R7, R7, 0x1, -R2 ;  /* 0x000000010707a824 */ /* 0x000fe200078e0a02 */
[----:B------:R-:W-:Y:S01]  /*4f40*/  ISETP.GE.AND P4, PT, R5, RZ, PT ;  /* 0x000000ff0500720c */ /* 0x000fe20003f86270 */
[----:B------:R-:W-:Y:S01]  /*4f50*/  VIADD R5, R11, 0xa4 ;  /* 0x000000a40b057836 */ /* 0x000fe20000000000 */
[----:B------:R-:W-:Y:S01]  /*4f60*/  ISETP.GT.U32.AND P2, PT, R2, R0, PT ;  /* 0x000000000200720c */ /* 0x000fe20003f44070 */
[----:B0-----:R-:W-:Y:S01]  /*4f70*/  IMAD.HI.U32 R15, R19, R12, RZ ;  /* 0x0000000c130f7227 */ /* 0x001fe200078e00ff */
[----:B------:R0:W-:Y:S02]  /*4f80*/  STL [R1+0x37c], R13 ;  /* 0x00037c0d01007387 */ /* 0x0001e40000100800 */
[----:B------:R-:W-:Y:S01]  /*4f90*/  IABS R22, R5 ;  /* 0x0000000500167213 */ /* 0x000fe20000000000 */
[----:B------:R-:W-:-:S02]  /*4fa0*/  IMAD.MOV R15, RZ, RZ, -R15 ;  /* 0x000000ffff0f7224 */ /* 0x000fc400078e0a0f */
[----:B------:R-:W-:Y:S01]  /*4fb0*/  @!P6 IMAD.IADD R16, R16, 0x1, -R2 ;  /* 0x000000011010e824 */ /* 0x000fe200078e0a02 */
[C---:B------:R-:W-:Y:S01]  /*4fc0*/  ISETP.GT.U32.AND P6, PT, R2.reuse, R4, PT ;  /* 0x000000040200720c */ /* 0x040fe20003fc4070 */
[----:B------:R-:W-:Y:S02]  /*4fd0*/  IMAD R12, R2, R15, R12 ;  /* 0x0000000f020c7224 */ /* 0x000fe400078e020c */
[----:B------:R-:W-:-:S04]  /*4fe0*/  IMAD.HI.U32 R21, R19, R22, RZ ;  /* 0x0000001613157227 */ /* 0x000fc800078e00ff */
[C---:B------:R-:W-:Y:S02]  /*4ff0*/  VIADD R18, R11.reuse, 0xa3 ;  /* 0x000000a30b127836 */ /* 0x040fe40000000000 */
[----:B------:R-:W-:Y:S01]  /*5000*/  @!P2 IMAD.IADD R0, R0, 0x1, -R2 ;  /* 0x000000010000a824 */ /* 0x000fe200078e0a02 */
[C---:B------:R-:W-:Y:S01]  /*5010*/  ISETP.GT.U32.AND P2, PT, R2.reuse, R12, PT ;  /* 0x0000000c0200720c */ /* 0x040fe20003f44070 */
[----:B------:R-:W-:Y:S01]  /*5020*/  IMAD.MOV R21, RZ, RZ, -R21 ;  /* 0x000000ffff157224 */ /* 0x000fe200078e0a15 */
[----:B------:R-:W-:Y:S01]  /*5030*/  IABS R20, R18 ;  /* 0x0000001200147213 */ /* 0x000fe20000000000 */
[----:B0-----:R-:W-:Y:S02]  /*5040*/  VIADD R13, R11, 0xa2 ;  /* 0x000000a20b0d7836 */ /* 0x001fe40000000000 */
[----:B------:R-:W-:Y:S02]  /*5050*/  IMAD R21, R2, R21, R22 ;  /* 0x0000001502157224 */ /* 0x000fe400078e0216 */
[--C-:B------:R-:W-:Y:S01]  /*5060*/  @!P3 IMAD.IADD R6, R6, 0x1, -R2.reuse ;  /* 0x000000010606b824 */ /* 0x100fe200078e0a02 */
[----:B------:R-:W-:Y:S01]  /*5070*/  ISETP.GE.AND P3, PT, R9, RZ, PT ;  /* 0x000000ff0900720c */ /* 0x000fe20003f66270 */
[----:B------:R-:W-:Y:S01]  /*5080*/  @!P6 IMAD.IADD R4, R4, 0x1, -R2 ;  /* 0x000000010404e824 */ /* 0x000fe200078e0a02 */
[----:B------:R-:W-:Y:S01]  /*5090*/  ISETP.GT.U32.AND P6, PT, R2, R21, PT ;  /* 0x000000150200720c */ /* 0x000fe20003fc4070 */
[----:B------:R-:W-:Y:S01]  /*50a0*/  IMAD.HI.U32 R23, R19, R20, RZ ;  /* 0x0000001413177227 */ /* 0x000fe200078e00ff */
[----:B------:R-:W-:-:S03]  /*50b0*/  IABS R9, R13 ;  /* 0x0000000d00097213 */ /* 0x000fc60000000000 */
[----:B------:R-:W-:Y:S02]  /*50c0*/  VIADD R14, R11, 0xa1 ;  /* 0x000000a10b0e7836 */ /* 0x000fe40000000000 */
[----:B------:R-:W-:Y:S02]  /*50d0*/  IMAD.MOV R23, RZ, RZ, -R23 ;  /* 0x000000ffff177224 */ /* 0x000fe400078e0a17 */
[----:B------:R-:W-:Y:S01]  /*50e0*/  @!P2 IMAD.IADD R12, R12, 0x1, -R2 ;  /* 0x000000010c0ca824 */ /* 0x000fe200078e0a02 */
[----:B------:R-:W-:Y:S01]  /*50f0*/  ISETP.GT.U32.AND P2, PT, R2, R0, PT ;  /* 0x000000000200720c */ /* 0x000fe20003f44070 */
[----:B------:R-:W-:Y:S01]  /*5100*/  IMAD.HI.U32 R17, R19, R9, RZ ;  /* 0x0000000913117227 */ /* 0x000fe200078e00ff */
[----:B------:R-:W-:-:S03]  /*5110*/  IABS R8, R14 ;  /* 0x0000000e00087213 */ /* 0x000fc60000000000 */
[C---:B------:R-:W-:Y:S02]  /*5120*/  IMAD R20, R2.reuse, R23, R20 ;  /* 0x0000001702147224 */ /* 0x040fe400078e0214 */
[----:B------:R-:W-:Y:S02]  /*5130*/  IMAD.MOV.U32 R24, RZ, RZ, R6 ;  /* 0x000000ffff187224 */ /* 0x000fe400078e0006 */
[----:B------:R-:W-:Y:S02]  /*5140*/  IMAD.MOV R17, RZ, RZ, -R17 ;  /* 0x000000ffff117224 */ /* 0x000fe400078e0a11 */
[----:B------:R-:W-:Y:S01]  /*5150*/  @!P0 IMAD.MOV R16, RZ, RZ, -R16 ;  /* 0x000000ffff108224 */ /* 0x000fe200078e0a10 */
[----:B------:R-:W-:Y:S01]  /*5160*/  ISETP.GT.U32.AND P0, PT, R2, R20, PT ;  /* 0x000000140200720c */ /* 0x000fe20003f04070 */
[----:B------:R-:W-:-:S04]  /*5170*/  IMAD.HI.U32 R15, R19, R8, RZ ;  /* 0x00000008130f7227 */ /* 0x000fc800078e00ff */
[----:B------:R-:W-:Y:S01]  /*5180*/  @!P1 IMAD.MOV R24, RZ, RZ, -R24 ;  /* 0x000000ffff189224 */ /* 0x000fe200078e0a18 */
[C---:B------:R-:W-:Y:S01]  /*5190*/  ISETP.GT.U32.AND P1, PT, R2.reuse, R4, PT ;  /* 0x000000040200720c */ /* 0x040fe20003f24070 */
[----:B------:R-:W-:Y:S02]  /*51a0*/  IMAD.MOV.U32 R22, RZ, RZ, R7 ;  /* 0x000000ffff167224 */ /* 0x000fe400078e0007 */
[----:B------:R-:W-:Y:S01]  /*51b0*/  @!P6 IMAD.IADD R21, R21, 0x1, -R2 ;  /* 0x000000011515e824 */ /* 0x000fe200078e0a02 */
[C---:B------:R-:W-:Y:S01]  /*51c0*/  ISETP.GT.U32.AND P6, PT, R2.reuse, R12, PT ;  /* 0x0000000c0200720c */ /* 0x040fe20003fc4070 */
[C---:B------:R-:W-:Y:S01]  /*51d0*/  IMAD R9, R2.reuse, R17, R9 ;  /* 0x0000001102097224 */ /* 0x040fe200078e0209 */
[----:B------:R-:W-:Y:S01]  /*51e0*/  STL [R1+0x378], R24 ;  /* 0x0003781801007387 */ /* 0x000fe20000100800 */
[----:B------:R-:W-:Y:S02]  /*51f0*/  IMAD.MOV R15, RZ, RZ, -R15 ;  /* 0x000000ffff0f7224 */ /* 0x000fe400078e0a0f */
[----:B------:R-:W-:Y:S01]  /*5200*/  @!P5 IMAD.MOV R22, RZ, RZ, -R22 ;  /* 0x000000ffff16d224 */ /* 0x000fe200078e0a16 */
[----:B------:R-:W-:Y:S01]  /*5210*/  ISETP.GT.U32.AND P5, PT, R2, R21, PT ;  /* 0x000000150200720c */ /* 0x000fe20003fa4070 */
[----:B------:R-:W-:Y:S01]  /*5220*/  @!P2 IMAD.IADD R0, R0, 0x1, -R2 ;  /* 0x000000010000a824 */ /* 0x000fe200078e0a02 */
[C---:B------:R-:W-:Y:S01]  /*5230*/  ISETP.GT.U32.AND P2, PT, R2.reuse, R9, PT ;  /* 0x000000090200720c */ /* 0x040fe20003f44070 */
[----:B------:R-:W-:Y:S01]  /*5240*/  VIADD R17, R11, 0xa0 ;  /* 0x000000a00b117836 */ /* 0x000fe20000000000 */
[----:B------:R-:W-:Y:S01]  /*5250*/  STL [R1+0x374], R22 ;  /* 0x0003741601007387 */ /* 0x000fe20000100800 */
[----:B------:R-:W-:-:S02]  /*5260*/  IMAD R8, R2, R15, R8 ;  /* 0x0000000f02087224 */ /* 0x000fc400078e0208 */
[----:B------:R-:W-:Y:S01]  /*5270*/  VIADD R15, R11, 0x9f ;  /* 0x0000009f0b0f7836 */ /* 0x000fe20000000000 */
[----:B------:R-:W-:Y:S01]  /*5280*/  IABS R6, R17 ;  /* 0x0000001100067213 */ /* 0x000fe20000000000 */
[----:B------:R-:W-:Y:S01]  /*5290*/  @!P0 IMAD.IADD R20, R20, 0x1, -R2 ;  /* 0x0000000114148824 */ /* 0x000fe200078e0a02 */
[----:B------:R0:W-:Y:S01]  /*52a0*/  STL [R1+0x388], R16 ;  /* 0x0003881001007387 */ /* 0x0001e20000100800 */
[----:B------:R-:W-:Y:S01]  /*52b0*/  IMAD.MOV.U32 R23, RZ, RZ, R0 ;  /* 0x000000ffff177224 */ /* 0x000fe200078e0000 */
[----:B------:R-:W-:Y:S01]  /*52c0*/  IABS R7, R15 ;  /* 0x0000000f00077213 */ /* 0x000fe20000000000 */
[--C-:B------:R-:W-:Y:S01]  /*52d0*/  @!P1 IMAD.IADD R4, R4, 0x1, -R2.reuse ;  /* 0x0000000104049824 */ /* 0x100fe200078e0a02 */
[----:B------:R-:W-:Y:S01]  /*52e0*/  ISETP.GE.AND P1, PT, R3, RZ, PT ;  /* 0x000000ff0300720c */ /* 0x000fe20003f26270 */
[----:B------:R-:W-:Y:S01]  /*52f0*/  @!P6 IMAD.IADD R12, R12, 0x1, -R2 ;  /* 0x000000010c0ce824 */ /* 0x000fe200078e0a02 */
[----:B------:R-:W-:Y:S01]  /*5300*/  ISETP.GT.U32.AND P6, PT, R2, R8, PT ;  /* 0x000000080200720c */ /* 0x000fe20003fc4070 */
[----:B------:R-:W-:Y:S01]  /*5310*/  IMAD.HI.U32 R3, R19, R6, RZ ;  /* 0x0000000613037227 */ /* 0x000fe200078e00ff */
[----:B------:R-:W-:-:S03]  /*5320*/  ISETP.GE.AND P0, PT, R18, RZ, PT ;  /* 0x000000ff1200720c */ /* 0x000fc60003f06270 */
[----:B------:R-:W-:Y:S01]  /*5330*/  @!P4 IMAD.MOV R23, RZ, RZ, -R23 ;  /* 0x000000ffff17c224 */ /* 0x000fe200078e0a17 */
[----:B------:R-:W-:Y:S01]  /*5340*/  ISETP.GT.U32.AND P4, PT, R2, R20, PT ;  /* 0x000000140200720c */ /* 0x000fe20003f84070 */
[--C-:B------:R-:W-:Y:S01]  /*5350*/  @!P5 IMAD.IADD R21, R21, 0x1, -R2.reuse ;  /* 0x000000011515d824 */ /* 0x100fe200078e0a02 */
[----:B------:R-:W-:Y:S01]  /*5360*/  ISETP.GE.AND P5, PT, R5, RZ, PT ;  /* 0x000000ff0500720c */ /* 0x000fe20003fa6270 */
[----:B0-----:R-:W-:Y:S01]  /*5370*/  IMAD.HI.U32 R16, R19, R7, RZ ;  /* 0x0000000713107227 */ /* 0x001fe200078e00ff */
[----:B------:R-:W-:Y:S03]  /*5380*/  STL [R1+0x370], R23 ;  /* 0x0003701701007387 */ /* 0x000fe60000100800 */
[----:B------:R-:W-:Y:S01]  /*5390*/  @!P2 IMAD.IADD R9, R9, 0x1, -R2 ;  /* 0x000000010909a824 */ /* 0x000fe200078e0a02 */
[----:B------:R-:W-:Y:S01]  /*53a0*/  ISETP.GE.AND P2, PT, R13, RZ, PT ;  /* 0x000000ff0d00720c */ /* 0x000fe20003f46270 */
[----:B------:R-:W-:-:S02]  /*53b0*/  IMAD.MOV.U32 R22, RZ, RZ, R4 ;  /* 0x000000ffff167224 */ /* 0x000fc400078e0004 */
[----:B------:R-:W-:Y:S02]  /*53c0*/  IMAD.MOV R3, RZ, RZ, -R3 ;  /* 0x000000ffff037224 */ /* 0x000fe400078e0a03 */
[----:B------:R-:W-:Y:S02]  /*53d0*/  IMAD.MOV R16, RZ, RZ, -R16 ;  /* 0x000000ffff107224 */ /* 0x000fe400078e0a10 */
[----:B------:R-:W-:Y:S01]  /*53e0*/  @!P3 IMAD.MOV R22, RZ, RZ, -R22 ;  /* 0x000000ffff16b224 */ /* 0x000fe200078e0a16 */
[C---:B------:R-:W-:Y:S01]  /*53f0*/  ISETP.GT.U32.AND P3, PT, R2.reuse, R9, PT ;  /* 0x000000090200720c */ /* 0x040fe20003f64070 */
[C---:B------:R-:W-:Y:S02]  /*5400*/  IMAD R3, R2.reuse, R3, R6 ;  /* 0x0000000302037224 */ /* 0x040fe400078e0206 */
[----:B------:R-:W-:Y:S01]  /*5410*/  IMAD.MOV.U32 R6, RZ, RZ, R12 ;  /* 0x000000ffff067224 */ /* 0x000fe200078e000c */
[----:B------:R-:W-:Y:S01]  /*5420*/  STL [R1+0x36c], R22 ;  /* 0x00036c1601007387 */ /* 0x000fe20000100800 */
[----:B------:R-:W-:-:S02]  /*5430*/  IMAD R7, R2, R16, R7 ;  /* 0x0000001002077224 */ /* 0x000fc400078e0207 */
[----:B------:R-:W-:Y:S02]  /*5440*/  IMAD.MOV.U32 R5, RZ, RZ, R21 ;  /* 0x000000ffff057224 */ /* 0x000fe400078e0015 */
[----:B------:R-:W-:Y:S02]  /*5450*/  @!P6 IMAD.IADD R8, R8, 0x1, -R2 ;  /* 0x000000010808e824 */ /* 0x000fe400078e0a02 */
[----:B------:R-:W-:Y:S01]  /*5460*/  @!P1 IMAD.MOV R6, RZ, RZ, -R6 ;  /* 0x000000ffff069224 */ /* 0x000fe200078e0a06 */
[----:B------:R-:W-:Y:S01]  /*5470*/  ISETP.GT.U32.AND P1, PT, R2, R3, PT ;  /* 0x000000030200720c */ /* 0x000fe20003f24070 */
[--C-:B------:R-:W-:Y:S01]  /*5480*/  @!P4 IMAD.IADD R20, R20, 0x1, -R2.reuse ;  /* 0x000000011414c824 */ /* 0x100fe200078e0a02 */
[C---:B------:R-:W-:Y:S01]  /*5490*/  ISETP.GT.U32.AND P4, PT, R2.reuse, R7, PT ;  /* 0x000000070200720c */ /* 0x040fe20003f84070 */
[----:B------:R-:W-:Y:S01]  /*54a0*/  @!P5 IMAD.MOV R5, RZ, RZ, -R5 ;  /* 0x000000ffff05d224 */ /* 0x000fe200078e0a05 */
[----:B------:R-:W-:Y:S01]  /*54b0*/  ISETP.GT.U32.AND P6, PT, R2, R8, PT ;  /* 0x000000080200720c */ /* 0x000fe20003fc4070 */
[----:B------:R-:W-:Y:S01]  /*54c0*/  VIADD R0, R11, 0x9e ;  /* 0x0000009e0b007836 */ /* 0x000fe20000000000 */
[----:B------:R0:W-:Y:S01]  /*54d0*/  STL [R1+0x368], R6 ;  /* 0x0003680601007387 */ /* 0x0001e20000100800 */
[----:B------:R-:W-:Y:S01]  /*54e0*/  @!P3 IMAD.IADD R9, R9, 0x1, -R2 ;  /* 0x000000010909b824 */ /* 0x000fe200078e0a02 */
[----:B------:R-:W-:Y:S01]  /*54f0*/  ISETP.GE.AND P5, PT, R14, RZ, PT ;  /* 0x000000ff0e00720c */ /* 0x000fe20003fa6270 */
[----:B------:R-:W-:Y:S01]  /*5500*/  IMAD.MOV.U32 R16, RZ, RZ, R20 ;  /* 0x000000ffff107224 */ /* 0x000fe200078e0014 */
[----:B------:R1:W-:Y:S01]  /*5510*/  STL [R1+0x364], R5 ;  /* 0x0003640501007387 */ /* 0x0003e20000100800 */
[----:B------:R-:W-:Y:S01]  /*5520*/  VIADD R4, R11, 0x9d ;  /* 0x0000009d0b047836 */ /* 0x000fe20000000000 */
[----:B------:R-:W-:Y:S01]  /*5530*/  ISETP.GE.AND P3, PT, R17, RZ, PT ;  /* 0x000000ff1100720c */ /* 0x000fe20003f66270 */
[----:B------:R-:W-:-:S02]  /*5540*/  IMAD.MOV.U32 R13, RZ, RZ, R9 ;  /* 0x000000ffff0d7224 */ /* 0x000fc400078e0009 */
[----:B------:R-:W-:Y:S01]  /*5550*/  @!P1 IMAD.IADD R3, R3, 0x1, -R2 ;  /* 0x0000000103039824 */ /* 0x000fe200078e0a02 */
[----:B0-----:R-:W-:Y:S01]  /*5560*/  IABS R6, R4 ;  /* 0x0000000400067213 */ /* 0x001fe20000000000 */
[----:B------:R-:W-:Y:S01]  /*5570*/  @!P0 IMAD.MOV R16, RZ, RZ, -R16 ;  /* 0x000000ffff108224 */ /* 0x000fe200078e0a10 */
[----:B------:R-:W-:Y:S01]  /*5580*/  ISETP.GE.AND P1, PT, R0, RZ, PT ;  /* 0x000000ff0000720c */ /* 0x000fe20003f26270 */
[--C-:B------:R-:W-:Y:S01]  /*5590*/  @!P4 IMAD.IADD R7, R7, 0x1, -R2.reuse ;  /* 0x000000010707c824 */ /* 0x100fe200078e0a02 */
[----:B-1----:R-:W-:Y:S01]  /*55a0*/  IABS R5, R0 ;  /* 0x0000000000057213 */ /* 0x002fe20000000000 */
[----:B------:R-:W-:Y:S01]  /*55b0*/  @!P2 IMAD.MOV R13, RZ, RZ, -R13 ;  /* 0x000000ffff0da224 */ /* 0x000fe200078e0a0d */
[----:B------:R-:W-:Y:S01]  /*55c0*/  ISETP.GT.U32.AND P0, PT, R2, R3, PT ;  /* 0x000000030200720c */ /* 0x000fe20003f04070 */
[----:B------:R-:W-:Y:S01]  /*55d0*/  @!P6 IMAD.IADD R8, R8, 0x1, -R2 ;  /* 0x000000010808e824 */ /* 0x000fe200078e0a02 */
[----:B------:R-:W-:Y:S01]  /*55e0*/  STL [R1+0x3c8], R16 ;  /* 0x0003c81001007387 */ /* 0x000fe20000100800 */
[----:B------:R-:W-:Y:S01]  /*55f0*/  IMAD.HI.U32 R12, R19, R5, RZ ;  /* 0x00000005130c7227 */ /* 0x000fe200078e00ff */
[----:B------:R-:W-:-:S02]  /*5600*/  ISETP.GE.AND P2, PT, R4, RZ, PT ;  /* 0x000000ff0400720c */ /* 0x000fc40003f46270 */
[----:B------:R-:W-:Y:S01]  /*5610*/  ISETP.GT.U32.AND P4, PT, R2, R7, PT ;  /* 0x000000070200720c */ /* 0x000fe20003f84070 */
[----:B------:R-:W-:Y:S01]  /*5620*/  IMAD.MOV R12, RZ, RZ, -R12 ;  /* 0x000000ffff0c7224 */ /* 0x000fe200078e0a0c */
[----:B------:R0:W-:Y:S01]  /*5630*/  STL [R1+0x3d0], R13 ;  /* 0x0003d00d01007387 */ /* 0x0001e20000100800 */
[----:B------:R-:W-:Y:S01]  /*5640*/  IMAD.HI.U32 R0, R19, R6, RZ ;  /* 0x0000000613007227 */ /* 0x000fe200078e00ff */
[----:B------:R-:W-:-:S03]  /*5650*/  ISETP.GE.AND P6, PT, R15, RZ, PT ;  /* 0x000000ff0f00720c */ /* 0x000fc60003fc6270 */
[C---:B------:R-:W-:Y:S02]  /*5660*/  IMAD R4, R2.reuse, R12, R5 ;  /* 0x0000000c02047224 */ /* 0x040fe400078e0205 */
[----:B------:R-:W-:Y:S02]  /*5670*/  IMAD.MOV R0, RZ, RZ, -R0 ;  /* 0x000000ffff007224 */ /* 0x000fe400078e0a00 */
[----:B------:R-:W-:Y:S02]  /*5680*/  @!P0 IMAD.IADD R3, R3, 0x1, -R2 ;  /* 0x0000000103038824 */ /* 0x000fe400078e0a02 */
[----:B0-----:R-:W-:Y:S02]  /*5690*/  IMAD.MOV.U32 R13, RZ, RZ, R8 ;  /* 0x000000ffff0d7224 */ /* 0x001fe400078e0008 */
[C---:B------:R-:W-:Y:S02]  /*56a0*/  IMAD R6, R2.reuse, R0, R6 ;  /* 0x0000000002067224 */ /* 0x040fe400078e0206 */
[----:B------:R-:W-:Y:S01]  /*56b0*/  @!P5 IMAD.MOV R13, RZ, RZ, -R13 ;  /* 0x000000ffff0dd224 */ /* 0x000fe200078e0a0d */
[C---:B------:R-:W-:Y:S01]  /*56c0*/  ISETP.GT.U32.AND P5, PT, R2.reuse, R4, PT ;  /* 0x000000040200720c */ /* 0x040fe20003fa4070 */
[----:B------:R-:W-:Y:S01]  /*56d0*/  @!P4 IMAD.IADD R7, R7, 0x1, -R2 ;  /* 0x000000010707c824 */ /* 0x000fe200078e0a02 */
[----:B------:R-:W-:Y:S01]  /*56e0*/  ISETP.GT.U32.AND P4, PT, R2, R6, PT ;  /* 0x000000060200720c */ /* 0x000fe20003f84070 */
[C---:B------:R-:W-:Y:S01]  /*56f0*/  VIADD R8, R11.reuse, 0x9c ;  /* 0x0000009c0b087836 */ /* 0x040fe20000000000 */
[----:B------:R0:W-:Y:S01]  /*5700*/  STL [R1+0x3cc], R13 ;  /* 0x0003cc0d01007387 */ /* 0x0001e20000100800 */
[----:B------:R-:W-:-:S02]  /*5710*/  VIADD R5, R11, 0x9a ;  /* 0x0000009a0b057836 */ /* 0x000fc40000000000 */
[----:B------:R-:W-:Y:S01]  /*5720*/  VIADD R9, R11, 0x9b ;  /* 0x0000009b0b097836 */ /* 0x000fe20000000000 */
[----:B------:R-:W-:Y:S01]  /*5730*/  ISETP.GE.AND P0, PT, R8, RZ, PT ;  /* 0x000000ff0800720c */ /* 0x000fe20003f06270 */
[----:B------:R-:W-:Y:S01]  /*5740*/  @!P6 IMAD.MOV R7, RZ, RZ, -R7 ;  /* 0x000000ffff07e224 */ /* 0x000fe200078e0a07 */
[----:B------:R-:W-:Y:S02]  /*5750*/  IABS R8, R8 ;  /* 0x0000000800087213 */ /* 0x000fe40000000000 */
[----:B------:R-:W-:Y:S01]  /*5760*/  IABS R12, R5 ;  /* 0x00000005000c7213 */ /* 0x000fe20000000000 */
[--C-:B------:R-:W-:Y:S01]  /*5770*/  @!P5 IMAD.IADD R4, R4, 0x1, -R2.reuse ;  /* 0x000000010404d824 */ /* 0x100fe200078e0a02 */
[----:B------:R-:W-:Y:S01]  /*5780*/  IABS R0, R9 ;  /* 0x0000000900007213 */ /* 0x000fe20000000000 */
[----:B0-----:R-:W-:Y:S01]  /*5790*/  IMAD.MOV.U32 R13, RZ, RZ, R3 ;  /* 0x000000ffff0d7224 */ /* 0x001fe200078e0003 */
[----:B------:R-:W-:Y:S01]  /*57a0*/  ISETP.GE.AND P6, PT, R5, RZ, PT ;  /* 0x000000ff0500720c */ /* 0x000fe20003fc6270 */
[----:B------:R-:W-:Y:S01]  /*57b0*/  @!P4 IMAD.IADD R6, R6, 0x1, -R2 ;  /* 0x000000010606c824 */ /* 0x000fe200078e0a02 */
[C---:B------:R-:W-:Y:S01]  /*57c0*/  ISETP.GT.U32.AND P5, PT, R2.reuse, R4, PT ;  /* 0x000000040200720c */ /* 0x040fe20003fa4070 */
[----:B------:R-:W-:Y:S01]  /*57d0*/  @!P3 IMAD.MOV R13, RZ, RZ, -R13 ;  /* 0x000000ffff0db224 */ /* 0x000fe200078e0a0d */
[----:B------:R-:W-:Y:S01]  /*57e0*/  ISETP.GE.AND P3, PT, R9, RZ, PT ;  /* 0x000000ff0900720c */ /* 0x000fe20003f66270 */
[----:B------:R-:W-:Y:S01]  /*57f0*/  IMAD.MOV.U32 R3, RZ, RZ, R12 ;  /* 0x000000ffff037224 */ /* 0x000fe200078e000c */
[----:B------:R-:W-:Y:S01]  /*5800*/  ISETP.GT.U32.AND P4, PT, R2, R6, PT ;  /* 0x000000060200720c */ /* 0x000fe20003f84070 */
[C---:B------:R-:W-:Y:S01]  /*5810*/  IMAD.HI.U32 R12, R19.reuse, R0, RZ ;  /* 0x00000000130c7227 */ /* 0x040fe200078e00ff */
[----:B------:R0:W-:Y:S03]  /*5820*/  STL [R1+0x3c4], R13 ;  /* 0x0003c40d01007387 */ /* 0x0001e60000100800 */
[----:B------:R-:W-:Y:S01]  /*5830*/  IMAD.HI.U32 R9, R19, R3, RZ ;  /* 0x0000000313097227 */ /* 0x000fe200078e00ff */
[----:B------:R1:W-:Y:S03]  /*5840*/  STL [R1+0x3c0], R7 ;  /* 0x0003c00701007387 */ /* 0x0003e60000100800 */
[----:B------:R-:W-:-:S02]  /*5850*/  IMAD.MOV R12, RZ, RZ, -R12 ;  /* 0x000000ffff0c7224 */ /* 0x000fc400078e0a0c */
[----:B------:R-:W-:Y:S02]  /*5860*/  @!P5 IMAD.IADD R4, R4, 0x1, -R2 ;  /* 0x000000010404d824 */ /* 0x000fe400078e0a02 */
[----:B0-----:R-:W-:-:S04]  /*5870*/  IMAD.HI.U32 R13, R19, R8, RZ ;  /* 0x00000008130d7227 */ /* 0x001fc800078e00ff */
[----:B------:R-:W-:Y:S02]  /*5880*/  IMAD.MOV R13, RZ, RZ, -R13 ;  /* 0x000000ffff0d7224 */ /* 0x000fe400078e0a0d */
[----:B------:R-:W-:Y:S02]  /*5890*/  IMAD.MOV R9, RZ, RZ, -R9 ;  /* 0x000000ffff097224 */ /* 0x000fe400078e0a09 */
[C---:B------:R-:W-:Y:S02]  /*58a0*/  IMAD R5, R2.reuse, R13, R8 ;  /* 0x0000000d02057224 */ /* 0x040fe400078e0208 */
[C---:B------:R-:W-:Y:S02]  /*58b0*/  IMAD R0, R2.reuse, R12, R0 ;  /* 0x0000000c02007224 */ /* 0x040fe400078e0200 */
[C---:B------:R-:W-:Y:S01]  /*58c0*/  IMAD R3, R2.reuse, R9, R3 ;  /* 0x0000000902037224 */ /* 0x040fe200078e0203 */
[----:B------:R-:W-:Y:S01]  /*58d0*/  ISETP.GT.U32.AND P5, PT, R2, R5, PT ;  /* 0x000000050200720c */ /* 0x000fe20003fa4070 */
[----:B------:R-:W-:-:S02]  /*58e0*/  IMAD.MOV.U32 R17, RZ, RZ, R4 ;  /* 0x000000ffff117224 */ /* 0x000fc400078e0004 */
[--C-:B------:R-:W-:Y:S01]  /*58f0*/  @!P4 IMAD.IADD R6, R6, 0x1, -R2.reuse ;  /* 0x000000010606c824 */ /* 0x100fe200078e0a02 */
[C---:B------:R-:W-:Y:S01]  /*5900*/  ISETP.GT.U32.AND P4, PT, R2.reuse, R0, PT ;  /* 0x000000000200720c */ /* 0x040fe20003f84070 */
[C---:B------:R-:W-:Y:S02]  /*5910*/  VIADD R13, R11.reuse, 0x99 ;  /* 0x000000990b0d7836 */ /* 0x040fe40000000000 */
[----:B------:R-:W-:Y:S01]  /*5920*/  @!P1 IMAD.MOV R17, RZ, RZ, -R17 ;  /* 0x000000ffff119224 */ /* 0x000fe200078e0a11 */
[----:B------:R-:W-:Y:S01]  /*5930*/  ISETP.GT.U32.AND P1, PT, R2, R3, PT ;  /* 0x000000030200720c */ /* 0x000fe20003f24070 */
[C---:B-1----:R-:W-:Y:S01]  /*5940*/  VIADD R7, R11.reuse, 0x97 ;  /* 0x000000970b077836 */ /* 0x042fe20000000000 */
[----:B------:R-:W-:Y:S01]  /*5950*/  IABS R14, R13 ;  /* 0x0000000d000e7213 */ /* 0x000fe20000000000 */
[----:B------:R-:W-:Y:S01]  /*5960*/  VIADD R12, R11, 0x98 ;  /* 0x000000980b0c7836 */ /* 0x000fe20000000000 */
[----:B------:R0:W-:Y:S01]  /*5970*/  STL [R1+0x3bc], R17 ;  /* 0x0003bc1101007387 */ /* 0x0001e20000100800 */
[----:B------:R-:W-:Y:S01]  /*5980*/  @!P5 IMAD.IADD R5, R5, 0x1, -R2 ;  /* 0x000000010505d824 */ /* 0x000fe200078e0a02 */
[----:B------:R-:W-:Y:S01]  /*5990*/  IABS R16, R7 ;  /* 0x0000000700107213 */ /* 0x000fe20000000000 */
[----:B------:R-:W-:Y:S01]  /*59a0*/  IMAD.HI.U32 R4, R19, R14, RZ ;  /* 0x0000000e13047227 */ /* 0x000fe200078e00ff */
[----:B------:R-:W-:-:S02]  /*59b0*/  IABS R15, R12 ;  /* 0x0000000c000f7213 */ /* 0x000fc40000000000 */
[----:B------:R-:W-:Y:S01]  /*59c0*/  ISETP.GT.U32.AND P5, PT, R2, R5, PT ;  /* 0x000000050200720c */ /* 0x000fe20003fa4070 */
[----:B------:R-:W-:Y:S02]  /*59d0*/  @!P4 IMAD.IADD R0, R0, 0x1, -R2 ;  /* 0x000000010000c824 */ /* 0x000fe400078e0a02 */
[----:B------:R-:W-:Y:S02]  /*59e0*/  IMAD.MOV R4, RZ, RZ, -R4 ;  /* 0x000000ffff047224 */ /* 0x000fe400078e0a04 */
[----:B------:R-:W-:Y:S01]  /*59f0*/  @!P1 IMAD.IADD R3, R3, 0x1, -R2 ;  /* 0x0000000103039824 */ /* 0x000fe200078e0a02 */
[C---:B------:R-:W-:Y:S01]  /*5a00*/  ISETP.GT.U32.AND P4, PT, R2.reuse, R0, PT ;  /* 0x000000000200720c */ /* 0x040fe20003f84070 */
[----:B------:R-:W-:Y:S02]  /*5a10*/  VIADD R8, R11, 0x96 ;  /* 0x000000960b087836 */ /* 0x000fe40000000000 */
[C---:B------:R-:W-:Y:S01]  /*5a20*/  IMAD R4, R2.reuse, R4, R14 ;  /* 0x0000000402047224 */ /* 0x040fe200078e020e */
[----:B------:R-:W-:Y:S01]  /*5a30*/  ISETP.GT.U32.AND P1, PT, R2, R3, PT ;  /* 0x000000030200720c */ /* 0x000fe20003f24070 */
[----:B0-----:R-:W-:Y:S01]  /*5a40*/  IMAD.MOV.U32 R17, RZ, RZ, R6 ;  /* 0x000000ffff117224 */ /* 0x001fe200078e0006 */
[----:B------:R-:W-:Y:S01]  /*5a50*/  IABS R9, R8 ;  /* 0x0000000800097213 */ /* 0x000fe20000000000 */
[----:B------:R-:W-:-:S02]  /*5a60*/  IMAD.MOV.U32 R6, RZ, RZ, R16 ;  /* 0x000000ffff067224 */ /* 0x000fc400078e0010 */
[----:B------:R-:W-:Y:S01]  /*5a70*/  @!P5 IMAD.IADD R5, R5, 0x1, -R2 ;  /* 0x000000010505d824 */ /* 0x000fe200078e0a02 */
[----:B------:R-:W-:Y:S01]  /*5a80*/  ISETP.GT.U32.AND P5, PT, R2, R4, PT ;  /* 0x000000040200720c */ /* 0x000fe20003fa4070 */
[----:B------:R-:W-:-:S04]  /*5a90*/  IMAD.HI.U32 R16, R19, R15, RZ ;  /* 0x0000000f13107227 */ /* 0x000fc800078e00ff */
[----:B------:R-:W-:-:S04]  /*5aa0*/  IMAD.HI.U32 R14, R19, R6, RZ ;  /* 0x00000006130e7227 */ /* 0x000fc800078e00ff */
[----:B------:R-:W-:Y:S01]  /*5ab0*/  @!P2 IMAD.MOV R17, RZ, RZ, -R17 ;  /* 0x000000ffff11a224 */ /* 0x000fe200078e0a11 */
[----:B------:R-:W-:Y:S01]  /*5ac0*/  ISETP.GE.AND P2, PT, R13, RZ, PT ;  /* 0x000000ff0d00720c */ /* 0x000fe20003f46270 */
[----:B------:R-:W-:-:S03]  /*5ad0*/  IMAD.HI.U32 R13, R19, R9, RZ ;  /* 0x00000009130d7227 */ /* 0x000fc600078e00ff */
[----:B------:R0:W-:Y:S01]  /*5ae0*/  STL [R1+0x3b8], R17 ;  /* 0x0003b81101007387 */ /* 0x0001e20000100800 */
[----:B------:R-:W-:Y:S02]  /*5af0*/  IMAD.MOV R16, RZ, RZ, -R16 ;  /* 0x000000ffff107224 */ /* 0x000fe400078e0a10 */
[----:B------:R-:W-:Y:S02]  /*5b00*/  IMAD.MOV R14, RZ, RZ, -R14 ;  /* 0x000000ffff0e7224 */ /* 0x000fe400078e0a0e */
[----:B------:R-:W-:Y:S01]  /*5b10*/  @!P4 IMAD.IADD R0, R0, 0x1, -R2 ;  /* 0x000000010000c824 */ /* 0x000fe200078e0a02 */
[----:B------:R-:W-:Y:S01]  /*5b20*/  ISETP.GE.AND P4, PT, R12, RZ, PT ;  /* 0x000000ff0c00720c */ /* 0x000fe20003f86270 */
[----:B------:R-:W-:Y:S02]  /*5b30*/  IMAD.MOV R13, RZ, RZ, -R13 ;  /* 0x000000ffff0d7224 */ /* 0x000fe400078e0a0d */
[C---:B------:R-:W-:Y:S02]  /*5b40*/  IMAD R12, R2.reuse, R16, R15 ;  /* 0x00000010020c7224 */ /* 0x040fe400078e020f */
[----:B------:R-:W-:-:S02]  /*5b50*/  IMAD R6, R2, R14, R6 ;  /* 0x0000000e02067224 */ /* 0x000fc400078e0206 */
[----:B0-----:R-:W-:Y:S02]  /*5b60*/  IMAD.MOV.U32 R17, RZ, RZ, R5 ;  /* 0x000000ffff117224 */ /* 0x001fe400078e0005 */
[--C-:B------:R-:W-:Y:S01]  /*5b70*/  @!P1 IMAD.IADD R3, R3, 0x1, -R2.reuse ;  /* 0x0000000103039824 */ /* 0x100fe200078e0a02 */
[C---:B------:R-:W-:Y:S01]  /*5b80*/  ISETP.GT.U32.AND P1, PT, R2.reuse, R6, PT ;  /* 0x000000060200720c */ /* 0x040fe20003f24070 */
[----:B------:R-:W-:Y:S02]  /*5b90*/  VIADD R14, R11, 0x95 ;  /* 0x000000950b0e7836 */ /* 0x000fe40000000000 */
[----:B------:R-:W-:Y:S02]  /*5ba0*/  IMAD R5, R2, R13, R9 ;  /* 0x0000000d02057224 */ /* 0x000fe400078e0209 */
[----:B------:R-:W-:Y:S01]  /*5bb0*/  @!P5 IMAD.IADD R4, R4, 0x1, -R2 ;  /* 0x000000010404d824 */ /* 0x000fe200078e0a02 */
[----:B------:R-:W-:Y:S01]  /*5bc0*/  IABS R9, R14 ;  /* 0x0000000e00097213 */ /* 0x000fe20000000000 */
[----:B------:R-:W-:Y:S01]  /*5bd0*/  @!P0 IMAD.MOV R17, RZ, RZ, -R17 ;  /* 0x000000ffff118224 */ /* 0x000fe200078e0a11 */
[C---:B------:R-:W-:Y:S01]  /*5be0*/  ISETP.GT.U32.AND P0, PT, R2.reuse, R12, PT ;  /* 0x0000000c0200720c */ /* 0x040fe20003f04070 */
[----:B------:R-:W-:Y:S01]  /*5bf0*/  IMAD.MOV.U32 R13, RZ, RZ, R3 ;  /* 0x000000ffff0d7224 */ /* 0x000fe200078e0003 */
[C---:B------:R-:W-:Y:S01]  /*5c00*/  ISETP.GT.U32.AND P5, PT, R2.reuse, R4, PT ;  /* 0x000000040200720c */ /* 0x040fe20003fa4070 */
[----:B------:R-:W-:Y:S01]  /*5c10*/  IMAD.MOV.U32 R15, RZ, RZ, R0 ;  /* 0x000000ffff0f7224 */ /* 0x000fe200078e0000 */
[----:B------:R-:W-:Y:S01]  /*5c20*/  STL [R1+0x3b4], R17 ;  /* 0x0003b41101007387 */ /* 0x000fe20000100800 */
[----:B------:R-:W-:Y:S01]  /*5c30*/  @!P6 IMAD.MOV R13, RZ, RZ, -R13 ;  /* 0x000000ffff0de224 */ /* 0x000fe200078e0a0d */
[----:B------:R-:W-:Y:S01]  /*5c40*/  ISETP.GT.U32.AND P6, PT, R2, R5, PT ;  /* 0x000000050200720c */ /* 0x000fe20003fc4070 */
[----:B------:R-:W-:Y:S01]  /*5c50*/  @!P3 IMAD.MOV R15, RZ, RZ, -R15 ;  /* 0x000000ffff0fb224 */ /* 0x000fe200078e0a0f */
[----:B------:R-:W-:Y:S01]  /*5c60*/  ISETP.GE.AND P3, PT, R7, RZ, PT ;  /* 0x000000ff0700720c */ /* 0x000fe20003f66270 */
[----:B------:R-:W-:-:S02]  /*5c70*/  IMAD.MOV.U32 R0, RZ, RZ, R9 ;  /* 0x000000ffff007224 */ /* 0x000fc400078e0009 */
[----:B------:R-:W-:Y:S01]  /*5c80*/  VIADD R9, R11, 0x94 ;  /* 0x000000940b097836 */ /* 0x000fe20000000000 */
[----:B------:R-:W-:Y:S01]  /*5c90*/  STL [R1+0x3b0], R15 ;  /* 0x0003b00f01007387 */ /* 0x000fe20000100800 */
[--C-:B------:R-:W-:Y:S01]  /*5ca0*/  @!P0 IMAD.IADD R12, R12, 0x1, -R2.reuse ;  /* 0x000000010c0c8824 */ /* 0x100fe200078e0a02 */
[----:B------:R-:W-:Y:S01]  /*5cb0*/  ISETP.GE.AND P0, PT, R14, RZ, PT ;  /* 0x000000ff0e00720c */ /* 0x000fe20003f06270 */
[--C-:B------:R-:W-:Y:S01]  /*5cc0*/  @!P1 IMAD.IADD R6, R6, 0x1, -R2.reuse ;  /* 0x0000000106069824 */ /* 0x100fe200078e0a02 */
[----:B------:R0:W-:Y:S01]  /*5cd0*/  STL [R1+0x3ac], R13 ;  /* 0x0003ac0d01007387 */ /* 0x0001e20000100800 */
[--C-:B------:R-:W-:Y:S01]  /*5ce0*/  @!P5 IMAD.IADD R4, R4, 0x1, -R2.reuse ;  /* 0x000000010404d824 */ /* 0x100fe200078e0a02 */
[----:B------:R-:W-:Y:S01]  /*5cf0*/  ISETP.GE.AND P5, PT, R8, RZ, PT ;  /* 0x000000ff0800720c */ /* 0x000fe20003fa6270 */
[----:B------:R-:W-:Y:S01]  /*5d00*/  @!P6 IMAD.IADD R5, R5, 0x1, -R2 ;  /* 0x000000010505e824 */ /* 0x000fe200078e0a02 */
[C---:B------:R-:W-:Y:S01]  /*5d10*/  ISETP.GT.U32.AND P1, PT, R2.reuse, R12, PT ;  /* 0x0000000c0200720c */ /* 0x040fe20003f24070 */
[----:B------:R-:W-:Y:S01]  /*5d20*/  IMAD.HI.U32 R3, R19, R0, RZ ;  /* 0x0000000013037227 */ /* 0x000fe200078e00ff */
[----:B------:R-:W-:-:S03]  /*5d30*/  ISETP.GT.U32.AND P6, PT, R2, R6, PT ;  /* 0x000000060200720c */ /* 0x000fc60003fc4070 */
[----:B------:R-:W-:Y:S01]  /*5d40*/  IMAD.MOV.U32 R7, RZ, RZ, R4 ;  /* 0x000000ffff077224 */ /* 0x000fe200078e0004 */
[----:B0-----:R-:W-:Y:S01]  /*5d50*/  IABS R13, R9 ;  /* 0x00000009000d7213 */ /* 0x001fe20000000000 */
[----:B------:R-:W-:Y:S02]  /*5d60*/  IMAD.MOV R3, RZ, RZ, -R3 ;  /* 0x000000ffff037224 */ /* 0x000fe400078e0a03 */
[----:B------:R-:W-:Y:S01]  /*5d70*/  @!P2 IMAD.MOV R7, RZ, RZ, -R7 ;  /* 0x000000ffff07a224 */ /* 0x000fe200078e0a07 */
[----:B------:R-:W-:Y:S01]  /*5d80*/  ISETP.GT.U32.AND P2, PT, R2, R5, PT ;  /* 0x000000050200720c */ /* 0x000fe20003f44070 */
[----:B------:R-:W-:-:S03]  /*5d90*/  IMAD.HI.U32 R8, R19, R13, RZ ;  /* 0x0000000d13087227 */ /* 0x000fc600078e00ff */
[----:B------:R0:W-:Y:S01]  /*5da0*/  STL [R1+0x3a8], R7 ;  /* 0x0003a80701007387 */ /* 0x0001e20000100800 */
[----:B------:R-:W-:Y:S02]  /*5db0*/  IMAD.MOV R8, RZ, RZ, -R8 ;  /* 0x000000ffff087224 */ /* 0x000fe400078e0a08 */
[C---:B------:R-:W-:Y:S02]  /*5dc0*/  IMAD R0, R2.reuse, R3, R0 ;  /* 0x0000000302007224 */ /* 0x040fe400078e0200 */
[----:B------:R-:W-:Y:S02]  /*5dd0*/  IMAD R13, R2, R8, R13 ;  /* 0x00000008020d7224 */ /* 0x000fe400078e020d */
[--C-:B------:R-:W-:Y:S01]  /*5de0*/  @!P1 IMAD.IADD R12, R12, 0x1, -R2.reuse ;  /* 0x000000010c0c9824 */ /* 0x100fe200078e0a02 */
[----:B------:R-:W-:Y:S01]  /*5df0*/  ISETP.GT.U32.AND P1, PT, R2, R0, PT ;  /* 0x000000000200720c */ /* 0x000fe20003f24070 */
[----:B------:R-:W-:Y:S01]  /*5e00*/  @!P6 IMAD.IADD R6, R6, 0x1, -R2 ;  /* 0x000000010606e824 */ /* 0x000fe200078e0a02 */
[----:B------:R-:W-:Y:S01]  /*5e10*/  ISETP.GT.U32.AND P6, PT, R2, R13, PT ;  /* 0x0000000d0200720c */ /* 0x000fe20003fc4070 */
[----:B------:R-:W-:-:S02]  /*5e20*/  VIADD R3, R11, 0x91 ;  /* 0x000000910b037836 */ /* 0x000fc40000000000 */
[C---:B0-----:R-:W-:Y:S02]  /*5e30*/  VIADD R7, R11.reuse, 0x93 ;  /* 0x000000930b077836 */ /* 0x041fe40000000000 */
[----:B------:R-:W-:Y:S01]  /*5e40*/  VIADD R4, R11, 0x92 ;  /* 0x000000920b047836 */ /* 0x000fe20000000000 */
[----:B------:R-:W-:Y:S01]  /*5e50*/  IABS R15, R3 ;  /* 0x00000003000f7213 */ /* 0x000fe20000000000 */
[----:B------:R-:W-:Y:S01]  /*5e60*/  @!P2 IMAD.IADD R5, R5, 0x1, -R2 ;  /* 0x000000010505a824 */ /* 0x000fe200078e0a02 */
[----:B------:R-:W-:Y:S01]  /*5e70*/  IABS R14, R7 ;  /* 0x00000007000e7213 */ /* 0x000fe20000000000 */
[----:B------:R-:W-:Y:S01]  /*5e80*/  IMAD.MOV.U32 R17, RZ, RZ, R12 ;  /* 0x000000ffff117224 */ /* 0x000fe200078e000c */
[----:B------:R-:W-:Y:S01]  /*5e90*/  ISETP.GE.AND P2, PT, R9, RZ, PT ;  /* 0x000000ff0900720c */ /* 0x000fe20003f46270 */
[----:B------:R-:W-:Y:S01]  /*5ea0*/  IMAD.MOV.U32 R9, RZ, RZ, R15 ;  /* 0x000000ffff097224 */ /* 0x000fe200078e000f */
[----:B------:R-:W-:Y:S01]  /*5eb0*/  IABS R8, R4 ;  /* 0x0000000400087213 */ /* 0x000fe20000000000 */
[----:B------:R-:W-:-:S04]  /*5ec0*/  IMAD.HI.U32 R15, R19, R14, RZ ;  /* 0x0000000e130f7227 */ /* 0x000fc800078e00ff */
[--C-:B------:R-:W-:Y:S01]  /*5ed0*/  @!P1 IMAD.IADD R0, R0, 0x1, -R2.reuse ;  /* 0x0000000100009824 */ /* 0x100fe200078e0a02 */
[----:B------:R-:W-:Y:S01]  /*5ee0*/  ISETP.GE.AND P1, PT, R7, RZ, PT ;  /* 0x000000ff0700720c */ /* 0x000fe20003f26270 */
[----:B------:R-:W-:Y:S02]  /*5ef0*/  @!P6 IMAD.IADD R13, R13, 0x1, -R2 ;  /* 0x000000010d0de824 */ /* 0x000fe400078e0a02 */
[----:B------:R-:W-:-:S03]  /*5f00*/  IMAD.HI.U32 R16, R19, R8, RZ ;  /* 0x0000000813107227 */ /* 0x000fc600078e00ff */
[C---:B------:R-:W-:Y:S01]  /*5f10*/  ISETP.GT.U32.AND P6, PT, R2.reuse, R13, PT ;  /* 0x0000000d0200720c */ /* 0x040fe20003fc4070 */
[----:B------:R-:W-:Y:S02]  /*5f20*/  IMAD.MOV R15, RZ, RZ, -R15 ;  /* 0x000000ffff0f7224 */ /* 0x000fe400078e0a0f */
[----:B------:R-:W-:Y:S01]  /*5f30*/  @!P4 IMAD.MOV R17, RZ, RZ, -R17 ;  /* 0x000000ffff11c224 */ /* 0x000fe200078e0a11 */
[----:B------:R-:W-:Y:S01]  /*5f40*/  ISETP.GT.U32.AND P4, PT, R2, R0, PT ;  /* 0x000000000200720c */ /* 0x000fe20003f84070 */
[----:B------:R-:W-:-:S03]  /*5f50*/  IMAD.HI.U32 R7, R19, R9, RZ ;  /* 0x0000000913077227 */ /* 0x000fc600078e00ff */
[----:B------:R-:W-:Y:S01]  /*5f60*/  STL [R1+0x3a4], R17 ;  /* 0x0003a41101007387 */ /* 0x000fe20000100800 */
[----:B------:R-:W-:Y:S02]  /*5f70*/  IMAD.MOV R16, RZ, RZ, -R16 ;  /* 0x000000ffff107224 */ /* 0x000fe400078e0a10 */
[C---:B------:R-:W-:Y:S02]  /*5f80*/  IMAD R14, R2.reuse, R15, R14 ;  /* 0x0000000f020e7224 */ /* 0x040fe400078e020e */
[----:B------:R-:W-:Y:S02]  /*5f90*/  IMAD.MOV R7, RZ, RZ, -R7 ;  /* 0x000000ffff077224 */ /* 0x000fe400078e0a07 */
[C---:B------:R-:W-:Y:S02]  /*5fa0*/  IMAD R8, R2.reuse, R16, R8 ;  /* 0x0000001002087224 */ /* 0x040fe400078e0208 */
[----:B------:R-:W-:Y:S01]  /*5fb0*/  @!P3 IMAD.MOV R6, RZ, RZ, -R6 ;  /* 0x000000ffff06b224 */ /* 0x000fe200078e0a06 */
[C---:B------:R-:W-:Y:S01]  /*5fc0*/  ISETP.GT.U32.AND P3, PT, R2.reuse, R14, PT ;  /* 0x0000000e0200720c */ /* 0x040fe20003f64070 */
[----:B------:R-:W-:-:S02]  /*5fd0*/  IMAD R9, R2, R7, R9 ;  /* 0x0000000702097224 */ /* 0x000fc400078e0209 */
[----:B------:R-:W-:Y:S01]  /*5fe0*/  @!P5 IMAD.MOV R5, RZ, RZ, -R5 ;  /* 0x000000ffff05d224 */ /* 0x000fe200078e0a05 */
[----:B------:R-:W-:Y:S01]  /*5ff0*/  ISETP.GT.U32.AND P5, PT, R2, R8, PT ;  /* 0x000000080200720c */ /* 0x000fe20003fa4070 */
[--C-:B------:R-:W-:Y:S01]  /*6000*/  @!P4 IMAD.IADD R0, R0, 0x1, -R2.reuse ;  /* 0x000000010000c824 */ /* 0x100fe200078e0a02 */
[----:B------:R-:W-:Y:S01]  /*6010*/  ISETP.GE.AND P4, PT, R4, RZ, PT ;  /* 0x000000ff0400720c */ /* 0x000fe20003f86270 */
[--C-:B------:R-:W-:Y:S01]  /*6020*/  @!P6 IMAD.IADD R13, R13, 0x1, -R2.reuse ;  /* 0x000000010d0de824 */ /* 0x100fe200078e0a02 */
[----:B------:R-:W-:Y:S01]  /*6030*/  ISETP.GT.U32.AND P6, PT, R2, R9, PT ;  /* 0x000000090200720c */ /* 0x000fe20003fc4070 */
[C---:B------:R-:W-:Y:S01]  /*6040*/  VIADD R15, R11.reuse, 0x90 ;  /* 0x000000900b0f7836 */ /* 0x040fe20000000000 */
[----:B------:R0:W-:Y:S01]  /*6050*/  STL [R1+0x3a0], R6 ;  /* 0x0003a00601007387 */ /* 0x0001e20000100800 */
[----:B------:R-:W-:Y:S02]  /*6060*/  VIADD R4, R11, 0x8f ;  /* 0x0000008f0b047836 */ /* 0x000fe40000000000 */
[----:B------:R-:W-:Y:S01]  /*6070*/  @!P3 IMAD.IADD R14, R14, 0x1, -R2 ;  /* 0x000000010e0eb824 */ /* 0x000fe200078e0a02 */
[----:B------:R1:W-:Y:S01]  /*6080*/  STL [R1+0x39c], R5 ;  /* 0x00039c0501007387 */ /* 0x0003e20000100800 */
[----:B------:R-:W-:Y:S01]  /*6090*/  ISETP.GE.AND P3, PT, R3, RZ, PT ;  /* 0x000000ff0300720c */ /* 0x000fe20003f66270 */
[----:B------:R-:W-:-:S02]  /*60a0*/  IMAD.MOV.U32 R16, RZ, RZ, R0 ;  /* 0x000000ffff107224 */ /* 0x000fc400078e0000 */
[--C-:B------:R-:W-:Y:S01]  /*60b0*/  @!P5 IMAD.IADD R8, R8, 0x1, -R2.reuse ;  /* 0x000000010808d824 */ /* 0x100fe200078e0a02 */
[C---:B------:R-:W-:Y:S01]  /*60c0*/  ISETP.GT.U32.AND P5, PT, R2.reuse, R14, PT ;  /* 0x0000000e0200720c */ /* 0x040fe20003fa4070 */
[----:B------:R-:W-:Y:S01]  /*60d0*/  VIADD R7, R11, 0x8e ;  /* 0x0000008e0b077836 */ /* 0x000fe20000000000 */
[----:B0-----:R-:W-:Y:S01]  /*60e0*/  IABS R6, R4 ;  /* 0x0000000400067213 */ /* 0x001fe20000000000 */
[----:B------:R-:W-:Y:S01]  /*60f0*/  @!P6 IMAD.IADD R9, R9, 0x1, -R2 ;  /* 0x000000010909e824 */ /* 0x000fe200078e0a02 */
[C---:B------:R-:W-:Y:S01]  /*6100*/  ISETP.GT.U32.AND P6, PT, R2.reuse, R8, PT ;  /* 0x000000080200720c */ /* 0x040fe20003fc4070 */
[----:B------:R-:W-:Y:S01]  /*6110*/  @!P0 IMAD.MOV R16, RZ, RZ, -R16 ;  /* 0x000000ffff108224 */ /* 0x000fe200078e0a10 */
[----:B-1----:R-:W-:Y:S01]  /*6120*/  IABS R5, R15 ;  /* 0x0000000f00057213 */ /* 0x002fe20000000000 */
[----:B------:R-:W-:Y:S01]  /*6130*/  IMAD.MOV.U32 R3, RZ, RZ, R6 ;  /* 0x000000ffff037224 */ /* 0x000fe200078e0006 */
[----:B------:R-:W-:Y:S01]  /*6140*/  IABS R17, R7 ;  /* 0x0000000700117213 */ /* 0x000fe20000000000 */
[----:B------:R-:W-:Y:S01]  /*6150*/  @!P2 IMAD.MOV R13, RZ, RZ, -R13 ;  /* 0x000000ffff0da224 */ /* 0x000fe200078e0a0d */
[----:B------:R-:W-:Y:S01]  /*6160*/  ISETP.GT.U32.AND P0, PT, R2, R9, PT ;  /* 0x000000090200720c */ /* 0x000fe20003f04070 */
[C---:B------:R-:W-:Y:S01]  /*6170*/  IMAD.HI.U32 R12, R19.reuse, R5, RZ ;  /* 0x00000005130c7227 */ /* 0x040fe200078e00ff */
[----:B------:R0:W-:Y:S03]  /*6180*/  STL [R1+0x398], R16 ;  /* 0x0003981001007387 */ /* 0x0001e60000100800 */
[----:B------:R-:W-:Y:S01]  /*6190*/  IMAD.MOV R12, RZ, RZ, -R12 ;  /* 0x000000ffff0c7224 */ /* 0x000fe200078e0a0c */
[----:B------:R-:W-:Y:S01]  /*61a0*/  STL [R1+0x394], R13 ;  /* 0x0003940d01007387 */ /* 0x000fe20000100800 */
[----:B------:R-:W-:-:S04]  /*61b0*/  IMAD.HI.U32 R6, R19, R3, RZ ;  /* 0x0000000313067227 */ /* 0x000fc800078e00ff */
[----:B------:R-:W-:Y:S02]  /*61c0*/  IMAD R0, R2, R12, R5 ;  /* 0x0000000c02007224 */ /* 0x000fe400078e0205 */
[----:B------:R-:W-:Y:S02]  /*61d0*/  IMAD.MOV R5, RZ, RZ, -R6 ;  /* 0x000000ffff057224 */ /* 0x000fe400078e0a06 */
[--C-:B------:R-:W-:Y:S01]  /*61e0*/  @!P5 IMAD.IADD R14, R14, 0x1, -R2.reuse ;  /* 0x000000010e0ed824 */ /* 0x100fe200078e0a02 */
[C---:B------:R-:W-:Y:S01]  /*61f0*/  ISETP.GT.U32.AND P5, PT, R2.reuse, R0, PT ;  /* 0x000000000200720c */ /* 0x040fe20003fa4070 */
[----:B------:R-:W-:Y:S02]  /*6200*/  IMAD R3, R2, R5, R3 ;  /* 0x0000000502037224 */ /* 0x000fe400078e0203 */
[----:B------:R-:W-:Y:S02]  /*6210*/  @!P6 IMAD.IADD R8, R8, 0x1, -R2 ;  /* 0x000000010808e824 */ /* 0x000fe400078e0a02 */
[----:B------:R-:W-:Y:S01]  /*6220*/  VIADD R6, R11, 0x8d ;  /* 0x0000008d0b067836 */ /* 0x000fe20000000000 */
[----:B------:R-:W-:Y:S01]  /*6230*/  ISETP.GT.U32.AND P6, PT, R2, R3, PT ;  /* 0x000000030200720c */ /* 0x000fe20003fc4070 */
[----:B------:R-:W-:-:S03]  /*6240*/  IMAD.HI.U32 R18, R19, R17, RZ ;  /* 0x0000001113127227 */ /* 0x000fc600078e00ff */
[----:B------:R-:W-:Y:S01]  /*6250*/  IABS R5, R6 ;  /* 0x0000000600057213 */ /* 0x000fe20000000000 */
[----:B------:R-:W-:Y:S02]  /*6260*/  IMAD.MOV R18, RZ, RZ, -R18 ;  /* 0x000000ffff127224 */ /* 0x000fe400078e0a12 */
[----:B------:R-:W-:Y:S01]  /*6270*/  @!P5 IMAD.IADD R0, R0, 0x1, -R2 ;  /* 0x000000010000d824 */ /* 0x000fe200078e0a02 */
[----:B------:R-:W-:Y:S01]  /*6280*/  ISETP.GE.AND P5, PT, R4, RZ, PT ;  /* 0x000000ff0400720c */ /* 0x000fe20003fa6270 */
[----:B0-----:R-:W-:-:S04]  /*6290*/  IMAD.HI.U32 R16, R19, R5, RZ ;  /* 0x0000000513107227 */ /* 0x001fc800078e00ff */
[----:B------:R-:W-:Y:S01]  /*62a0*/  @!P6 IMAD.IADD R3, R3, 0x1, -R2 ;  /* 0x000000010303e824 */ /* 0x000fe200078e0a02 */
[C---:B------:R-:W-:Y:S01]  /*62b0*/  ISETP.GT.U32.AND P6, PT, R2.reuse, R0, PT ;  /* 0x000000000200720c */ /* 0x040fe20003fc4070 */
[C---:B------:R-:W-:Y:S02]  /*62c0*/  IMAD R4, R2.reuse, R18, R17 ;  /* 0x0000001202047224 */ /* 0x040fe400078e0211 */
[----:B------:R-:W-:Y:S01]  /*62d0*/  IMAD.MOV R16, RZ, RZ, -R16 ;  /* 0x000000ffff107224 */ /* 0x000fe200078e0a10 */
[----:B------:R-:W-:Y:S01]  /*62e0*/  ISETP.GT.U32.AND P2, PT, R2, R3, PT ;  /* 0x000000030200720c */ /* 0x000fe20003f44070 */
[----:B------:R-:W-:Y:S02]  /*62f0*/  IMAD.MOV.U32 R20, RZ, RZ, R14 ;  /* 0x000000ffff147224 */ /* 0x000fe400078e000e */
[----:B------:R-:W-:Y:S01]  /*6300*/  @!P4 IMAD.MOV R8, RZ, RZ, -R8 ;  /* 0x000000ffff08c224 */ /* 0x000fe200078e0a08 */
[----:B------:R-:W-:Y:S01]  /*6310*/  ISETP.GE.AND P4, PT, R7, RZ, PT ;  /* 0x000000ff0700720c */ /* 0x000fe20003f86270 */
[----:B------:R-:W-:-:S02]  /*6320*/  VIADD R12, R11, 0x8c ;  /* 0x0000008c0b0c7836 */ /* 0x000fc40000000000 */
[----:B------:R-:W-:Y:S01]  /*6330*/  @!P1 IMAD.MOV R20, RZ, RZ, -R20 ;  /* 0x000000ffff149224 */ /* 0x000fe200078e0a14 */
[C---:B------:R-:W-:Y:S01]  /*6340*/  ISETP.GT.U32.AND P1, PT, R2.reuse, R4, PT ;  /* 0x000000040200720c */ /* 0x040fe20003f24070 */
[----:B------:R-:W-:Y:S02]  /*6350*/  IMAD R7, R2, R16, R5 ;  /* 0x0000001002077224 */ /* 0x000fe400078e0205 */
[--C-:B------:R-:W-:Y:S01]  /*6360*/  @!P0 IMAD.IADD R9, R9, 0x1, -R2.reuse ;  /* 0x0000000109098824 */ /* 0x100fe200078e0a02 */
[----:B------:R-:W-:Y:S01]  /*6370*/  ISETP.GE.AND P0, PT, R15, RZ, PT ;  /* 0x000000ff0f00720c */ /* 0x000fe20003f06270 */
[----:B------:R-:W-:Y:S01]  /*6380*/  @!P6 IMAD.IADD R0, R0, 0x1, -R2 ;  /* 0x000000010000e824 */ /* 0x000fe200078e0a02 */
[----:B------:R-:W-:Y:S01]  /*6390*/  IABS R15, R12 ;  /* 0x0000000c000f7213 */ /* 0x000fe20000000000 */
[----:B------:R-:W-:Y:S01]  /*63a0*/  STL [R1+0x390], R20 ;  /* 0x0003901401007387 */ /* 0x000fe20000100800 */
[----:B------:R-:W-:Y:S01]  /*63b0*/  ISETP.GT.U32.AND P6, PT, R2, R7, PT ;  /* 0x000000070200720c */ /* 0x000fe20003fc4070 */
[----:B------:R-:W-:-:S02]  /*63c0*/  VIADD R5, R11, 0x8b ;  /* 0x0000008b0b057836 */ /* 0x000fc40000000000 */
[----:B------:R0:W-:Y:S01]  /*63d0*/  STL [R1+0x38c], R8 ;  /* 0x00038c0801007387 */ /* 0x0001e20000100800 */
[--C-:B------:R-:W-:Y:S01]  /*63e0*/  @!P2 IMAD.IADD R3, R3, 0x1, -R2.reuse ;  /* 0x000000010303a824 */ /* 0x100fe200078e0a02 */
[----:B------:R-:W-:Y:S01]  /*63f0*/  ISETP.GE.AND P2, PT, R12, RZ, PT ;  /* 0x000000ff0c00720c */ /* 0x000fe20003f46270 */
[----:B------:R-:W-:Y:S01]  /*6400*/  @!P1 IMAD.IADD R4, R4, 0x1, -R2 ;  /* 0x0000000104049824 */ /* 0x000fe200078e0a02 */
[----:B------:R-:W-:Y:S01]  /*6410*/  ISETP.GE.AND P1, PT, R5, RZ, PT ;  /* 0x000000ff0500720c */ /* 0x000fe20003f26270 */
[----:B------:R-:W-:Y:S02]  /*6420*/  IMAD.MOV.U32 R14, RZ, RZ, R3 ;  /* 0x000000ffff0e7224 */ /* 0x000fe400078e0003 */
[----:B------:R-:W-:Y:S01]  /*6430*/  @!P3 IMAD.MOV R9, RZ, RZ, -R9 ;  /* 0x000000ffff09b224 */ /* 0x000fe200078e0a09 */
[----:B------:R-:W-:Y:S01]  /*6440*/  ISETP.GE.AND P3, PT, R6, RZ, PT ;  /* 0x000000ff0600720c */ /* 0x000fe20003f66270 */
[----:B------:R-:W-:Y:S02]  /*6450*/  @!P5 IMAD.MOV R14, RZ, RZ, -R14 ;  /* 0x000000ffff0ed224 */ /* 0x000fe400078e0a0e */
[----:B0-----:R-:W-:Y:S01]  /*6460*/  IMAD.HI.U32 R8, R19, R15, RZ ;  /* 0x0000000f13087227 */ /* 0x001fe200078e00ff */
[----:B------:R0:W-:Y:S03]  /*6470*/  STL [R1+0x360], R9 ;  /* 0x0003600901007387 */ /* 0x0001e60000100800 */
[----:B------:R-:W-:Y:S01]  /*6480*/  IMAD.MOV R13, RZ, RZ, -R8 ;  /* 0x000000ffff0d7224 */ /* 0x000fe200078e0a08 */
[----:B------:R-:W-:Y:S01]  /*6490*/  IABS R8, R5 ;  /* 0x0000000500087213 */ /* 0x000fe20000000000 */
[----:B------:R-:W-:Y:S01]  /*64a0*/  @!P6 IMAD.IADD R7, R7, 0x1, -R2 ;  /* 0x000000010707e824 */ /* 0x000fe200078e0a02 */
[C---:B------:R-:W-:Y:S01]  /*64b0*/  ISETP.GT.U32.AND P6, PT, R2.reuse, R4, PT ;  /* 0x000000040200720c */ /* 0x040fe20003fc4070 */
[----:B------:R-:W-:-:S02]  /*64c0*/  IMAD R13, R2, R13, R15 ;  /* 0x0000000d020d7224 */ /* 0x000fc400078e020f */
[----:B------:R-:W-:-:S03]  /*64d0*/  IMAD.HI.U32 R12, R19, R8, RZ ;  /* 0x00000008130c7227 */ /* 0x000fc600078e00ff */
[C---:B------:R-:W-:Y:S01]  /*64e0*/  ISETP.GT.U32.AND P5, PT, R2.reuse, R13, PT ;  /* 0x0000000d0200720c */ /* 0x040fe20003fa4070 */
[----:B------:R-:W-:Y:S02]  /*64f0*/  IMAD.MOV R3, RZ, RZ, -R12 ;  /* 0x000000ffff037224 */ /* 0x000fe400078e0a0c */
[----:B0-----:R-:W-:Y:S02]  /*6500*/  IMAD.MOV.U32 R9, RZ, RZ, R0 ;  /* 0x000000ffff097224 */ /* 0x001fe400078e0000 */
[----:B------:R-:W-:Y:S02]  /*6510*/  IMAD R3, R2, R3, R8 ;  /* 0x0000000302037224 */ /* 0x000fe400078e0208 */
[----:B------:R-:W-:Y:S02]  /*6520*/  @!P6 IMAD.IADD R4, R4, 0x1, -R2 ;  /* 0x000000010404e824 */ /* 0x000fe400078e0a02 */
[C---:B------:R-:W-:Y:S01]  /*6530*/  VIADD R6, R11.reuse, 0x8a ;  /* 0x0000008a0b067836 */ /* 0x040fe20000000000 */
[----:B------:R-:W-:Y:S01]  /*6540*/  ISETP.GT.U32.AND P6, PT, R2, R3, PT ;  /* 0x000000030200720c */ /* 0x000fe20003fc4070 */
[----:B------:R-:W-:-:S02]  /*6550*/  VIADD R16, R11, 0x88 ;  /* 0x000000880b107836 */ /* 0x000fc40000000000 */
[----:B------:R-:W-:Y:S01]  /*6560*/  @!P0 IMAD.MOV R9, RZ, RZ, -R9 ;  /* 0x000000ffff098224 */ /* 0x000fe200078e0a09 */
[----:B------:R-:W-:Y:S01]  /*6570*/  IABS R0, R6 ;  /* 0x0000000600007213 */ /* 0x000fe20000000000 */
[----:B------:R-:W-:Y:S01]  /*6580*/  VIADD R5, R11, 0x89 ;  /* 0x000000890b057836 */ /* 0x000fe20000000000 */
[C---:B------:R-:W-:Y:S01]  /*6590*/  ISETP.GT.U32.AND P0, PT, R2.reuse, R7, PT ;  /* 0x000000070200720c */ /* 0x040fe20003f04070 */
[----:B------:R-:W-:Y:S01]  /*65a0*/  @!P5 IMAD.IADD R13, R13, 0x1, -R2 ;  /* 0x000000010d0dd824 */ /* 0x000fe200078e0a02 */
[----:B------:R0:W-:Y:S01]  /*65b0*/  STL [R1+0x35c], R9 ;  /* 0x00035c0901007387 */ /* 0x0001e20000100800 */
[----:B------:R-:W-:Y:S01]  /*65c0*/  IABS R12, R16 ;  /* 0x00000010000c7213 */ /* 0x000fe20000000000 */
[----:B------:R-:W-:Y:S01]  /*65d0*/  IMAD.MOV.U32 R15, RZ, RZ, R4 ;  /* 0x000000ffff0f7224 */ /* 0x000fe200078e0004 */
[----:B------:R-:W-:Y:S01]  /*65e0*/  ISETP.GE.AND P5, PT, R5, RZ, PT ;  /* 0x000000ff0500720c */ /* 0x000fe20003fa6270 */
[----:B------:R1:W-:Y:S01]  /*65f0*/  STL [R1+0x358], R14 ;  /* 0x0003580e01007387 */ /* 0x0003e20000100800 */
[----:B------:R-:W-:Y:S01]  /*6600*/  @!P6 IMAD.IADD R3, R3, 0x1, -R2 ;  /* 0x000000010303e824 */ /* 0x000fe200078e0a02 */
[----:B------:R-:W-:Y:S01]  /*6610*/  ISETP.GT.U32.AND P6, PT, R2, R13, PT ;  /* 0x0000000d0200720c */ /* 0x000fe20003fc4070 */
[----:B------:R-:W-:-:S02]  /*6620*/  IMAD.MOV.U32 R8, RZ, RZ, R12 ;  /* 0x000000ffff087224 */ /* 0x000fc400078e000c */
[----:B------:R-:W-:Y:S01]  /*6630*/  @!P4 IMAD.MOV R15, RZ, RZ, -R15 ;  /* 0x000000ffff0fc224 */ /* 0x000fe200078e0a0f */
[----:B0-----:R-:W-:Y:S01]  /*6640*/  IABS R9, R5 ;  /* 0x0000000500097213 */ /* 0x001fe20000000000 */
[----:B------:R-:W-:Y:S01]  /*6650*/  @!P0 IMAD.IADD R7, R7, 0x1, -R2 ;  /* 0x0000000107078824 */ /* 0x000fe200078e0a02 */
[----:B------:R-:W-:Y:S01]  /*6660*/  ISETP.GE.AND P0, PT, R6, RZ, PT ;  /* 0x000000ff0600720c */ /* 0x000fe20003f06270 */
[C---:B------:R-:W-:Y:S01]  /*6670*/  IMAD.HI.U32 R6, R19.reuse, R8, RZ ;  /* 0x0000000813067227 */ /* 0x040fe200078e00ff */
[----:B------:R-:W-:Y:S01]  /*6680*/  ISETP.GT.U32.AND P4, PT, R2, R3, PT ;  /* 0x000000030200720c */ /* 0x000fe20003f84070 */
[----:B------:R0:W-:Y:S02]  /*6690*/  STL [R1+0x350], R15 ;  /* 0x0003500f01007387 */ /* 0x0001e40000100800 */
[----:B-1----:R-:W-:-:S04]  /*66a0*/  IMAD.HI.U32 R14, R19, R0, RZ ;  /* 0x00000000130e7227 */ /* 0x002fc800078e00ff */
[----:B------:R-:W-:-:S04]  /*66b0*/  IMAD.HI.U32 R12, R19, R9, RZ ;  /* 0x00000009130c7227 */ /* 0x000fc800078e00ff */
[----:B------:R-:W-:Y:S02]  /*66c0*/  IMAD.MOV R14, RZ, RZ, -R14 ;  /* 0x000000ffff0e7224 */ /* 0x000fe400078e0a0e */
[----:B------:R-:W-:Y:S02]  /*66d0*/  IMAD.MOV R12, RZ, RZ, -R12 ;  /* 0x000000ffff0c7224 */ /* 0x000fe400078e0a0c */
[C---:B------:R-:W-:Y:S02]  /*66e0*/  IMAD R0, R2.reuse, R14, R0 ;  /* 0x0000000e02007224 */ /* 0x040fe400078e0200 */
[C---:B------:R-:W-:Y:S02]  /*66f0*/  IMAD R5, R2.reuse, R12, R9 ;  /* 0x0000000c02057224 */ /* 0x040fe400078e0209 */
[----:B------:R-:W-:Y:S01]  /*6700*/  @!P3 IMAD.MOV R7, RZ, RZ, -R7 ;  /* 0x000000ffff07b224 */ /* 0x000fe200078e0a07 */
[C---:B------:R-:W-:Y:S01]  /*6710*/  ISETP.GT.U32.AND P3, PT, R2.reuse, R0, PT ;  /* 0x000000000200720c */ /* 0x040fe20003f64070 */
[----:B------:R-:W-:Y:S01]  /*6720*/  @!P6 IMAD.IADD R13, R13, 0x1, -R2 ;  /* 0x000000010d0de824 */ /* 0x000fe200078e0a02 */
[----:B------:R-:W-:Y:S01]  /*6730*/  ISETP.GT.U32.AND P6, PT, R2, R5, PT ;  /* 0x000000050200720c */ /* 0x000fe20003fc4070 */
[----:B------:R-:W-:Y:S01]  /*6740*/  IMAD.MOV R6, RZ, RZ, -R6 ;  /* 0x000000ffff067224 */ /* 0x000fe200078e0a06 */
[----:B------:R1:W-:Y:S01]  /*6750*/  STL [R1+0x34c], R7 ;  /* 0x00034c0701007387 */ /* 0x0003e20000100800 */
[----:B------:R-:W-:-:S02]  /*6760*/  VIADD R4, R11, 0x87 ;  /* 0x000000870b047836 */ /* 0x000fc40000000000 */
[C---:B------:R-:W-:Y:S02]  /*6770*/  IMAD R8, R2.reuse, R6, R8 ;  /* 0x0000000602087224 */ /* 0x040fe400078e0208 */
[--C-:B------:R-:W-:Y:S01]  /*6780*/  @!P4 IMAD.IADD R3, R3, 0x1, -R2.reuse ;  /* 0x000000010303c824 */ /* 0x100fe200078e0a02 */
[----:B------:R-:W-:Y:S01]  /*6790*/  IABS R6, R4 ;  /* 0x0000000400067213 */ /* 0x000fe20000000000 */
[----:B------:R-:W-:Y:S01]  /*67a0*/  VIADD R9, R11, 0x85 ;  /* 0x000000850b097836 */ /* 0x000fe20000000000 */
[----:B------:R-:W-:Y:S01]  /*67b0*/  ISETP.GT.U32.AND P4, PT, R2, R8, PT ;  /* 0x000000080200720c */ /* 0x000fe20003f84070 */
[--C-:B------:R-:W-:Y:S01]  /*67c0*/  @!P3 IMAD.IADD R0, R0, 0x1, -R2.reuse ;  /* 0x000000010000b824 */ /* 0x100fe200078e0a02 */
[----:B------:R-:W-:Y:S01]  /*67d0*/  ISETP.GE.AND P3, PT, R16, RZ, PT ;  /* 0x000000ff1000720c */ /* 0x000fe20003f66270 */
[----:B------:R-:W-:Y:S01]  /*67e0*/  @!P6 IMAD.IADD R5, R5, 0x1, -R2 ;  /* 0x000000010505e824 */ /* 0x000fe200078e0a02 */
[----:B------:R-:W-:Y:S01]  /*67f0*/  IABS R18, R9 ;  /* 0x0000000900127213 */ /* 0x000fe20000000000 */
[----:B0-----:R-:W-:Y:S01]  /*6800*/  IMAD.HI.U32 R15, R19, R6, RZ ;  /* 0x00000006130f7227 */ /* 0x001fe200078e00ff */
[----:B------:R-:W-:-:S03]  /*6810*/  ISETP.GT.U32.AND P6, PT, R2, R0, PT ;  /* 0x000000000200720c */ /* 0x000fc60003fc4070 */
[C---:B------:R-:W-:Y:S02]  /*6820*/  VIADD R12, R11.reuse, 0x86 ;  /* 0x000000860b0c7836 */ /* 0x040fe40000000000 */
[----:B------:R-:W-:Y:S02]  /*6830*/  IMAD.MOV R15, RZ, RZ, -R15 ;  /* 0x000000ffff0f7224 */ /* 0x000fe400078e0a0f */
[----:B------:R-:W-:Y:S01]  /*6840*/  @!P4 IMAD.IADD R8, R8, 0x1, -R2 ;  /* 0x000000010808c824 */ /* 0x000fe200078e0a02 */
[----:B------:R-:W-:Y:S01]  /*6850*/  IABS R14, R12 ;  /* 0x0000000c000e7213 */ /* 0x000fe20000000000 */
[C---:B------:R-:W-:Y:S01]  /*6860*/  IMAD R6, R2.reuse, R15, R6 ;  /* 0x0000000f02067224 */ /* 0x040fe200078e0206 */
[----:B------:R-:W-:Y:S01]  /*6870*/  ISETP.GT.U32.AND P4, PT, R2, R5, PT ;  /* 0x000000050200720c */ /* 0x000fe20003f84070 */
[----:B------:R-:W-:Y:S02]  /*6880*/  IMAD.MOV.U32 R16, RZ, RZ, R18 ;  /* 0x000000ffff107224 */ /* 0x000fe400078e0012 */
[----:B-1----:R-:W-:-:S02]  /*6890*/  VIADD R7, R11, 0x84 ;  /* 0x000000840b077836 */ /* 0x002fc40000000000 */
[----:B------:R-:W-:-:S03]  /*68a0*/  IMAD.HI.U32 R18, R19, R14, RZ ;  /* 0x0000000e13127227 */ /* 0x000fc600078e00ff */
[----:B------:R-:W-:Y:S01]  /*68b0*/  IABS R17, R7 ;  /* 0x0000000700117213 */ /* 0x000fe20000000000 */
[----:B------:R-:W-:Y:S01]  /*68c0*/  @!P6 IMAD.IADD R0, R0, 0x1, -R2 ;  /* 0x000000010000e824 */ /* 0x000fe200078e0a02 */
[C---:B------:R-:W-:Y:S01]  /*68d0*/  ISETP.GT.U32.AND P6, PT, R2.reuse, R6, PT ;  /* 0x000000060200720c */ /* 0x040fe20003fc4070 */
[----:B------:R-:W-:Y:S02]  /*68e0*/  IMAD.MOV.U32 R21, RZ, RZ, R13 ;  /* 0x000000ffff157224 */ /* 0x000fe400078e000d */
        /* <DEDUP_REMOVED lines=11> */
[----:B------:R-:W-:Y:S01]  /*69a0*/  ISETP.GT.U32.AND P4, PT, R2, R14, PT ;  /* 0x0000000e0200720c */ /* 0x000fe20003f84070 */
        /* <DEDUP_REMOVED lines=39> */
[----:B------:R0:W-:Y:S01]  /*6c20*/  STL [R1+0x334], R8 ;  /* 0x0003340801007387 */ /* 0x0001e20000100800 */
[----:B------:R-:W-:Y:S02]  /*6c30*/  IMAD.MOV R5, RZ, RZ, -R5 ;  /* 0x000000ffff057224 */ /* 0x000fe400078e0a05 */
[----:B------:R-:W-:Y:S01]  /*6c40*/  VIADD R7, R11, 0x81 ;  /* 0x000000810b077836 */ /* 0x000fe20000000000 */
[C---:B------:R-:W-:Y:S01]  /*6c50*/  ISETP.GT.U32.AND P6, PT, R2.reuse, R4, PT ;  /* 0x000000040200720c */ /* 0x040fe20003fc4070 */
[----:B------:R-:W-:-:S02]  /*6c60*/  IMAD R0, R2, R5, R0 ;  /* 0x0000000502007224 */ /* 0x000fc400078e0200 */
[----:B------:R-:W-:Y:S01]  /*6c70*/  VIADD R5, R11, 0x7f ;  /* 0x0000007f0b057836 */ /* 0x000fe20000000000 */
[----:B------:R-:W-:Y:S01]  /*6c80*/  IABS R17, R7 ;  /* 0x0000000700117213 */ /* 0x000fe20000000000 */
[----:B------:R-:W-:Y:S01]  /*6c90*/  @!P1 IMAD.IADD R13, R13, 0x1, -R2 ;  /* 0x000000010d0d9824 */ /* 0x000fe200078e0a02 */
[----:B------:R-:W-:Y:S01]  /*6ca0*/  ISETP.GT.U32.AND P1, PT, R2, R0, PT ;  /* 0x000000000200720c */ /* 0x000fe20003f24070 */
[----:B0-----:R-:W-:Y:S02]  /*6cb0*/  IMAD.MOV.U32 R8, RZ, RZ, R14 ;  /* 0x000000ffff087224 */ /* 0x001fe400078e000e */
[----:B------:R-:W-:Y:S01]  /*6cc0*/  @!P4 IMAD.IADD R12, R12, 0x1, -R2 ;  /* 0x000000010c0cc824 */ /* 0x000fe200078e0a02 */
[----:B------:R-:W-:Y:S01]  /*6cd0*/  ISETP.GE.AND P4, PT, R7, RZ, PT ;  /* 0x000000ff0700720c */ /* 0x000fe20003f86270 */
[----:B------:R-:W-:Y:S02]  /*6ce0*/  @!P2 IMAD.MOV R8, RZ, RZ, -R8 ;  /* 0x000000ffff08a224 */ /* 0x000fe400078e0a08 */
[----:B------:R-:W-:Y:S01]  /*6cf0*/  @!P6 IMAD.IADD R4, R4, 0x1, -R2 ;  /* 0x000000010404e824 */ /* 0x000fe200078e0a02 */
[----:B------:R-:W-:Y:S01]  /*6d00*/  ISETP.GT.U32.AND P2, PT, R2, R12, PT ;  /* 0x0000000c0200720c */ /* 0x000fe20003f44070 */
[----:B------:R-:W-:Y:S01]  /*6d10*/  VIADD R3, R11, 0x7e ;  /* 0x0000007e0b037836 */ /* 0x000fe20000000000 */
[----:B------:R0:W-:Y:S01]  /*6d20*/  STL [R1+0x330], R8 ;  /* 0x0003300801007387 */ /* 0x0001e20000100800 */
[----:B------:R-:W-:Y:S01]  /*6d30*/  @!P3 IMAD.MOV R4, RZ, RZ, -R4 ;  /* 0x000000ffff04b224 */ /* 0x000fe200078e0a04 */
[----:B------:R-:W-:Y:S01]  /*6d40*/  ISETP.GE.AND P6, PT, R15, RZ, PT ;  /* 0x000000ff0f00720c */ /* 0x000fe20003fc6270 */
[----:B------:R-:W-:-:S02]  /*6d50*/  @!P1 IMAD.IADD R0, R0, 0x1, -R2 ;  /* 0x0000000100009824 */ /* 0x000fc400078e0a02 */
[C---:B------:R-:W-:Y:S01]  /*6d60*/  VIADD R6, R11.reuse, 0x80 ;  /* 0x000000800b067836 */ /* 0x040fe20000000000 */
[----:B------:R1:W-:Y:S01]  /*6d70*/  STL [R1+0x32c], R4 ;  /* 0x00032c0401007387 */ /* 0x0003e20000100800 */
[C---:B------:R-:W-:Y:S01]  /*6d80*/  VIADD R14, R11.reuse, 0x7c ;  /* 0x0000007c0b0e7836 */ /* 0x040fe20000000000 */
[----:B------:R-:W-:Y:S01]  /*6d90*/  ISETP.GT.U32.AND P1, PT, R2, R0, PT ;  /* 0x000000000200720c */ /* 0x000fe20003f24070 */
[----:B------:R-:W-:Y:S01]  /*6da0*/  VIADD R18, R11, 0x7d ;  /* 0x0000007d0b127836 */ /* 0x000fe20000000000 */
[----:B------:R-:W-:Y:S01]  /*6db0*/  ISETP.GE.AND P3, PT, R6, RZ, PT ;  /* 0x000000ff0600720c */ /* 0x000fe20003f66270 */
[----:B0-----:R-:W-:Y:S01]  /*6dc0*/  IMAD.MOV.U32 R8, RZ, RZ, R13 ;  /* 0x000000ffff087224 */ /* 0x001fe200078e000d */
[----:B------:R-:W-:Y:S01]  /*6dd0*/  IABS R13, R3 ;  /* 0x00000003000d7213 */ /* 0x000fe20000000000 */
[----:B------:R-:W-:Y:S01]  /*6de0*/  @!P2 IMAD.IADD R12, R12, 0x1, -R2 ;  /* 0x000000010c0ca824 */ /* 0x000fe200078e0a02 */
[----:B------:R-:W-:Y:S01]  /*6df0*/  ISETP.GE.AND P2, PT, R3, RZ, PT ;  /* 0x000000ff0300720c */ /* 0x000fe20003f46270 */
[----:B------:R-:W-:Y:S01]  /*6e00*/  @!P0 IMAD.MOV R8, RZ, RZ, -R8 ;  /* 0x000000ffff088224 */ /* 0x000fe200078e0a08 */
[----:B------:R-:W-:Y:S01]  /*6e10*/  ISETP.GE.AND P0, PT, R5, RZ, PT ;  /* 0x000000ff0500720c */ /* 0x000fe20003f06270 */
[----:B-1----:R-:W-:Y:S01]  /*6e20*/  IMAD.HI.U32 R4, R19, R17, RZ ;  /* 0x0000001113047227 */ /* 0x002fe200078e00ff */
[----:B------:R-:W-:-:S02]  /*6e30*/  IABS R5, R5 ;  /* 0x0000000500057213 */ /* 0x000fc40000000000 */
[----:B------:R0:W-:Y:S01]  /*6e40*/  STL [R1+0x318], R8 ;  /* 0x0003180801007387 */ /* 0x0001e20000100800 */
[----:B------:R-:W-:Y:S01]  /*6e50*/  IMAD.MOV R3, RZ, RZ, -R4 ;  /* 0x000000ffff037224 */ /* 0x000fe200078e0a04 */
[----:B------:R-:W-:Y:S01]  /*6e60*/  IABS R6, R6 ;  /* 0x0000000600067213 */ /* 0x000fe20000000000 */
[----:B------:R-:W-:-:S04]  /*6e70*/  IMAD.HI.U32 R4, R19, R5, RZ ;  /* 0x0000000513047227 */ /* 0x000fc800078e00ff */
[----:B------:R-:W-:Y:S02]  /*6e80*/  IMAD R17, R2, R3, R17 ;  /* 0x0000000302117224 */ /* 0x000fe400078e0211 */
[----:B------:R-:W-:Y:S02]  /*6e90*/  IMAD.MOV R4, RZ, RZ, -R4 ;  /* 0x000000ffff047224 */ /* 0x000fe400078e0a04 */
[----:B0-----:R-:W-:Y:S02]  /*6ea0*/  IMAD.MOV.U32 R8, RZ, RZ, R12 ;  /* 0x000000ffff087224 */ /* 0x001fe400078e000c */
[----:B------:R-:W-:Y:S02]  /*6eb0*/  @!P1 IMAD.IADD R0, R0, 0x1, -R2 ;  /* 0x0000000100009824 */ /* 0x000fe400078e0a02 */
[----:B------:R-:W-:Y:S01]  /*6ec0*/  @!P5 IMAD.MOV R8, RZ, RZ, -R8 ;  /* 0x000000ffff08d224 */ /* 0x000fe200078e0a08 */
[----:B------:R-:W-:Y:S01]  /*6ed0*/  ISETP.GT.U32.AND P5, PT, R2, R17, PT ;  /* 0x000000110200720c */ /* 0x000fe20003fa4070 */
[----:B------:R-:W-:-:S03]  /*6ee0*/  IMAD.HI.U32 R7, R19, R6, RZ ;  /* 0x0000000613077227 */ /* 0x000fc600078e00ff */
[----:B------:R0:W-:Y:S01]  /*6ef0*/  STL [R1+0x31c], R8 ;  /* 0x00031c0801007387 */ /* 0x0001e20000100800 */
[----:B------:R-:W-:Y:S02]  /*6f00*/  IMAD R5, R2, R4, R5 ;  /* 0x0000000402057224 */ /* 0x000fe400078e0205 */
[----:B------:R-:W-:Y:S02]  /*6f10*/  IMAD.MOV R7, RZ, RZ, -R7 ;  /* 0x000000ffff077224 */ /* 0x000fe400078e0a07 */
[----:B------:R-:W-:-:S04]  /*6f20*/  IMAD.HI.U32 R3, R19, R13, RZ ;  /* 0x0000000d13037227 */ /* 0x000fc800078e00ff */
[C---:B------:R-:W-:Y:S02]  /*6f30*/  IMAD R6, R2.reuse, R7, R6 ;  /* 0x0000000702067224 */ /* 0x040fe400078e0206 */
[----:B0-----:R-:W-:Y:S01]  /*6f40*/  IMAD.MOV.U32 R8, RZ, RZ, R0 ;  /* 0x000000ffff087224 */ /* 0x001fe200078e0000 */
[----:B------:R-:W-:Y:S01]  /*6f50*/  IABS R0, R14 ;  /* 0x0000000e00007213 */ /* 0x000fe20000000000 */
[----:B------:R-:W-:Y:S01]  /*6f60*/  @!P5 IMAD.IADD R17, R17, 0x1, -R2 ;  /* 0x000000011111d824 */ /* 0x000fe200078e0a02 */
[C---:B------:R-:W-:Y:S01]  /*6f70*/  ISETP.GT.U32.AND P1, PT, R2.reuse, R6, PT ;  /* 0x000000060200720c */ /* 0x040fe20003f24070 */
[----:B------:R-:W-:Y:S01]  /*6f80*/  @!P6 IMAD.MOV R8, RZ, RZ, -R8 ;  /* 0x000000ffff08e224 */ /* 0x000fe200078e0a08 */
[C---:B------:R-:W-:Y:S01]  /*6f90*/  ISETP.GT.U32.AND P6, PT, R2.reuse, R5, PT ;  /* 0x000000050200720c */ /* 0x040fe20003fc4070 */
[----:B------:R-:W-:Y:S01]  /*6fa0*/  IMAD.MOV R3, RZ, RZ, -R3 ;  /* 0x000000ffff037224 */ /* 0x000fe200078e0a03 */
[C---:B------:R-:W-:Y:S01]  /*6fb0*/  ISETP.GT.U32.AND P5, PT, R2.reuse, R17, PT ;  /* 0x000000110200720c */ /* 0x040fe20003fa4070 */
[----:B------:R-:W-:Y:S01]  /*6fc0*/  IMAD.HI.U32 R12, R19, R0, RZ ;  /* 0x00000000130c7227 */ /* 0x000fe200078e00ff */
[----:B------:R0:W-:Y:S03]  /*6fd0*/  STL [R1+0x320], R8 ;  /* 0x0003200801007387 */ /* 0x0001e60000100800 */
[----:B------:R-:W-:Y:S01]  /*6fe0*/  IMAD R13, R2, R3, R13 ;  /* 0x00000003020d7224 */ /* 0x000fe200078e020d */
[----:B------:R-:W-:Y:S01]  /*6ff0*/  IABS R3, R18 ;  /* 0x0000001200037213 */ /* 0x000fe20000000000 */
[----:B------:R-:W-:-:S02]  /*7000*/  IMAD.MOV R12, RZ, RZ, -R12 ;  /* 0x000000ffff0c7224 */ /* 0x000fc400078e0a0c */
[--C-:B------:R-:W-:Y:S02]  /*7010*/  @!P1 IMAD.IADD R6, R6, 0x1, -R2.reuse ;  /* 0x0000000106069824 */ /* 0x100fe400078e0a02 */
[--C-:B------:R-:W-:Y:S02]  /*7020*/  @!P6 IMAD.IADD R5, R5, 0x1, -R2.reuse ;  /* 0x000000010505e824 */ /* 0x100fe400078e0a02 */
[----:B------:R-:W-:Y:S01]  /*7030*/  @!P5 IMAD.IADD R17, R17, 0x1, -R2 ;  /* 0x000000011111d824 */ /* 0x000fe200078e0a02 */
[C---:B------:R-:W-:Y:S01]  /*7040*/  ISETP.GT.U32.AND P1, PT, R2.reuse, R6, PT ;  /* 0x000000060200720c */ /* 0x040fe20003f24070 */
[----:B------:R-:W-:Y:S01]  /*7050*/  IMAD.HI.U32 R15, R19, R3, RZ ;  /* 0x00000003130f7227 */ /* 0x000fe200078e00ff */
[C---:B------:R-:W-:Y:S02]  /*7060*/  ISETP.GT.U32.AND P6, PT, R2.reuse, R5, PT ;  /* 0x000000050200720c */ /* 0x040fe40003fc4070 */
[C---:B------:R-:W-:Y:S01]  /*7070*/  ISETP.GT.U32.AND P5, PT, R2.reuse, R13, PT ;  /* 0x0000000d0200720c */ /* 0x040fe20003fa4070 */
[----:B------:R-:W-:-:S02]  /*7080*/  IMAD R0, R2, R12, R0 ;  /* 0x0000000c02007224 */ /* 0x000fc400078e0200 */
[----:B------:R-:W-:Y:S02]  /*7090*/  IMAD.MOV R15, RZ, RZ, -R15 ;  /* 0x000000ffff0f7224 */ /* 0x000fe400078e0a0f */
[----:B------:R-:W-:Y:S02]  /*70a0*/  IMAD.MOV.U32 R20, RZ, RZ, R17 ;  /* 0x000000ffff147224 */ /* 0x000fe400078e0011 */
[C---:B------:R-:W-:Y:S02]  /*70b0*/  IMAD R3, R2.reuse, R15, R3 ;  /* 0x0000000f02037224 */ /* 0x040fe400078e0203 */
[----:B------:R-:W-:Y:S02]  /*70c0*/  VIADD R9, R11, 0x7b ;  /* 0x0000007b0b097836 */ /* 0x000fe40000000000 */
[--C-:B------:R-:W-:Y:S01]  /*70d0*/  @!P6 IMAD.IADD R5, R5, 0x1, -R2.reuse ;  /* 0x000000010505e824 */ /* 0x100fe200078e0a02 */
[----:B------:R-:W-:Y:S01]  /*70e0*/  ISETP.GT.U32.AND P6, PT, R2, R0, PT ;  /* 0x000000000200720c */ /* 0x000fe20003fc4070 */
[--C-:B------:R-:W-:Y:S01]  /*70f0*/  @!P1 IMAD.IADD R6, R6, 0x1, -R2.reuse ;  /* 0x0000000106069824 */ /* 0x100fe200078e0a02 */
[----:B------:R-:W-:Y:S01]  /*7100*/  ISETP.GT.U32.AND P1, PT, R2, R3, PT ;  /* 0x000000030200720c */ /* 0x000fe20003f24070 */
[----:B------:R-:W-:Y:S01]  /*7110*/  @!P5 IMAD.IADD R13, R13, 0x1, -R2 ;  /* 0x000000010d0dd824 */ /* 0x000fe200078e0a02 */
[----:B0-----:R-:W-:Y:S01]  /*7120*/  IABS R8, R9 ;  /* 0x0000000900087213 */ /* 0x001fe20000000000 */
[----:B------:R-:W-:Y:S01]  /*7130*/  @!P4 IMAD.MOV R20, RZ, RZ, -R20 ;  /* 0x000000ffff14c224 */ /* 0x000fe200078e0a14 */
[----:B------:R-:W-:Y:S01]  /*7140*/  ISETP.GE.AND P5, PT, R18, RZ, PT ;  /* 0x000000ff1200720c */ /* 0x000fe20003fa6270 */
[C---:B------:R-:W-:Y:S01]  /*7150*/  VIADD R7, R11.reuse, 0x7a ;  /* 0x0000007a0b077836 */ /* 0x040fe20000000000 */
[----:B------:R-:W-:Y:S01]  /*7160*/  ISETP.GT.U32.AND P4, PT, R2, R13, PT ;  /* 0x0000000d0200720c */ /* 0x000fe20003f84070 */
[----:B------:R-:W-:Y:S01]  /*7170*/  VIADD R12, R11, 0x79 ;  /* 0x000000790b0c7836 */ /* 0x000fe20000000000 */
[----:B------:R0:W-:Y:S01]  /*7180*/  STL [R1+0x314], R20 ;  /* 0x0003141401007387 */ /* 0x0001e20000100800 */
[----:B------:R-:W-:Y:S01]  /*7190*/  IMAD.HI.U32 R16, R19, R8, RZ ;  /* 0x0000000813107227 */ /* 0x000fe200078e00ff */
[----:B------:R-:W-:-:S02]  /*71a0*/  IABS R4, R7 ;  /* 0x0000000700047213 */ /* 0x000fc40000000000 */
[----:B------:R-:W-:Y:S01]  /*71b0*/  IABS R17, R12 ;  /* 0x0000000c00117213 */ /* 0x000fe20000000000 */
[----:B------:R-:W-:Y:S02]  /*71c0*/  @!P6 IMAD.IADD R0, R0, 0x1, -R2 ;  /* 0x000000010000e824 */ /* 0x000fe400078e0a02 */
[----:B------:R-:W-:-:S04]  /*71d0*/  IMAD.HI.U32 R15, R19, R4, RZ ;  /* 0x00000004130f7227 */ /* 0x000fc800078e00ff */
[----:B0-----:R-:W-:Y:S02]  /*71e0*/  IMAD.MOV.U32 R20, RZ, RZ, R6 ;  /* 0x000000ffff147224 */ /* 0x001fe400078e0006 */
[----:B------:R-:W-:Y:S02]  /*71f0*/  IMAD.MOV R16, RZ, RZ, -R16 ;  /* 0x000000ffff107224 */ /* 0x000fe400078e0a10 */
[----:B------:R-:W-:Y:S01]  /*7200*/  @!P3 IMAD.MOV R20, RZ, RZ, -R20 ;  /* 0x000000ffff14b224 */ /* 0x000fe200078e0a14 */
[----:B------:R-:W-:Y:S01]  /*7210*/  ISETP.GT.U32.AND P3, PT, R2, R0, PT ;  /* 0x000000000200720c */ /* 0x000fe20003f64070 */
[----:B------:R-:W-:Y:S01]  /*7220*/  @!P1 IMAD.IADD R3, R3, 0x1, -R2 ;  /* 0x0000000103039824 */ /* 0x000fe200078e0a02 */
[----:B------:R-:W-:Y:S01]  /*7230*/  ISETP.GE.AND P1, PT, R14, RZ, PT ;  /* 0x000000ff0e00720c */ /* 0x000fe20003f26270 */
[----:B------:R-:W-:Y:S01]  /*7240*/  IMAD.HI.U32 R6, R19, R17, RZ ;  /* 0x0000001113067227 */ /* 0x000fe200078e00ff */
[----:B------:R-:W-:Y:S02]  /*7250*/  STL [R1+0x310], R20 ;  /* 0x0003101401007387 */ /* 0x000fe40000100800 */
[----:B------:R-:W-:Y:S01]  /*7260*/  ISETP.GT.U32.AND P6, PT, R2, R3, PT ;  /* 0x000000030200720c */ /* 0x000fe20003fc4070 */
[----:B------:R-:W-:-:S02]  /*7270*/  IMAD.MOV R15, RZ, RZ, -R15 ;  /* 0x000000ffff0f7224 */ /* 0x000fc400078e0a0f */
[C---:B------:R-:W-:Y:S02]  /*7280*/  IMAD R8, R2.reuse, R16, R8 ;  /* 0x0000001002087224 */ /* 0x040fe400078e0208 */
[----:B------:R-:W-:Y:S02]  /*7290*/  @!P4 IMAD.IADD R13, R13, 0x1, -R2 ;  /* 0x000000010d0dc824 */ /* 0x000fe400078e0a02 */
[----:B------:R-:W-:Y:S01]  /*72a0*/  IMAD.MOV R6, RZ, RZ, -R6 ;  /* 0x000000ffff067224 */ /* 0x000fe200078e0a06 */
[C---:B------:R-:W-:Y:S01]  /*72b0*/  ISETP.GT.U32.AND P4, PT, R2.reuse, R8, PT ;  /* 0x000000080200720c */ /* 0x040fe20003f84070 */
[C---:B------:R-:W-:Y:S02]  /*72c0*/  IMAD R4, R2.reuse, R15, R4 ;  /* 0x0000000f02047224 */ /* 0x040fe400078e0204 */
[----:B------:R-:W-:Y:S02]  /*72d0*/  IMAD.MOV.U32 R14, RZ, RZ, R13 ;  /* 0x000000ffff0e7224 */ /* 0x000fe400078e000d */
[----:B------:R-:W-:-:S02]  /*72e0*/  IMAD R17, R2, R6, R17 ;  /* 0x0000000602117224 */ /* 0x000fc400078e0211 */
[----:B------:R-:W-:Y:S01]  /*72f0*/  @!P2 IMAD.MOV R14, RZ, RZ, -R14 ;  /* 0x000000ffff0ea224 */ /* 0x000fe200078e0a0e */
[----:B------:R-:W-:Y:S01]  /*7300*/  ISETP.GT.U32.AND P2, PT, R2, R4, PT ;  /* 0x000000040200720c */ /* 0x000fe20003f44070 */
[--C-:B------:R-:W-:Y:S01]  /*7310*/  @!P3 IMAD.IADD R0, R0, 0x1, -R2.reuse ;  /* 0x000000010000b824 */ /* 0x100fe200078e0a02 */
[----:B------:R-:W-:Y:S01]  /*7320*/  ISETP.GT.U32.AND P3, PT, R2, R17, PT ;  /* 0x000000110200720c */ /* 0x000fe20003f64070 */
[----:B------:R-:W-:Y:S01]  /*7330*/  @!P0 IMAD.MOV R5, RZ, RZ, -R5 ;  /* 0x000000ffff058224 */ /* 0x000fe200078e0a05 */
[----:B------:R-:W-:Y:S01]  /*7340*/  ISETP.GE.AND P0, PT, R9, RZ, PT ;  /* 0x000000ff0900720c */ /* 0x000fe20003f06270 */
[----:B------:R-:W-:Y:S02]  /*7350*/  VIADD R13, R11, 0x78 ;  /* 0x000000780b0d7836 */ /* 0x000fe40000000000 */
[--C-:B------:R-:W-:Y:S01]  /*7360*/  @!P6 IMAD.IADD R3, R3, 0x1, -R2.reuse ;  /* 0x000000010303e824 */ /* 0x100fe200078e0a02 */
[----:B------:R-:W-:Y:S01]  /*7370*/  STL [R1+0x300], R5 ;  /* 0x0003000501007387 */ /* 0x000fe20000100800 */
[----:B------:R-:W-:Y:S01]  /*7380*/  VIADD R9, R11, 0x77 ;  /* 0x000000770b097836 */ /* 0x000fe20000000000 */
[----:B------:R-:W-:Y:S01]  /*7390*/  IABS R6, R13 ;  /* 0x0000000d00067213 */ /* 0x000fe20000000000 */
[--C-:B------:R-:W-:Y:S01]  /*73a0*/  @!P4 IMAD.IADD R8, R8, 0x1, -R2.reuse ;  /* 0x000000010808c824 */ /* 0x100fe200078e0a02 */
[----:B------:R0:W-:Y:S01]  /*73b0*/  STL [R1+0x2fc], R14 ;  /* 0x0002fc0e01007387 */ /* 0x0001e20000100800 */
[----:B------:R-:W-:Y:S01]  /*73c0*/  ISETP.GE.AND P6, PT, R7, RZ, PT ;  /* 0x000000ff0700720c */ /* 0x000fe20003fc6270 */
[--C-:B------:R-:W-:Y:S01]  /*73d0*/  @!P2 IMAD.IADD R4, R4, 0x1, -R2.reuse ;  /* 0x000000010404a824 */ /* 0x100fe200078e0a02 */
[----:B------:R-:W-:Y:S01]  /*73e0*/  ISETP.GE.AND P4, PT, R12, RZ, PT ;  /* 0x000000ff0c00720c */ /* 0x000fe20003f86270 */
[----:B------:R-:W-:Y:S01]  /*73f0*/  @!P3 IMAD.IADD R17, R17, 0x1, -R2 ;  /* 0x000000011111b824 */ /* 0x000fe200078e0a02 */
[----:B------:R-:W-:Y:S01]  /*7400*/  IABS R7, R9 ;  /* 0x0000000900077213 */ /* 0x000fe20000000000 */
[----:B------:R-:W-:Y:S01]  /*7410*/  IMAD.HI.U32 R12, R19, R6, RZ ;  /* 0x00000006130c7227 */ /* 0x000fe200078e00ff */
[----:B------:R-:W-:-:S02]  /*7420*/  ISETP.GT.U32.AND P2, PT, R2, R8, PT ;  /* 0x000000080200720c */ /* 0x000fc40003f44070 */
[C---:B------:R-:W-:Y:S01]  /*7430*/  ISETP.GT.U32.AND P3, PT, R2.reuse, R17, PT ;  /* 0x000000110200720c */ /* 0x040fe20003f64070 */
[----:B0-----:R-:W-:Y:S02]  /*7440*/  IMAD.MOV.U32 R14, RZ, RZ, R3 ;  /* 0x000000ffff0e7224 */ /* 0x001fe400078e0003 */
[----:B------:R-:W-:Y:S02]  /*7450*/  IMAD.MOV R3, RZ, RZ, -R12 ;  /* 0x000000ffff037224 */ /* 0x000fe400078e0a0c */
[----:B------:R-:W-:Y:S01]  /*7460*/  @!P5 IMAD.MOV R14, RZ, RZ, -R14 ;  /* 0x000000ffff0ed224 */ /* 0x000fe200078e0a0e */
[C---:B------:R-:W-:Y:S01]  /*7470*/  ISETP.GT.U32.AND P5, PT, R2.reuse, R4, PT ;  /* 0x000000040200720c */ /* 0x040fe20003fa4070 */
[----:B------:R-:W-:Y:S02]  /*7480*/  IMAD R6, R2, R3, R6 ;  /* 0x0000000302067224 */ /* 0x000fe400078e0206 */
[----:B------:R-:W-:Y:S01]  /*7490*/  VIADD R5, R11, 0x76 ;  /* 0x000000760b057836 */ /* 0x000fe20000000000 */
[----:B------:R0:W-:Y:S01]  /*74a0*/  STL [R1+0x2f8], R14 ;  /* 0x0002f80e01007387 */ /* 0x0001e20000100800 */
[--C-:B------:R-:W-:Y:S01]  /*74b0*/  @!P2 IMAD.IADD R8, R8, 0x1, -R2.reuse ;  /* 0x000000010808a824 */ /* 0x100fe200078e0a02 */
[----:B------:R-:W-:Y:S01]  /*74c0*/  ISETP.GT.U32.AND P2, PT, R2, R6, PT ;  /* 0x000000060200720c */ /* 0x000fe20003f44070 */
[----:B------:R-:W-:Y:S01]  /*74d0*/  @!P3 IMAD.IADD R17, R17, 0x1, -R2 ;  /* 0x000000011111b824 */ /* 0x000fe200078e0a02 */
[----:B------:R-:W-:Y:S01]  /*74e0*/  IABS R3, R5 ;  /* 0x0000000500037213 */ /* 0x000fe20000000000 */
[----:B------:R-:W-:-:S02]  /*74f0*/  VIADD R12, R11, 0x75 ;  /* 0x000000750b0c7836 */ /* 0x000fc40000000000 */
[----:B------:R-:W-:Y:S02]  /*7500*/  IMAD.MOV.U32 R16, RZ, RZ, R8 ;  /* 0x000000ffff107224 */ /* 0x000fe400078e0008 */
[----:B------:R-:W-:Y:S01]  /*7510*/  IMAD.HI.U32 R15, R19, R3, RZ ;  /* 0x00000003130f7227 */ /* 0x000fe200078e00ff */
[----:B------:R-:W-:-:S03]  /*7520*/  IABS R18, R12 ;  /* 0x0000000c00127213 */ /* 0x000fc60000000000 */
[----:B0-----:R-:W-:-:S04]  /*7530*/  IMAD.HI.U32 R14, R19, R7, RZ ;  /* 0x00000007130e7227 */ /* 0x001fc800078e00ff */
[----:B------:R-:W-:Y:S02]  /*7540*/  IMAD.MOV R14, RZ, RZ, -R14 ;  /* 0x000000ffff0e7224 */ /* 0x000fe400078e0a0e */
[----:B------:R-:W-:Y:S02]  /*7550*/  IMAD.MOV R15, RZ, RZ, -R15 ;  /* 0x000000ffff0f7224 */ /* 0x000fe400078e0a0f */
[----:B------:R-:W-:Y:S02]  /*7560*/  IMAD R7, R2, R14, R7 ;  /* 0x0000000e02077224 */ /* 0x000fe400078e0207 */
[--C-:B------:R-:W-:Y:S01]  /*7570*/  @!P2 IMAD.IADD R6, R6, 0x1, -R2.reuse ;  /* 0x000000010606a824 */ /* 0x100fe200078e0a02 */
[----:B------:R-:W-:Y:S01]  /*7580*/  ISETP.GE.AND P2, PT, R9, RZ, PT ;  /* 0x000000ff0900720c */ /* 0x000fe20003f46270 */
[----:B------:R-:W-:Y:S01]  /*7590*/  @!P5 IMAD.IADD R4, R4, 0x1, -R2 ;  /* 0x000000010404d824 */ /* 0x000fe200078e0a02 */
[----:B------:R-:W-:Y:S01]  /*75a0*/  ISETP.GT.U32.AND P3, PT, R2, R7, PT ;  /* 0x000000070200720c */ /* 0x000fe20003f64070 */
[----:B------:R-:W-:Y:S01]  /*75b0*/  IMAD.HI.U32 R14, R19, R18, RZ ;  /* 0x00000012130e7227 */ /* 0x000fe200078e00ff */
[----:B------:R-:W-:-:S03]  /*75c0*/  ISETP.GE.AND P5, PT, R13, RZ, PT ;  /* 0x000000ff0d00720c */ /* 0x000fc60003fa6270 */
[----:B------:R-:W-:Y:S02]  /*75d0*/  VIADD R13, R11, 0x74 ;  /* 0x000000740b0d7836 */ /* 0x000fe40000000000 */
[C---:B------:R-:W-:Y:S02]  /*75e0*/  IMAD R3, R2.reuse, R15, R3 ;  /* 0x0000000f02037224 */ /* 0x040fe400078e0203 */
[----:B------:R-:W-:Y:S01]  /*75f0*/  @!P1 IMAD.MOV R0, RZ, RZ, -R0 ;  /* 0x000000ffff009224 */ /* 0x000fe200078e0a00 */
[C---:B------:R-:W-:Y:S01]  /*7600*/  ISETP.GT.U32.AND P1, PT, R2.reuse, R6, PT ;  /* 0x000000060200720c */ /* 0x040fe20003f24070 */
[----:B------:R-:W-:Y:S01]  /*7610*/  @!P0 IMAD.MOV R16, RZ, RZ, -R16 ;  /* 0x000000ffff108224 */ /* 0x000fe200078e0a10 */
[----:B------:R-:W-:Y:S01]  /*7620*/  IABS R15, R13 ;  /* 0x0000000d000f7213 */ /* 0x000fe20000000000 */
[----:B------:R-:W-:Y:S01]  /*7630*/  @!P3 IMAD.IADD R7, R7, 0x1, -R2 ;  /* 0x000000010707b824 */ /* 0x000fe200078e0a02 */
[----:B------:R0:W-:Y:S01]  /*7640*/  STL [R1+0x2f4], R0 ;  /* 0x0002f40001007387 */ /* 0x0001e20000100800 */
[----:B------:R-:W-:Y:S01]  /*7650*/  IMAD.MOV R14, RZ, RZ, -R14 ;  /* 0x000000ffff0e7224 */ /* 0x000fe200078e0a0e */
[C---:B------:R-:W-:Y:S01]  /*7660*/  ISETP.GT.U32.AND P0, PT, R2.reuse, R3, PT ;  /* 0x000000030200720c */ /* 0x040fe20003f04070 */
[----:B------:R-:W-:Y:S01]  /*7670*/  VIADD R9, R11, 0x73 ;  /* 0x000000730b097836 */ /* 0x000fe20000000000 */
[C---:B------:R-:W-:Y:S01]  /*7680*/  ISETP.GT.U32.AND P3, PT, R2.reuse, R7, PT ;  /* 0x000000070200720c */ /* 0x040fe20003f64070 */
[----:B------:R1:W-:Y:S01]  /*7690*/  STL [R1+0x2f0], R16 ;  /* 0x0002f01001007387 */ /* 0x0003e20000100800 */
[----:B------:R-:W-:-:S02]  /*76a0*/  IMAD R18, R2, R14, R18 ;  /* 0x0000000e02127224 */ /* 0x000fc400078e0212 */
[----:B------:R-:W-:Y:S01]  /*76b0*/  IABS R14, R9 ;  /* 0x00000009000e7213 */ /* 0x000fe20000000000 */
[----:B------:R-:W-:Y:S02]  /*76c0*/  IMAD.MOV.U32 R8, RZ, RZ, R17 ;  /* 0x000000ffff087224 */ /* 0x000fe400078e0011 */
[----:B0-----:R-:W-:-:S04]  /*76d0*/  IMAD.HI.U32 R0, R19, R15, RZ ;  /* 0x0000000f13007227 */ /* 0x001fc800078e00ff */
[----:B-1----:R-:W-:Y:S02]  /*76e0*/  IMAD.MOV.U32 R16, RZ, RZ, R4 ;  /* 0x000000ffff107224 */ /* 0x002fe400078e0004 */
[----:B------:R-:W-:-:S04]  /*76f0*/  IMAD.HI.U32 R4, R19, R14, RZ ;  /* 0x0000000e13047227 */ /* 0x000fc800078e00ff */
[----:B------:R-:W-:Y:S01]  /*7700*/  @!P6 IMAD.MOV R16, RZ, RZ, -R16 ;  /* 0x000000ffff10e224 */ /* 0x000fe200078e0a10 */
[----:B------:R-:W-:Y:S01]  /*7710*/  ISETP.GT.U32.AND P6, PT, R2, R18, PT ;  /* 0x000000120200720c */ /* 0x000fe20003fc4070 */
[----:B------:R-:W-:Y:S01]  /*7720*/  @!P1 IMAD.IADD R6, R6, 0x1, -R2 ;  /* 0x0000000106069824 */ /* 0x000fe200078e0a02 */
[----:B------:R-:W-:Y:S01]  /*7730*/  ISETP.GE.AND P1, PT, R12, RZ, PT ;  /* 0x000000ff0c00720c */ /* 0x000fe20003f26270 */
[----:B------:R-:W-:Y:S01]  /*7740*/  IMAD.MOV R0, RZ, RZ, -R0 ;  /* 0x000000ffff007224 */ /* 0x000fe200078e0a00 */
[----:B------:R0:W-:Y:S01]  /*7750*/  STL [R1+0x2ec], R16 ;  /* 0x0002ec1001007387 */ /* 0x0001e20000100800 */
[----:B------:R-:W-:Y:S01]  /*7760*/  @!P4 IMAD.MOV R8, RZ, RZ, -R8 ;  /* 0x000000ffff08c224 */ /* 0x000fe200078e0a08 */
[----:B------:R-:W-:Y:S01]  /*7770*/  ISETP.GE.AND P4, PT, R5, RZ, PT ;  /* 0x000000ff0500720c */ /* 0x000fe20003f86270 */
[----:B------:R-:W-:Y:S02]  /*7780*/  IMAD.MOV R5, RZ, RZ, -R4 ;  /* 0x000000ffff057224 */ /* 0x000fe400078e0a04 */
[--C-:B------:R-:W-:Y:S01]  /*7790*/  @!P3 IMAD.IADD R7, R7, 0x1, -R2.reuse ;  /* 0x000000010707b824 */ /* 0x100fe200078e0a02 */
[----:B------:R1:W-:Y:S01]  /*77a0*/  STL [R1+0x2e8], R8 ;  /* 0x0002e80801007387 */ /* 0x0003e20000100800 */
[----:B------:R-:W-:Y:S01]  /*77b0*/  @!P0 IMAD.IADD R3, R3, 0x1, -R2 ;  /* 0x0000000103038824 */ /* 0x000fe200078e0a02 */
[----:B------:R-:W-:Y:S01]  /*77c0*/  ISETP.GE.AND P3, PT, R13, RZ, PT ;  /* 0x000000ff0d00720c */ /* 0x000fe20003f66270 */
[----:B------:R-:W-:-:S02]  /*77d0*/  IMAD R4, R2, R0, R15 ;  /* 0x0000000002047224 */ /* 0x000fc400078e020f */
[----:B------:R-:W-:Y:S01]  /*77e0*/  IMAD.MOV.U32 R17, RZ, RZ, R6 ;  /* 0x000000ffff117224 */ /* 0x000fe200078e0006 */
[C---:B------:R-:W-:Y:S01]  /*77f0*/  ISETP.GT.U32.AND P0, PT, R2.reuse, R3, PT ;  /* 0x000000030200720c */ /* 0x040fe20003f04070 */
[C---:B------:R-:W-:Y:S02]  /*7800*/  IMAD R5, R2.reuse, R5, R14 ;  /* 0x0000000502057224 */ /* 0x040fe400078e020e */
[----:B0-----:R-:W-:Y:S02]  /*7810*/  IMAD.MOV.U32 R16, RZ, RZ, R7 ;  /* 0x000000ffff107224 */ /* 0x001fe400078e0007 */
[----:B------:R-:W-:Y:S01]  /*7820*/  @!P5 IMAD.MOV R17, RZ, RZ, -R17 ;  /* 0x000000ffff11d224 */ /* 0x000fe200078e0a11 */
[----:B------:R-:W-:Y:S01]  /*7830*/  ISETP.GT.U32.AND P5, PT, R2, R4, PT ;  /* 0x000000040200720c */ /* 0x000fe20003fa4070 */
[----:B------:R-:W-:Y:S02]  /*7840*/  @!P6 IMAD.IADD R18, R18, 0x1, -R2 ;  /* 0x000000011212e824 */ /* 0x000fe400078e0a02 */
[----:B------:R-:W-:Y:S01]  /*7850*/  @!P2 IMAD.MOV R16, RZ, RZ, -R16 ;  /* 0x000000ffff10a224 */ /* 0x000fe200078e0a10 */
[C---:B------:R-:W-:Y:S01]  /*7860*/  ISETP.GT.U32.AND P2, PT, R2.reuse, R5, PT ;  /* 0x000000050200720c */ /* 0x040fe20003f44070 */
[C---:B-1----:R-:W-:Y:S01]  /*7870*/  VIADD R8, R11.reuse, 0x72 ;  /* 0x000000720b087836 */ /* 0x042fe20000000000 */
[----:B------:R-:W-:Y:S01]  /*7880*/  ISETP.GT.U32.AND P6, PT, R2, R18, PT ;  /* 0x000000120200720c */ /* 0x000fe20003fc4070 */
[----:B------:R-:W-:Y:S01]  /*7890*/  VIADD R0, R11, 0x71 ;  /* 0x000000710b007836 */ /* 0x000fe20000000000 */
[----:B------:R-:W-:Y:S01]  /*78a0*/  STL [R1+0x2e4], R17 ;  /* 0x0002e41101007387 */ /* 0x000fe20000100800 */
[--C-:B------:R-:W-:Y:S01]  /*78b0*/  @!P0 IMAD.IADD R3, R3, 0x1, -R2.reuse ;  /* 0x0000000103038824 */ /* 0x100fe200078e0a02 */
[----:B------:R-:W-:Y:S01]  /*78c0*/  IABS R12, R8 ;  /* 0x00000008000c7213 */ /* 0x000fe20000000000 */
[----:B------:R-:W-:Y:S01]  /*78d0*/  VIADD R6, R11, 0x70 ;  /* 0x000000700b067836 */ /* 0x000fe20000000000 */
[----:B------:R-:W-:Y:S01]  /*78e0*/  IABS R7, R0 ;  /* 0x0000000000077213 */ /* 0x000fe20000000000 */
[--C-:B------:R-:W-:Y:S01]  /*78f0*/  @!P5 IMAD.IADD R4, R4, 0x1, -R2.reuse ;  /* 0x000000010404d824 */ /* 0x100fe200078e0a02 */
[----:B------:R-:W-:Y:S01]  /*7900*/  ISETP.GE.AND P0, PT, R9, RZ, PT ;  /* 0x000000ff0900720c */ /* 0x000fe20003f06270 */
[----:B------:R-:W-:Y:S01]  /*7910*/  IMAD.MOV.U32 R14, RZ, RZ, R3 ;  /* 0x000000ffff0e7224 */ /* 0x000fe200078e0003 */
[----:B------:R-:W-:Y:S01]  /*7920*/  IABS R9, R6 ;  /* 0x0000000600097213 */ /* 0x000fe20000000000 */
[----:B------:R-:W-:Y:S01]  /*7930*/  @!P2 IMAD.IADD R5, R5, 0x1, -R2 ;  /* 0x000000010505a824 */ /* 0x000fe200078e0a02 */
[----:B------:R-:W-:Y:S01]  /*7940*/  ISETP.GT.U32.AND P5, PT, R2, R4, PT ;  /* 0x000000040200720c */ /* 0x000fe20003fa4070 */
[----:B------:R-:W-:Y:S01]  /*7950*/  IMAD.HI.U32 R13, R19, R12, RZ ;  /* 0x0000000c130d7227 */ /* 0x000fe200078e00ff */
[----:B------:R0:W-:Y:S01]  /*7960*/  STL [R1+0x2e0], R16 ;  /* 0x0002e01001007387 */ /* 0x0001e20000100800 */
[----:B------:R-:W-:-:S02]  /*7970*/  ISETP.GE.AND P2, PT, R0, RZ, PT ;  /* 0x000000ff0000720c */ /* 0x000fc40003f46270 */
[----:B------:R-:W-:Y:S01]  /*7980*/  @!P6 IMAD.IADD R18, R18, 0x1, -R2 ;  /* 0x000000011212e824 */ /* 0x000fe200078e0a02 */
[----:B------:R-:W-:Y:S01]  /*7990*/  ISETP.GE.AND P6, PT, R8, RZ, PT ;  /* 0x000000ff0800720c */ /* 0x000fe20003fc6270 */
[----:B------:R-:W-:Y:S01]  /*79a0*/  @!P4 IMAD.MOV R14, RZ, RZ, -R14 ;  /* 0x000000ffff0ec224 */ /* 0x000fe200078e0a0e */
[----:B------:R-:W-:Y:S01]  /*79b0*/  ISETP.GT.U32.AND P4, PT, R2, R5, PT ;  /* 0x000000050200720c */ /* 0x000fe20003f84070 */
[----:B------:R-:W-:-:S03]  /*79c0*/  IMAD.HI.U32 R8, R19, R7, RZ ;  /* 0x0000000713087227 */ /* 0x000fc600078e00ff */
[----:B------:R1:W-:Y:S01]  /*79d0*/  STL [R1+0x2d8], R14 ;  /* 0x0002d80e01007387 */ /* 0x0003e20000100800 */
[----:B------:R-:W-:Y:S02]  /*79e0*/  IMAD.MOV R13, RZ, RZ, -R13 ;  /* 0x000000ffff0d7224 */ /* 0x000fe400078e0a0d */
[----:B------:R-:W-:Y:S02]  /*79f0*/  IMAD.MOV R3, RZ, RZ, -R8 ;  /* 0x000000ffff037224 */ /* 0x000fe400078e0a08 */
[C---:B------:R-:W-:Y:S02]  /*7a00*/  IMAD R8, R2.reuse, R13, R12 ;  /* 0x0000000d02087224 */ /* 0x040fe400078e020c */
[----:B------:R-:W-:Y:S02]  /*7a10*/  IMAD R3, R2, R3, R7 ;  /* 0x0000000302037224 */ /* 0x000fe400078e0207 */
[--C-:B------:R-:W-:Y:S01]  /*7a20*/  @!P5 IMAD.IADD R4, R4, 0x1, -R2.reuse ;  /* 0x000000010404d824 */ /* 0x100fe200078e0a02 */
[C---:B------:R-:W-:Y:S01]  /*7a30*/  ISETP.GT.U32.AND P5, PT, R2.reuse, R8, PT ;  /* 0x000000080200720c */ /* 0x040fe20003fa4070 */
[----:B------:R-:W-:Y:S01]  /*7a40*/  @!P4 IMAD.IADD R5, R5, 0x1, -R2 ;  /* 0x000000010505c824 */ /* 0x000fe200078e0a02 */
[----:B------:R-:W-:Y:S01]  /*7a50*/  ISETP.GT.U32.AND P4, PT, R2, R3, PT ;  /* 0x000000030200720c */ /* 0x000fe20003f84070 */
[----:B------:R-:W-:-:S02]  /*7a60*/  IMAD.MOV.U32 R12, RZ, RZ, R9 ;  /* 0x000000ffff0c7224 */ /* 0x000fc400078e0009 */
[----:B------:R-:W-:Y:S02]  /*7a70*/  VIADD R13, R11, 0x6f ;  /* 0x0000006f0b0d7836 */ /* 0x000fe40000000000 */
[----:B------:R-:W-:-:S03]  /*7a80*/  IMAD.HI.U32 R7, R19, R12, RZ ;  /* 0x0000000c13077227 */ /* 0x000fc600078e00ff */
[----:B0-----:R-:W-:Y:S01]  /*7a90*/  IABS R16, R13 ;  /* 0x0000000d00107213 */ /* 0x001fe20000000000 */
[----:B------:R-:W-:Y:S02]  /*7aa0*/  IMAD.MOV R7, RZ, RZ, -R7 ;  /* 0x000000ffff077224 */ /* 0x000fe400078e0a07 */
[----:B------:R-:W-:Y:S02]  /*7ab0*/  @!P5 IMAD.IADD R8, R8, 0x1, -R2 ;  /* 0x000000010808d824 */ /* 0x000fe400078e0a02 */
[----:B-1----:R-:W-:Y:S02]  /*7ac0*/  VIADD R14, R11, 0x6e ;  /* 0x0000006e0b0e7836 */ /* 0x002fe40000000000 */
[C---:B------:R-:W-:Y:S02]  /*7ad0*/  IMAD R12, R2.reuse, R7, R12 ;  /* 0x00000007020c7224 */ /* 0x040fe400078e020c */
[----:B------:R-:W-:Y:S01]  /*7ae0*/  @!P4 IMAD.IADD R3, R3, 0x1, -R2 ;  /* 0x000000010303c824 */ /* 0x000fe200078e0a02 */
[C---:B------:R-:W-:Y:S01]  /*7af0*/  ISETP.GT.U32.AND P4, PT, R2.reuse, R8, PT ;  /* 0x000000080200720c */ /* 0x040fe20003f84070 */
[----:B------:R-:W-:Y:S01]  /*7b00*/  VIADD R0, R11, 0x6d ;  /* 0x0000006d0b007836 */ /* 0x000fe20000000000 */
[----:B------:R-:W-:Y:S01]  /*7b10*/  IABS R15, R14 ;  /* 0x0000000e000f7213 */ /* 0x000fe20000000000 */
[----:B------:R-:W-:Y:S01]  /*7b20*/  IMAD.HI.U32 R20, R19, R16, RZ ;  /* 0x0000001013147227 */ /* 0x000fe200078e00ff */
[----:B------:R-:W-:-:S02]  /*7b30*/  ISETP.GT.U32.AND P5, PT, R2, R12, PT ;  /* 0x0000000c0200720c */ /* 0x000fc40003fa4070 */
[----:B------:R-:W-:Y:S01]  /*7b40*/  IABS R7, R0 ;  /* 0x0000000000077213 */ /* 0x000fe20000000000 */
[----:B------:R-:W-:Y:S02]  /*7b50*/  IMAD.MOV R20, RZ, RZ, -R20 ;  /* 0x000000ffff147224 */ /* 0x000fe400078e0a14 */
[----:B------:R-:W-:Y:S01]  /*7b60*/  @!P1 IMAD.MOV R18, RZ, RZ, -R18 ;  /* 0x000000ffff129224 */ /* 0x000fe200078e0a12 */
[----:B------:R-:W-:Y:S01]  /*7b70*/  ISETP.GE.AND P1, PT, R6, RZ, PT ;  /* 0x000000ff0600720c */ /* 0x000fe20003f26270 */
[----:B------:R-:W-:Y:S02]  /*7b80*/  VIADD R9, R11, 0x6c ;  /* 0x0000006c0b097836 */ /* 0x000fe40000000000 */
[----:B------:R-:W-:Y:S01]  /*7b90*/  IMAD.HI.U32 R17, R19, R15, RZ ;  /* 0x0000000f13117227 */ /* 0x000fe200078e00ff */
[----:B------:R0:W-:Y:S03]  /*7ba0*/  STL [R1+0x2d0], R18 ;  /* 0x0002d01201007387 */ /* 0x0001e60000100800 */
[----:B------:R-:W-:Y:S01]  /*7bb0*/  IMAD R6, R2, R20, R16 ;  /* 0x0000001402067224 */ /* 0x000fe200078e0210 */
[----:B------:R-:W-:Y:S01]  /*7bc0*/  IABS R16, R9 ;  /* 0x0000000900107213 */ /* 0x000fe20000000000 */
[----:B------:R-:W-:-:S02]  /*7bd0*/  IMAD.MOV R17, RZ, RZ, -R17 ;  /* 0x000000ffff117224 */ /* 0x000fc400078e0a11 */
[----:B------:R-:W-:Y:S01]  /*7be0*/  @!P4 IMAD.IADD R8, R8, 0x1, -R2 ;  /* 0x000000010808c824 */ /* 0x000fe200078e0a02 */
[C---:B------:R-:W-:Y:S01]  /*7bf0*/  ISETP.GT.U32.AND P4, PT, R2.reuse, R6, PT ;  /* 0x000000060200720c */ /* 0x040fe20003f84070 */
[----:B------:R-:W-:Y:S02]  /*7c00*/  IMAD.MOV.U32 R21, RZ, RZ, R4 ;  /* 0x000000ffff157224 */ /* 0x000fe400078e0004 */
[----:B0-----:R-:W-:Y:S02]  /*7c10*/  IMAD.MOV.U32 R18, RZ, RZ, R7 ;  /* 0x000000ffff127224 */ /* 0x001fe400078e0007 */
[----:B------:R-:W-:Y:S02]  /*7c20*/  IMAD R7, R2, R17, R15 ;  /* 0x0000001102077224 */ /* 0x000fe400078e020f */
[----:B------:R-:W-:-:S04]  /*7c30*/  IMAD.HI.U32 R4, R19, R18, RZ ;  /* 0x0000001213047227 */ /* 0x000fc800078e00ff */
[----:B------:R-:W-:Y:S01]  /*7c40*/  @!P5 IMAD.IADD R12, R12, 0x1, -R2 ;  /* 0x000000010c0cd824 */ /* 0x000fe200078e0a02 */
[----:B------:R-:W-:Y:S01]  /*7c50*/  ISETP.GT.U32.AND P5, PT, R2, R3, PT ;  /* 0x000000030200720c */ /* 0x000fe20003fa4070 */
[----:B------:R-:W-:Y:S02]  /*7c60*/  IMAD.MOV.U32 R17, RZ, RZ, R5 ;  /* 0x000000ffff117224 */ /* 0x000fe400078e0005 */
[----:B------:R-:W-:Y:S02]  /*7c70*/  IMAD.MOV.U32 R15, RZ, RZ, R8 ;  /* 0x000000ffff0f7224 */ /* 0x000fe400078e0008 */
[----:B------:R-:W-:-:S04]  /*7c80*/  IMAD.HI.U32 R5, R19, R16, RZ ;  /* 0x0000001013057227 */ /* 0x000fc800078e00ff */
[----:B------:R-:W-:Y:S02]  /*7c90*/  IMAD.MOV R4, RZ, RZ, -R4 ;  /* 0x000000ffff047224 */ /* 0x000fe400078e0a04 */
[----:B------:R-:W-:Y:S01]  /*7ca0*/  @!P6 IMAD.MOV R15, RZ, RZ, -R15 ;  /* 0x000000ffff0fe224 */ /* 0x000fe200078e0a0f */
[C---:B------:R-:W-:Y:S01]  /*7cb0*/  ISETP.GT.U32.AND P6, PT, R2.reuse, R7, PT ;  /* 0x000000070200720c */ /* 0x040fe20003fc4070 */
[----:B------:R-:W-:Y:S02]  /*7cc0*/  IMAD.MOV R8, RZ, RZ, -R5 ;  /* 0x000000ffff087224 */ /* 0x000fe400078e0a05 */
[C---:B------:R-:W-:Y:S02]  /*7cd0*/  IMAD R5, R2.reuse, R4, R18 ;  /* 0x0000000402057224 */ /* 0x040fe400078e0212 */
[----:B------:R-:W-:Y:S01]  /*7ce0*/  @!P3 IMAD.MOV R21, RZ, RZ, -R21 ;  /* 0x000000ffff15b224 */ /* 0x000fe200078e0a15 */
[----:B------:R-:W-:Y:S01]  /*7cf0*/  ISETP.GT.U32.AND P3, PT, R2, R12, PT ;  /* 0x0000000c0200720c */ /* 0x000fe20003f64070 */
[--C-:B------:R-:W-:Y:S01]  /*7d00*/  @!P4 IMAD.IADD R6, R6, 0x1, -R2.reuse ;  /* 0x000000010606c824 */ /* 0x100fe200078e0a02 */
[C---:B------:R-:W-:Y:S01]  /*7d10*/  ISETP.GT.U32.AND P4, PT, R2.reuse, R5, PT ;  /* 0x000000050200720c */ /* 0x040fe20003f84070 */
[----:B------:R-:W-:Y:S01]  /*7d20*/  @!P0 IMAD.MOV R17, RZ, RZ, -R17 ;  /* 0x000000ffff118224 */ /* 0x000fe200078e0a11 */
[----:B------:R-:W-:Y:S01]  /*7d30*/  STL [R1+0x2cc], R21 ;  /* 0x0002cc1501007387 */ /* 0x000fe20000100800 */
[--C-:B------:R-:W-:Y:S01]  /*7d40*/  @!P5 IMAD.IADD R3, R3, 0x1, -R2.reuse ;  /* 0x000000010303d824 */ /* 0x100fe200078e0a02 */
[----:B------:R-:W-:Y:S01]  /*7d50*/  ISETP.GE.AND P0, PT, R13, RZ, PT ;  /* 0x000000ff0d00720c */ /* 0x000fe20003f06270 */
[--C-:B------:R-:W-:Y:S01]  /*7d60*/  @!P6 IMAD.IADD R7, R7, 0x1, -R2.reuse ;  /* 0x000000010707e824 */ /* 0x100fe200078e0a02 */
[----:B------:R-:W-:Y:S01]  /*7d70*/  STL [R1+0x2c8], R17 ;  /* 0x0002c81101007387 */ /* 0x000fe20000100800 */
[C---:B------:R-:W-:Y:S01]  /*7d80*/  VIADD R13, R11.reuse, 0x6b ;  /* 0x0000006b0b0d7836 */ /* 0x040fe20000000000 */
[----:B------:R-:W-:Y:S01]  /*7d90*/  ISETP.GT.U32.AND P6, PT, R2, R6, PT ;  /* 0x000000060200720c */ /* 0x000fe20003fc4070 */
[----:B------:R-:W-:Y:S01]  /*7da0*/  VIADD R4, R11, 0x68 ;  /* 0x000000680b047836 */ /* 0x000fe20000000000 */
[----:B------:R0:W-:Y:S01]  /*7db0*/  STL [R1+0x2c4], R15 ;  /* 0x0002c40f01007387 */ /* 0x0001e20000100800 */
[----:B------:R-:W-:Y:S01]  /*7dc0*/  @!P3 IMAD.IADD R12, R12, 0x1, -R2 ;  /* 0x000000010c0cb824 */ /* 0x000fe200078e0a02 */
[----:B------:R-:W-:Y:S01]  /*7dd0*/  ISETP.GE.AND P3, PT, R0, RZ, PT ;  /* 0x000000ff0000720c */ /* 0x000fe20003f66270 */
[----:B------:R-:W-:Y:S01]  /*7de0*/  IMAD R0, R2, R8, R16 ;  /* 0x0000000802007224 */ /* 0x000fe200078e0210 */
[----:B------:R-:W-:Y:S01]  /*7df0*/  IABS R16, R13 ;  /* 0x0000000d00107213 */ /* 0x000fe20000000000 */
[----:B------:R-:W-:Y:S01]  /*7e00*/  @!P4 IMAD.IADD R5, R5, 0x1, -R2 ;  /* 0x000000010505c824 */ /* 0x000fe200078e0a02 */
[----:B------:R-:W-:Y:S01]  /*7e10*/  ISETP.GE.AND P5, PT, R14, RZ, PT ;  /* 0x000000ff0e00720c */ /* 0x000fe20003fa6270 */
[----:B------:R-:W-:Y:S01]  /*7e20*/  IMAD.MOV.U32 R22, RZ, RZ, R12 ;  /* 0x000000ffff167224 */ /* 0x000fe200078e000c */
[----:B------:R-:W-:Y:S01]  /*7e30*/  IABS R14, R4 ;  /* 0x00000004000e7213 */ /* 0x000fe20000000000 */
[----:B------:R-:W-:Y:S01]  /*7e40*/  IMAD.HI.U32 R18, R19, R16, RZ ;  /* 0x0000001013127227 */ /* 0x000fe200078e00ff */
[----:B------:R-:W-:-:S03]  /*7e50*/  ISETP.GT.U32.AND P4, PT, R2, R5, PT ;  /* 0x000000050200720c */ /* 0x000fc60003f84070 */
[----:B0-----:R-:W-:Y:S02]  /*7e60*/  IMAD.MOV.U32 R15, RZ, RZ, R3 ;  /* 0x000000ffff0f7224 */ /* 0x001fe400078e0003 */
[----:B------:R-:W-:Y:S02]  /*7e70*/  VIADD R3, R11, 0x69 ;  /* 0x000000690b037836 */ /* 0x000fe40000000000 */
[----:B------:R-:W-:Y:S01]  /*7e80*/  @!P2 IMAD.MOV R15, RZ, RZ, -R15 ;  /* 0x000000ffff0fa224 */ /* 0x000fe200078e0a0f */
[----:B------:R-:W-:Y:S01]  /*7e90*/  ISETP.GT.U32.AND P2, PT, R2, R7, PT ;  /* 0x000000070200720c */ /* 0x000fe20003f44070 */
[----:B------:R-:W-:Y:S02]  /*7ea0*/  IMAD.MOV R18, RZ, RZ, -R18 ;  /* 0x000000ffff127224 */ /* 0x000fe400078e0a12 */
[--C-:B------:R-:W-:Y:S01]  /*7eb0*/  @!P6 IMAD.IADD R6, R6, 0x1, -R2.reuse ;  /* 0x000000010606e824 */ /* 0x100fe200078e0a02 */
[----:B------:R-:W-:Y:S01]  /*7ec0*/  ISETP.GT.U32.AND P6, PT, R2, R0, PT ;  /* 0x000000000200720c */ /* 0x000fe20003fc4070 */
[----:B------:R0:W-:Y:S01]  /*7ed0*/  STL [R1+0x2c0], R15 ;  /* 0x0002c00f01007387 */ /* 0x0001e20000100800 */
[----:B------:R-:W-:-:S02]  /*7ee0*/  @!P4 IMAD.IADD R5, R5, 0x1, -R2 ;  /* 0x000000010505c824 */ /* 0x000fc400078e0a02 */
[----:B------:R-:W-:Y:S02]  /*7ef0*/  VIADD R8, R11, 0x6a ;  /* 0x0000006a0b087836 */ /* 0x000fe40000000000 */
[----:B------:R-:W-:Y:S02]  /*7f00*/  @!P1 IMAD.MOV R22, RZ, RZ, -R22 ;  /* 0x000000ffff169224 */ /* 0x000fe400078e0a16 */
[----:B------:R-:W-:Y:S01]  /*7f10*/  IMAD.MOV.U32 R21, RZ, RZ, R6 ;  /* 0x000000ffff157224 */ /* 0x000fe200078e0006 */
[----:B------:R-:W-:Y:S01]  /*7f20*/  IABS R17, R8 ;  /* 0x0000000800117213 */ /* 0x000fe20000000000 */
[----:B------:R-:W-:Y:S01]  /*7f30*/  @!P2 IMAD.IADD R7, R7, 0x1, -R2 ;  /* 0x000000010707a824 */ /* 0x000fe200078e0a02 */
[----:B------:R-:W-:Y:S01]  /*7f40*/  ISETP.GE.AND P2, PT, R9, RZ, PT ;  /* 0x000000ff0900720c */ /* 0x000fe20003f46270 */
[----:B------:R-:W-:Y:S01]  /*7f50*/  IMAD R9, R2, R18, R16 ;  /* 0x0000001202097224 */ /* 0x000fe200078e0210 */
[----:B0-----:R-:W-:Y:S01]  /*7f60*/  IABS R15, R3 ;  /* 0x00000003000f7213 */ /* 0x001fe20000000000 */
[----:B------:R-:W-:Y:S01]  /*7f70*/  @!P6 IMAD.IADD R0, R0, 0x1, -R2 ;  /* 0x000000010000e824 */ /* 0x000fe200078e0a02 */
[----:B------:R-:W-:Y:S01]  /*7f80*/  ISETP.GE.AND P6, PT, R13, RZ, PT ;  /* 0x000000ff0d00720c */ /* 0x000fe20003fc6270 */
[----:B------:R-:W-:Y:S01]  /*7f90*/  @!P5 IMAD.MOV R7, RZ, RZ, -R7 ;  /* 0x000000ffff07d224 */ /* 0x000fe200078e0a07 */
[C---:B------:R-:W-:Y:S01]  /*7fa0*/  ISETP.GT.U32.AND P4, PT, R2.reuse, R9, PT ;  /* 0x000000090200720c */ /* 0x040fe20003f84070 */
[----:B------:R-:W-:Y:S01]  /*7fb0*/  IMAD.HI.U32 R20, R19, R15, RZ ;  /* 0x0000000f13147227 */ /* 0x000fe200078e00ff */
[----:B------:R-:W-:Y:S01]  /*7fc0*/  ISETP.GT.U32.AND P1, PT, R2, R0, PT ;  /* 0x000000000200720c */ /* 0x000fe20003f24070 */
[----:B------:R-:W-:Y:S02]  /*7fd0*/  STL [R1+0x2bc], R22 ;  /* 0x0002bc1601007387 */ /* 0x000fe40000100800 */
[----:B------:R-:W-:-:S02]  /*7fe0*/  IMAD.MOV R20, RZ, RZ, -R20 ;  /* 0x000000ffff147224 */ /* 0x000fc400078e0a14 */
[----:B------:R-:W-:-:S04]  /*7ff0*/  IMAD.HI.U32 R18, R19, R14, RZ ;  /* 0x0000000e13127227 */ /* 0x000fc800078e00ff */
[C---:B------:R-:W-:Y:S02]  /*8000*/  IMAD R15, R2.reuse, R20, R15 ;  /* 0x00000014020f7224 */ /* 0x040fe400078e020f */
[----:B------:R-:W-:Y:S02]  /*8010*/  @!P4 IMAD.IADD R9, R9, 0x1, -R2 ;  /* 0x000000010909c824 */ /* 0x000fe400078e0a02 */
[----:B------:R-:W-:Y:S01]  /*8020*/  IMAD.HI.U32 R16, R19, R17, RZ ;  /* 0x0000001113107227 */ /* 0x000fe200078e00ff */
[C---:B------:R-:W-:Y:S02]  /*8030*/  ISETP.GT.U32.AND P5, PT, R2.reuse, R15, PT ;  /* 0x0000000f0200720c */ /* 0x040fe40003fa4070 */
[----:B------:R-:W-:Y:S01]  /*8040*/  ISETP.GT.U32.AND P4, PT, R2, R9, PT ;  /* 0x000000090200720c */ /* 0x000fe20003f84070 */
[----:B------:R-:W-:Y:S02]  /*8050*/  IMAD.MOV R18, RZ, RZ, -R18 ;  /* 0x000000ffff127224 */ /* 0x000fe400078e0a12 */
[----:B------:R-:W-:-:S02]  /*8060*/  VIADD R13, R11, 0x67 ;  /* 0x000000670b0d7836 */ /* 0x000fc40000000000 */
[----:B------:R-:W-:Y:S02]  /*8070*/  @!P0 IMAD.MOV R21, RZ, RZ, -R21 ;  /* 0x000000ffff158224 */ /* 0x000fe400078e0a15 */
[----:B------:R-:W-:Y:S01]  /*8080*/  IMAD.MOV R16, RZ, RZ, -R16 ;  /* 0x000000ffff107224 */ /* 0x000fe200078e0a10 */
[----:B------:R-:W-:Y:S01]  /*8090*/  IABS R12, R13 ;  /* 0x0000000d000c7213 */ /* 0x000fe20000000000 */
[----:B------:R-:W-:Y:S01]  /*80a0*/  IMAD R18, R2, R18, R14 ;  /* 0x0000001202127224 */ /* 0x000fe200078e020e */
[----:B------:R-:W-:Y:S01]  /*80b0*/  STL [R1+0x2b8], R21 ;  /* 0x0002b81501007387 */ /* 0x000fe20000100800 */
[----:B------:R-:W-:Y:S02]  /*80c0*/  VIADD R14, R11, 0x66 ;  /* 0x000000660b0e7836 */ /* 0x000fe40000000000 */
[--C-:B------:R-:W-:Y:S01]  /*80d0*/  @!P1 IMAD.IADD R0, R0, 0x1, -R2.reuse ;  /* 0x0000000100009824 */ /* 0x100fe200078e0a02 */
[----:B------:R0:W-:Y:S01]  /*80e0*/  STL [R1+0x2b4], R7 ;  /* 0x0002b40701007387 */ /* 0x0001e20000100800 */
[C---:B------:R-:W-:Y:S01]  /*80f0*/  IMAD R16, R2.reuse, R16, R17 ;  /* 0x0000001002107224 */ /* 0x040fe200078e0211 */
[----:B------:R-:W-:Y:S01]  /*8100*/  IABS R6, R14 ;  /* 0x0000000e00067213 */ /* 0x000fe20000000000 */
[----:B------:R-:W-:Y:S01]  /*8110*/  IMAD.MOV.U32 R17, RZ, RZ, R5 ;  /* 0x000000ffff117224 */ /* 0x000fe200078e0005 */
[C---:B------:R-:W-:Y:S01]  /*8120*/  ISETP.GT.U32.AND P1, PT, R2.reuse, R18, PT ;  /* 0x000000120200720c */ /* 0x040fe20003f24070 */
[----:B------:R-:W-:Y:S01]  /*8130*/  @!P5 IMAD.IADD R15, R15, 0x1, -R2 ;  /* 0x000000010f0fd824 */ /* 0x000fe200078e0a02 */
[----:B------:R-:W-:Y:S01]  /*8140*/  ISETP.GT.U32.AND P0, PT, R2, R16, PT ;  /* 0x000000100200720c */ /* 0x000fe20003f04070 */
[----:B------:R-:W-:-:S04]  /*8150*/  IMAD.HI.U32 R5, R19, R12, RZ ;  /* 0x0000000c13057227 */ /* 0x000fc800078e00ff */
[----:B0-----:R-:W-:Y:S02]  /*8160*/  IMAD.MOV.U32 R7, RZ, RZ, R0 ;  /* 0x000000ffff077224 */ /* 0x001fe400078e0000 */
[----:B------:R-:W-:Y:S01]  /*8170*/  @!P3 IMAD.MOV R17, RZ, RZ, -R17 ;  /* 0x000000ffff11b224 */ /* 0x000fe200078e0a11 */
[----:B------:R-:W-:Y:S01]  /*8180*/  ISETP.GE.AND P3, PT, R8, RZ, PT ;  /* 0x000000ff0800720c */ /* 0x000fe20003f66270 */
[----:B------:R-:W-:Y:S01]  /*8190*/  @!P4 IMAD.IADD R9, R9, 0x1, -R2 ;  /* 0x000000010909c824 */ /* 0x000fe200078e0a02 */
[----:B------:R-:W-:Y:S01]  /*81a0*/  ISETP.GE.AND P4, PT, R3, RZ, PT ;  /* 0x000000ff0300720c */ /* 0x000fe20003f86270 */
[----:B------:R-:W-:Y:S01]  /*81b0*/  @!P2 IMAD.MOV R7, RZ, RZ, -R7 ;  /* 0x000000ffff07a224 */ /* 0x000fe200078e0a07 */
[----:B------:R-:W-:Y:S01]  /*81c0*/  ISETP.GT.U32.AND P2, PT, R2, R15, PT ;  /* 0x0000000f0200720c */ /* 0x000fe20003f44070 */
[----:B------:R-:W-:Y:S01]  /*81d0*/  IMAD.MOV R5, RZ, RZ, -R5 ;  /* 0x000000ffff057224 */ /* 0x000fe200078e0a05 */
[----:B------:R-:W-:Y:S01]  /*81e0*/  STL [R1+0x2b0], R17 ;  /* 0x0002b01101007387 */ /* 0x000fe20000100800 */
[----:B------:R-:W-:-:S03]  /*81f0*/  IMAD.HI.U32 R3, R19, R6, RZ ;  /* 0x0000000613037227 */ /* 0x000fc600078e00ff */
[----:B------:R0:W-:Y:S01]  /*8200*/  STL [R1+0x2ac], R7 ;  /* 0x0002ac0701007387 */ /* 0x0001e20000100800 */
[----:B------:R-:W-:Y:S02]  /*8210*/  IMAD R12, R2, R5, R12 ;  /* 0x00000005020c7224 */ /* 0x000fe400078e020c */
[----:B------:R-:W-:Y:S02]  /*8220*/  IMAD.MOV R3, RZ, RZ, -R3 ;  /* 0x000000ffff037224 */ /* 0x000fe400078e0a03 */
[----:B------:R-:W-:Y:S01]  /*8230*/  @!P0 IMAD.IADD R16, R16, 0x1, -R2 ;  /* 0x0000000110108824 */ /* 0x000fe200078e0a02 */
[----:B------:R-:W-:Y:S01]  /*8240*/  ISETP.GE.AND P0, PT, R4, RZ, PT ;  /* 0x000000ff0400720c */ /* 0x000fe20003f06270 */
[----:B------:R-:W-:Y:S02]  /*8250*/  IMAD R3, R2, R3, R6 ;  /* 0x0000000302037224 */ /* 0x000fe400078e0206 */
[----:B------:R-:W-:Y:S01]  /*8260*/  @!P1 IMAD.IADD R18, R18, 0x1, -R2 ;  /* 0x0000000112129824 */ /* 0x000fe200078e0a02 */
[----:B------:R-:W-:Y:S01]  /*8270*/  ISETP.GT.U32.AND P5, PT, R2, R16, PT ;  /* 0x000000100200720c */ /* 0x000fe20003fa4070 */
[----:B0-----:R-:W-:-:S02]  /*8280*/  IMAD.MOV.U32 R7, RZ, RZ, R9 ;  /* 0x000000ffff077224 */ /* 0x001fc400078e0009 */
[----:B------:R-:W-:Y:S01]  /*8290*/  VIADD R0, R11, 0x65 ;  /* 0x000000650b007836 */ /* 0x000fe20000000000 */
[C---:B------:R-:W-:Y:S01]  /*82a0*/  ISETP.GT.U32.AND P1, PT, R2.reuse, R18, PT ;  /* 0x000000120200720c */ /* 0x040fe20003f24070 */
[----:B------:R-:W-:Y:S01]  /*82b0*/  @!P6 IMAD.MOV R7, RZ, RZ, -R7 ;  /* 0x000000ffff07e224 */ /* 0x000fe200078e0a07 */
[C---:B------:R-:W-:Y:S01]  /*82c0*/  ISETP.GT.U32.AND P6, PT, R2.reuse, R12, PT ;  /* 0x0000000c0200720c */ /* 0x040fe20003fc4070 */
[--C-:B------:R-:W-:Y:S01]  /*82d0*/  @!P2 IMAD.IADD R15, R15, 0x1, -R2.reuse ;  /* 0x000000010f0fa824 */ /* 0x100fe200078e0a02 */
[----:B------:R-:W-:Y:S01]  /*82e0*/  ISETP.GT.U32.AND P2, PT, R2, R3, PT ;  /* 0x000000030200720c */ /* 0x000fe20003f44070 */
[----:B------:R-:W-:Y:S01]  /*82f0*/  VIADD R4, R11, 0x64 ;  /* 0x000000640b047836 */ /* 0x000fe20000000000 */
[----:B------:R-:W-:Y:S01]  /*8300*/  IABS R5, R0 ;  /* 0x0000000000057213 */ /* 0x000fe20000000000 */
[----:B------:R0:W-:Y:S02]  /*8310*/  STL [R1+0x2a8], R7 ;  /* 0x0002a80701007387 */ /* 0x0001e40000100800 */
[----:B------:R-:W-:Y:S01]  /*8320*/  @!P5 IMAD.IADD R16, R16, 0x1, -R2 ;  /* 0x000000011010d824 */ /* 0x000fe200078e0a02 */
[----:B------:R-:W-:Y:S01]  /*8330*/  IABS R6, R4 ;  /* 0x0000000400067213 */ /* 0x000fe20000000000 */
[----:B------:R-:W-:Y:S01]  /*8340*/  IMAD.HI.U32 R9, R19, R5, RZ ;  /* 0x0000000513097227 */ /* 0x000fe200078e00ff */
[----:B------:R-:W-:-:S03]  /*8350*/  ISETP.GE.AND P5, PT, R13, RZ, PT ;  /* 0x000000ff0d00720c */ /* 0x000fc60003fa6270 */
[--C-:B------:R-:W-:Y:S01]  /*8360*/  @!P6 IMAD.IADD R12, R12, 0x1, -R2.reuse ;  /* 0x000000010c0ce824 */ /* 0x100fe200078e0a02 */
[----:B------:R-:W-:Y:S01]  /*8370*/  ISETP.GE.AND P6, PT, R0, RZ, PT ;  /* 0x000000ff0000720c */ /* 0x000fe20003fc6270 */
[----:B0-----:R-:W-:Y:S02]  /*8380*/  VIADD R7, R11, 0x63 ;  /* 0x000000630b077836 */ /* 0x001fe40000000000 */
[----:B------:R-:W-:Y:S02]  /*8390*/  IMAD.MOV R9, RZ, RZ, -R9 ;  /* 0x000000ffff097224 */ /* 0x000fe400078e0a09 */
[----:B------:R-:W-:Y:S01]  /*83a0*/  @!P2 IMAD.IADD R3, R3, 0x1, -R2 ;  /* 0x000000010303a824 */ /* 0x000fe200078e0a02 */
[----:B------:R-:W-:Y:S01]  /*83b0*/  ISETP.GT.U32.AND P2, PT, R2, R12, PT ;  /* 0x0000000c0200720c */ /* 0x000fe20003f44070 */
[----:B------:R-:W-:Y:S01]  /*83c0*/  IMAD.HI.U32 R8, R19, R6, RZ ;  /* 0x0000000613087227 */ /* 0x000fe200078e00ff */
[----:B------:R-:W-:-:S03]  /*83d0*/  IABS R0, R7 ;  /* 0x0000000700007213 */ /* 0x000fc60000000000 */
[----:B------:R-:W-:Y:S01]  /*83e0*/  @!P1 IMAD.IADD R18, R18, 0x1, -R2 ;  /* 0x0000000112129824 */ /* 0x000fe200078e0a02 */
[----:B------:R-:W-:Y:S01]  /*83f0*/  ISETP.GE.AND P1, PT, R14, RZ, PT ;  /* 0x000000ff0e00720c */ /* 0x000fe20003f26270 */
[C---:B------:R-:W-:Y:S02]  /*8400*/  IMAD R5, R2.reuse, R9, R5 ;  /* 0x0000000902057224 */ /* 0x040fe400078e0205 */
[----:B------:R-:W-:Y:S02]  /*8410*/  IMAD.MOV.U32 R14, RZ, RZ, R15 ;  /* 0x000000ffff0e7224 */ /* 0x000fe400078e000f */
[----:B------:R-:W-:Y:S02]  /*8420*/  IMAD.MOV R8, RZ, RZ, -R8 ;  /* 0x000000ffff087224 */ /* 0x000fe400078e0a08 */
[----:B------:R-:W-:Y:S02]  /*8430*/  IMAD.MOV.U32 R17, RZ, RZ, R16 ;  /* 0x000000ffff117224 */ /* 0x000fe400078e0010 */
[----:B------:R-:W-:Y:S01]  /*8440*/  @!P4 IMAD.MOV R14, RZ, RZ, -R14 ;  /* 0x000000ffff0ec224 */ /* 0x000fe200078e0a0e */
[C---:B------:R-:W-:Y:S01]  /*8450*/  ISETP.GT.U32.AND P4, PT, R2.reuse, R5, PT ;  /* 0x000000050200720c */ /* 0x040fe20003f84070 */
[----:B------:R-:W-:-:S02]  /*8460*/  IMAD R8, R2, R8, R6 ;  /* 0x0000000802087224 */ /* 0x000fc400078e0206 */
[----:B------:R-:W-:Y:S01]  /*8470*/  @!P3 IMAD.MOV R17, RZ, RZ, -R17 ;  /* 0x000000ffff11b224 */ /* 0x000fe200078e0a11 */
[----:B------:R-:W-:Y:S01]  /*8480*/  ISETP.GT.U32.AND P3, PT, R2, R3, PT ;  /* 0x000000030200720c */ /* 0x000fe20003f64070 */
[----:B------:R-:W-:-:S03]  /*8490*/  IMAD.HI.U32 R6, R19, R0, RZ ;  /* 0x0000000013067227 */ /* 0x000fc600078e00ff */
[----:B------:R-:W-:Y:S01]  /*84a0*/  STL [R1+0x28c], R17 ;  /* 0x00028c1101007387 */ /* 0x000fe20000100800 */
[----:B------:R-:W-:Y:S02]  /*84b0*/  IMAD.MOV R6, RZ, RZ, -R6 ;  /* 0x000000ffff067224 */ /* 0x000fe400078e0a06 */
[----:B------:R-:W-:Y:S01]  /*84c0*/  @!P2 IMAD.IADD R12, R12, 0x1, -R2 ;  /* 0x000000010c0ca824 */ /* 0x000fe200078e0a02 */
[----:B------:R0:W-:Y:S01]  /*84d0*/  STL [R1+0x288], R14 ;  /* 0x0002880e01007387 */ /* 0x0001e20000100800 */
[C---:B------:R-:W-:Y:S01]  /*84e0*/  IMAD R6, R2.reuse, R6, R0 ;  /* 0x0000000602067224 */ /* 0x040fe200078e0200 */
[----:B------:R-:W-:Y:S01]  /*84f0*/  ISETP.GT.U32.AND P2, PT, R2, R8, PT ;  /* 0x000000080200720c */ /* 0x000fe20003f44070 */
[----:B------:R-:W-:Y:S02]  /*8500*/  IMAD.MOV.U32 R13, RZ, RZ, R18 ;  /* 0x000000ffff0d7224 */ /* 0x000fe400078e0012 */
[--C-:B------:R-:W-:Y:S02]  /*8510*/  @!P4 IMAD.IADD R5, R5, 0x1, -R2.reuse ;  /* 0x000000010505c824 */ /* 0x100fe400078e0a02 */
[----:B------:R-:W-:Y:S01]  /*8520*/  @!P0 IMAD.MOV R13, RZ, RZ, -R13 ;  /* 0x000000ffff0d8224 */ /* 0x000fe200078e0a0d */
[----:B------:R-:W-:Y:S01]  /*8530*/  ISETP.GE.AND P0, PT, R4, RZ, PT ;  /* 0x000000ff0400720c */ /* 0x000fe20003f06270 */
[----:B------:R-:W-:Y:S01]  /*8540*/  @!P3 IMAD.IADD R3, R3, 0x1, -R2 ;  /* 0x000000010303b824 */ /* 0x000fe200078e0a02 */
[----:B------:R-:W-:Y:S01]  /*8550*/  ISETP.GE.AND P3, PT, R7, RZ, PT ;  /* 0x000000ff0700720c */ /* 0x000fe20003f66270 */
[----:B0-----:R-:W-:Y:S01]  /*8560*/  IMAD.MOV.U32 R14, RZ, RZ, R12 ;  /* 0x000000ffff0e7224 */ /* 0x001fe200078e000c */
[C---:B------:R-:W-:Y:S01]  /*8570*/  ISETP.GT.U32.AND P4, PT, R2.reuse, R5, PT ;  /* 0x000000050200720c */ /* 0x040fe20003f84070 */
[C---:B------:R-:W-:Y:S01]  /*8580*/  VIADD R7, R11.reuse, 0x62 ;  /* 0x000000620b077836 */ /* 0x040fe20000000000 */
[----:B------:R0:W-:Y:S01]  /*8590*/  STL [R1+0x284], R13 ;  /* 0x0002840d01007387 */ /* 0x0001e20000100800 */
[----:B------:R-:W-:Y:S01]  /*85a0*/  @!P5 IMAD.MOV R14, RZ, RZ, -R14 ;  /* 0x000000ffff0ed224 */ /* 0x000fe200078e0a0e */
[----:B------:R-:W-:Y:S01]  /*85b0*/  ISETP.GT.U32.AND P5, PT, R2, R6, PT ;  /* 0x000000060200720c */ /* 0x000fe20003fa4070 */
[C---:B------:R-:W-:Y:S01]  /*85c0*/  VIADD R4, R11.reuse, 0x61 ;  /* 0x000000610b047836 */ /* 0x040fe20000000000 */
[----:B------:R-:W-:Y:S01]  /*85d0*/  IABS R20, R7 ;  /* 0x0000000700147213 */ /* 0x000fe20000000000 */
[C---:B------:R-:W-:Y:S01]  /*85e0*/  VIADD R9, R11.reuse, 0x60 ;  /* 0x000000600b097836 */ /* 0x040fe20000000000 */
[----:B------:R1:W-:Y:S01]  /*85f0*/  STL [R1+0x278], R14 ;  /* 0x0002780e01007387 */ /* 0x0003e20000100800 */
[--C-:B------:R-:W-:Y:S01]  /*8600*/  @!P2 IMAD.IADD R8, R8, 0x1, -R2.reuse ;  /* 0x000000010808a824 */ /* 0x100fe200078e0a02 */
[----:B------:R-:W-:Y:S01]  /*8610*/  IABS R21, R4 ;  /* 0x0000000400157213 */ /* 0x000fe20000000000 */
[----:B------:R-:W-:Y:S01]  /*8620*/  VIADD R16, R11, 0x5d ;  /* 0x0000005d0b107836 */ /* 0x000fe20000000000 */
[----:B------:R-:W-:Y:S01]  /*8630*/  IABS R0, R9 ;  /* 0x0000000900007213 */ /* 0x000fe20000000000 */
[----:B0-----:R-:W-:Y:S01]  /*8640*/  IMAD.MOV.U32 R13, RZ, RZ, R3 ;  /* 0x000000ffff0d7224 */ /* 0x001fe200078e0003 */
[----:B------:R-:W-:Y:S01]  /*8650*/  ISETP.GT.U32.AND P2, PT, R2, R8, PT ;  /* 0x000000080200720c */ /* 0x000fe20003f44070 */
[----:B------:R-:W-:Y:S01]  /*8660*/  @!P4 IMAD.IADD R5, R5, 0x1, -R2 ;  /* 0x000000010505c824 */ /* 0x000fe200078e0a02 */
[----:B------:R-:W-:Y:S01]  /*8670*/  ISETP.GE.AND P4, PT, R4, RZ, PT ;  /* 0x000000ff0400720c */ /* 0x000fe20003f86270 */
[----:B------:R-:W-:Y:S01]  /*8680*/  @!P1 IMAD.MOV R13, RZ, RZ, -R13 ;  /* 0x000000ffff0d9224 */ /* 0x000fe200078e0a0d */
[----:B------:R-:W-:Y:S01]  /*8690*/  ISETP.GE.AND P1, PT, R7, RZ, PT ;  /* 0x000000ff0700720c */ /* 0x000fe20003f26270 */
[----:B------:R-:W-:-:S03]  /*86a0*/  IMAD.HI.U32 R7, R19, R20, RZ ;  /* 0x0000001413077227 */ /* 0x000fc600078e00ff */
[----:B------:R0:W-:Y:S01]  /*86b0*/  STL [R1+0x270], R13 ;  /* 0x0002700d01007387 */ /* 0x0001e20000100800 */
[----:B------:R-:W-:Y:S02]  /*86c0*/  @!P5 IMAD.IADD R6, R6, 0x1, -R2 ;  /* 0x000000010606d824 */ /* 0x000fe400078e0a02 */
[----:B------:R-:W-:Y:S02]  /*86d0*/  IMAD.MOV R7, RZ, RZ, -R7 ;  /* 0x000000ffff077224 */ /* 0x000fe400078e0a07 */
[----:B------:R-:W-:Y:S01]  /*86e0*/  IMAD.HI.U32 R12, R19, R21, RZ ;  /* 0x00000015130c7227 */ /* 0x000fe200078e00ff */
[----:B------:R-:W-:-:S03]  /*86f0*/  ISETP.GT.U32.AND P5, PT, R2, R6, PT ;  /* 0x000000060200720c */ /* 0x000fc60003fa4070 */
[C---:B------:R-:W-:Y:S02]  /*8700*/  IMAD R20, R2.reuse, R7, R20 ;  /* 0x0000000702147224 */ /* 0x040fe400078e0214 */
[----:B-1----:R-:W-:Y:S02]  /*8710*/  IMAD.MOV.U32 R14, RZ, RZ, R5 ;  /* 0x000000ffff0e7224 */ /* 0x002fe400078e0005 */
[----:B------:R-:W-:Y:S01]  /*8720*/  IMAD.MOV R4, RZ, RZ, -R12 ;  /* 0x000000ffff047224 */ /* 0x000fe200078e0a0c */
[----:B------:R-:W-:Y:S01]  /*8730*/  IABS R12, R16 ;  /* 0x00000010000c7213 */ /* 0x000fe20000000000 */
[----:B------:R-:W-:Y:S01]  /*8740*/  @!P6 IMAD.MOV R14, RZ, RZ, -R14 ;  /* 0x000000ffff0ee224 */ /* 0x000fe200078e0a0e */
[C---:B------:R-:W-:Y:S01]  /*8750*/  ISETP.GT.U32.AND P6, PT, R2.reuse, R20, PT ;  /* 0x000000140200720c */ /* 0x040fe20003fc4070 */
[----:B------:R-:W-:Y:S02]  /*8760*/  IMAD R21, R2, R4, R21 ;  /* 0x0000000402157224 */ /* 0x000fe400078e0215 */
[----:B------:R-:W-:Y:S01]  /*8770*/  @!P5 IMAD.IADD R6, R6, 0x1, -R2 ;  /* 0x000000010606d824 */ /* 0x000fe200078e0a02 */
[----:B------:R1:W-:Y:S01]  /*8780*/  STL [R1+0x26c], R14 ;  /* 0x00026c0e01007387 */ /* 0x0003e20000100800 */
[----:B------:R-:W-:Y:S01]  /*8790*/  IMAD.HI.U32 R3, R19, R0, RZ ;  /* 0x0000000013037227 */ /* 0x000fe200078e00ff */
[----:B------:R-:W-:-:S03]  /*87a0*/  ISETP.GT.U32.AND P5, PT, R2, R21, PT ;  /* 0x000000150200720c */ /* 0x000fc60003fa4070 */
[----:B------:R-:W-:Y:S02]  /*87b0*/  IMAD.MOV R3, RZ, RZ, -R3 ;  /* 0x000000ffff037224 */ /* 0x000fe400078e0a03 */
[--C-:B------:R-:W-:Y:S01]  /*87c0*/  @!P2 IMAD.IADD R8, R8, 0x1, -R2.reuse ;  /* 0x000000010808a824 */ /* 0x100fe200078e0a02 */
[----:B------:R-:W-:Y:S01]  /*87d0*/  ISETP.GE.AND P2, PT, R9, RZ, PT ;  /* 0x000000ff0900720c */ /* 0x000fe20003f46270 */
[----:B------:R-:W-:Y:S02]  /*87e0*/  @!P6 IMAD.IADD R20, R20, 0x1, -R2 ;  /* 0x000000011414e824 */ /* 0x000fe400078e0a02 */
[C---:B------:R-:W-:Y:S02]  /*87f0*/  IMAD R0, R2.reuse, R3, R0 ;  /* 0x0000000302007224 */ /* 0x040fe400078e0200 */
[C---:B------:R-:W-:Y:S01]  /*8800*/  VIADD R3, R11.reuse, 0x5f ;  /* 0x0000005f0b037836 */ /* 0x040fe20000000000 */
[----:B------:R-:W-:Y:S01]  /*8810*/  ISETP.GT.U32.AND P6, PT, R2, R20, PT ;  /* 0x000000140200720c */ /* 0x000fe20003fc4070 */
[----:B------:R-:W-:-:S02]  /*8820*/  VIADD R4, R11, 0x5e ;  /* 0x0000005e0b047836 */ /* 0x000fc40000000000 */
[----:B0-----:R-:W-:Y:S01]  /*8830*/  IMAD.MOV.U32 R13, RZ, RZ, R8 ;  /* 0x000000ffff0d7224 */ /* 0x001fe200078e0008 */
[----:B------:R-:W-:Y:S01]  /*8840*/  IABS R8, R3 ;  /* 0x0000000300087213 */ /* 0x000fe20000000000 */
[----:B------:R-:W-:Y:S01]  /*8850*/  @!P5 IMAD.IADD R21, R21, 0x1, -R2 ;  /* 0x000000011515d824 */ /* 0x000fe200078e0a02 */
[----:B------:R-:W-:Y:S01]  /*8860*/  IABS R5, R4 ;  /* 0x0000000400057213 */ /* 0x000fe20000000000 */
[----:B------:R-:W-:Y:S02]  /*8870*/  IMAD.MOV.U32 R17, RZ, RZ, R6 ;  /* 0x000000ffff117224 */ /* 0x000fe400078e0006 */
[----:B------:R-:W-:Y:S01]  /*8880*/  IMAD.HI.U32 R9, R19, R8, RZ ;  /* 0x0000000813097227 */ /* 0x000fe200078e00ff */
[----:B------:R-:W-:-:S03]  /*8890*/  ISETP.GT.U32.AND P5, PT, R2, R21, PT ;  /* 0x000000150200720c */ /* 0x000fc60003fa4070 */
[----:B------:R-:W-:Y:S01]  /*88a0*/  @!P3 IMAD.MOV R17, RZ, RZ, -R17 ;  /* 0x000000ffff11b224 */ /* 0x000fe200078e0a11 */
[----:B------:R-:W-:Y:S01]  /*88b0*/  ISETP.GT.U32.AND P3, PT, R2, R0, PT ;  /* 0x000000000200720c */ /* 0x000fe20003f64070 */
[----:B------:R-:W-:-:S04]  /*88c0*/  IMAD.HI.U32 R7, R19, R5, RZ ;  /* 0x0000000513077227 */ /* 0x000fc800078e00ff */
[----:B------:R-:W-:Y:S02]  /*88d0*/  IMAD.MOV R9, RZ, RZ, -R9 ;  /* 0x000000ffff097224 */ /* 0x000fe400078e0a09 */
[----:B------:R-:W-:Y:S02]  /*88e0*/  IMAD.MOV R7, RZ, RZ, -R7 ;  /* 0x000000ffff077224 */ /* 0x000fe400078e0a07 */
[----:B------:R-:W-:Y:S01]  /*88f0*/  @!P6 IMAD.IADD R20, R20, 0x1, -R2 ;  /* 0x000000011414e824 */ /* 0x000fe200078e0a02 */
[----:B------:R-:W-:Y:S01]  /*8900*/  ISETP.GE.AND P6, PT, R4, RZ, PT ;  /* 0x000000ff0400720c */ /* 0x000fe20003fc6270 */
[C---:B------:R-:W-:Y:S02]  /*8910*/  IMAD R4, R2.reuse, R9, R8 ;  /* 0x0000000902047224 */ /* 0x040fe400078e0208 */
[C---:B------:R-:W-:Y:S02]  /*8920*/  IMAD R5, R2.reuse, R7, R5 ;  /* 0x0000000702057224 */ /* 0x040fe400078e0205 */
[--C-:B------:R-:W-:Y:S01]  /*8930*/  @!P5 IMAD.IADD R21, R21, 0x1, -R2.reuse ;  /* 0x000000011515d824 */ /* 0x100fe200078e0a02 */
[----:B------:R-:W-:Y:S01]  /*8940*/  ISETP.GT.U32.AND P5, PT, R2, R4, PT ;  /* 0x000000040200720c */ /* 0x000fe20003fa4070 */
[----:B------:R-:W-:Y:S01]  /*8950*/  @!P3 IMAD.IADD R0, R0, 0x1, -R2 ;  /* 0x000000010000b824 */ /* 0x000fe200078e0a02 */
[----:B------:R-:W-:Y:S01]  /*8960*/  ISETP.GT.U32.AND P3, PT, R2, R5, PT ;  /* 0x000000050200720c */ /* 0x000fe20003f64070 */
[----:B------:R-:W-:Y:S01]  /*8970*/  @!P0 IMAD.MOV R13, RZ, RZ, -R13 ;  /* 0x000000ffff0d8224 */ /* 0x000fe200078e0a0d */
[----:B------:R-:W-:Y:S01]  /*8980*/  ISETP.GE.AND P0, PT, R3, RZ, PT ;  /* 0x000000ff0300720c */ /* 0x000fe20003f06270 */
[----:B------:R-:W-:-:S02]  /*8990*/  VIADD R8, R11, 0x5b ;  /* 0x0000005b0b087836 */ /* 0x000fc40000000000 */
[C---:B------:R-:W-:Y:S01]  /*89a0*/  VIADD R9, R11.reuse, 0x5a ;  /* 0x0000005a0b097836 */ /* 0x040fe20000000000 */
[----:B------:R0:W-:Y:S01]  /*89b0*/  STL [R1+0x268], R13 ;  /* 0x0002680d01007387 */ /* 0x0001e20000100800 */
[----:B-1----:R-:W-:Y:S02]  /*89c0*/  VIADD R14, R11, 0x5c ;  /* 0x0000005c0b0e7836 */ /* 0x002fe40000000000 */
[----:B------:R-:W-:Y:S01]  /*89d0*/  IMAD.MOV.U32 R23, RZ, RZ, R20 ;  /* 0x000000ffff177224 */ /* 0x000fe200078e0014 */
[----:B------:R1:W-:Y:S01]  /*89e0*/  STL [R1+0x264], R17 ;  /* 0x0002641101007387 */ /* 0x0003e20000100800 */
[--C-:B------:R-:W-:Y:S01]  /*89f0*/  @!P5 IMAD.IADD R4, R4, 0x1, -R2.reuse ;  /* 0x000000010404d824 */ /* 0x100fe200078e0a02 */
[----:B------:R-:W-:Y:S01]  /*8a00*/  IABS R15, R14 ;  /* 0x0000000e000f7213 */ /* 0x000fe20000000000 */
[----:B------:R-:W-:Y:S01]  /*8a10*/  @!P3 IMAD.IADD R5, R5, 0x1, -R2 ;  /* 0x000000010505b824 */ /* 0x000fe200078e0a02 */
[C---:B------:R-:W-:Y:S01]  /*8a20*/  ISETP.GT.U32.AND P5, PT, R2.reuse, R0, PT ;  /* 0x000000000200720c */ /* 0x040fe20003fa4070 */
[----:B------:R-:W-:Y:S01]  /*8a30*/  @!P1 IMAD.MOV R23, RZ, RZ, -R23 ;  /* 0x000000ffff179224 */ /* 0x000fe200078e0a17 */
[C---:B------:R-:W-:Y:S01]  /*8a40*/  ISETP.GT.U32.AND P1, PT, R2.reuse, R4, PT ;  /* 0x000000040200720c */ /* 0x040fe20003f24070 */
[----:B0-----:R-:W-:Y:S01]  /*8a50*/  IMAD.HI.U32 R13, R19, R12, RZ ;  /* 0x0000000c130d7227 */ /* 0x001fe200078e00ff */
[----:B------:R-:W-:-:S02]  /*8a60*/  ISETP.GT.U32.AND P3, PT, R2, R5, PT ;  /* 0x000000050200720c */ /* 0x000fc40003f64070 */
[----:B-1----:R-:W-:Y:S01]  /*8a70*/  IABS R17, R9 ;  /* 0x0000000900117213 */ /* 0x002fe20000000000 */
[----:B------:R-:W-:Y:S01]  /*8a80*/  IMAD.MOV R6, RZ, RZ, -R13 ;  /* 0x000000ffff067224 */ /* 0x000fe200078e0a0d */
[----:B------:R-:W-:Y:S01]  /*8a90*/  IABS R13, R8 ;  /* 0x00000008000d7213 */ /* 0x000fe20000000000 */
[C---:B------:R-:W-:Y:S01]  /*8aa0*/  IMAD.HI.U32 R3, R19.reuse, R15, RZ ;  /* 0x0000000f13037227 */ /* 0x040fe200078e00ff */
[----:B------:R0:W-:Y:S03]  /*8ab0*/  STL [R1+0x254], R23 ;  /* 0x0002541701007387 */ /* 0x0001e60000100800 */
[----:B------:R-:W-:-:S04]  /*8ac0*/  IMAD.HI.U32 R22, R19, R13, RZ ;  /* 0x0000000d13167227 */ /* 0x000fc800078e00ff */
[----:B------:R-:W-:-:S04]  /*8ad0*/  IMAD.HI.U32 R20, R19, R17, RZ ;  /* 0x0000001113147227 */ /* 0x000fc800078e00ff */
[C---:B------:R-:W-:Y:S02]  /*8ae0*/  IMAD R12, R2.reuse, R6, R12 ;  /* 0x00000006020c7224 */ /* 0x040fe400078e020c */
[----:B------:R-:W-:Y:S02]  /*8af0*/  IMAD.MOV R22, RZ, RZ, -R22 ;  /* 0x000000ffff167224 */ /* 0x000fe400078e0a16 */
[----:B------:R-:W-:Y:S02]  /*8b00*/  IMAD.MOV R20, RZ, RZ, -R20 ;  /* 0x000000ffff147224 */ /* 0x000fe400078e0a14 */
[----:B------:R-:W-:Y:S02]  /*8b10*/  IMAD.MOV R3, RZ, RZ, -R3 ;  /* 0x000000ffff037224 */ /* 0x000fe400078e0a03 */
[----:B------:R-:W-:Y:S01]  /*8b20*/  @!P4 IMAD.MOV R21, RZ, RZ, -R21 ;  /* 0x000000ffff15c224 */ /* 0x000fe200078e0a15 */
[C---:B------:R-:W-:Y:S01]  /*8b30*/  ISETP.GT.U32.AND P4, PT, R2.reuse, R12, PT ;  /* 0x0000000c0200720c */ /* 0x040fe20003f84070 */
[----:B------:R-:W-:-:S02]  /*8b40*/  IMAD R13, R2, R22, R13 ;  /* 0x00000016020d7224 */ /* 0x000fc400078e020d */
[C---:B------:R-:W-:Y:S01]  /*8b50*/  IMAD R17, R2.reuse, R20, R17 ;  /* 0x0000001402117224 */ /* 0x040fe200078e0211 */
[----:B------:R1:W-:Y:S01]  /*8b60*/  STL [R1+0x250], R21 ;  /* 0x0002501501007387 */ /* 0x0003e20000100800 */
[----:B------:R-:W-:Y:S02]  /*8b70*/  IMAD R15, R2, R3, R15 ;  /* 0x00000003020f7224 */ /* 0x000fe400078e020f */
[--C-:B------:R-:W-:Y:S01]  /*8b80*/  @!P1 IMAD.IADD R4, R4, 0x1, -R2.reuse ;  /* 0x0000000104049824 */ /* 0x100fe200078e0a02 */
[C---:B------:R-:W-:Y:S01]  /*8b90*/  ISETP.GT.U32.AND P1, PT, R2.reuse, R13, PT ;  /* 0x0000000d0200720c */ /* 0x040fe20003f24070 */
[--C-:B------:R-:W-:Y:S01]  /*8ba0*/  @!P3 IMAD.IADD R5, R5, 0x1, -R2.reuse ;  /* 0x000000010505b824 */ /* 0x100fe200078e0a02 */
[----:B------:R-:W-:Y:S01]  /*8bb0*/  ISETP.GT.U32.AND P3, PT, R2, R17, PT ;  /* 0x000000110200720c */ /* 0x000fe20003f64070 */
[----:B------:R-:W-:Y:S01]  /*8bc0*/  @!P5 IMAD.IADD R0, R0, 0x1, -R2 ;  /* 0x000000010000d824 */ /* 0x000fe200078e0a02 */
[----:B------:R-:W-:Y:S01]  /*8bd0*/  ISETP.GT.U32.AND P5, PT, R2, R15, PT ;  /* 0x0000000f0200720c */ /* 0x000fe20003fa4070 */
[----:B------:R-:W-:-:S02]  /*8be0*/  VIADD R6, R11, 0x59 ;  /* 0x000000590b067836 */ /* 0x000fc40000000000 */
[----:B------:R-:W-:Y:S01]  /*8bf0*/  @!P4 IMAD.IADD R12, R12, 0x1, -R2 ;  /* 0x000000010c0cc824 */ /* 0x000fe200078e0a02 */
[----:B------:R-:W-:Y:S01]  /*8c00*/  ISETP.GE.AND P4, PT, R16, RZ, PT ;  /* 0x000000ff1000720c */ /* 0x000fe20003f86270 */
[----:B------:R-:W-:Y:S01]  /*8c10*/  VIADD R7, R11, 0x58 ;  /* 0x000000580b077836 */ /* 0x000fe20000000000 */
[----:B------:R-:W-:Y:S01]  /*8c20*/  IABS R18, R6 ;  /* 0x0000000600127213 */ /* 0x000fe20000000000 */
[----:B0-----:R-:W-:Y:S02]  /*8c30*/  IMAD.MOV.U32 R23, RZ, RZ, R4 ;  /* 0x000000ffff177224 */ /* 0x001fe400078e0004 */
[----:B------:R-:W-:Y:S01]  /*8c40*/  @!P1 IMAD.IADD R13, R13, 0x1, -R2 ;  /* 0x000000010d0d9824 */ /* 0x000fe200078e0a02 */
[----:B------:R-:W-:Y:S01]  /*8c50*/  ISETP.GT.U32.AND P1, PT, R2, R12, PT ;  /* 0x0000000c0200720c */ /* 0x000fe20003f24070 */
[----:B-1----:R-:W-:Y:S01]  /*8c60*/  IMAD.HI.U32 R21, R19, R18, RZ ;  /* 0x0000001213157227 */ /* 0x002fe200078e00ff */
[----:B------:R-:W-:-:S03]  /*8c70*/  IABS R3, R7 ;  /* 0x0000000700037213 */ /* 0x000fc60000000000 */
[--C-:B------:R-:W-:Y:S01]  /*8c80*/  @!P3 IMAD.IADD R17, R17, 0x1, -R2.reuse ;  /* 0x000000011111b824 */ /* 0x100fe200078e0a02 */
[----:B------:R-:W-:Y:S01]  /*8c90*/  ISETP.GT.U32.AND P3, PT, R2, R13, PT ;  /* 0x0000000d0200720c */ /* 0x000fe20003f64070 */
[----:B------:R-:W-:Y:S01]  /*8ca0*/  @!P5 IMAD.IADD R15, R15, 0x1, -R2 ;  /* 0x000000010f0fd824 */ /* 0x000fe200078e0a02 */
[----:B------:R-:W-:Y:S01]  /*8cb0*/  ISETP.GE.AND P5, PT, R14, RZ, PT ;  /* 0x000000ff0e00720c */ /* 0x000fe20003fa6270 */
[----:B------:R-:W-:Y:S02]  /*8cc0*/  IMAD.MOV.U32 R24, RZ, RZ, R0 ;  /* 0x000000ffff187224 */ /* 0x000fe400078e0000 */
[----:B------:R-:W-:Y:S02]  /*8cd0*/  IMAD.MOV R21, RZ, RZ, -R21 ;  /* 0x000000ffff157224 */ /* 0x000fe400078e0a15 */
[----:B------:R-:W-:Y:S01]  /*8ce0*/  @!P0 IMAD.MOV R23, RZ, RZ, -R23 ;  /* 0x000000ffff178224 */ /* 0x000fe200078e0a17 */
[C---:B------:R-:W-:Y:S01]  /*8cf0*/  ISETP.GT.U32.AND P0, PT, R2.reuse, R17, PT ;  /* 0x000000110200720c */ /* 0x040fe20003f04070 */
[----:B------:R-:W-:Y:S01]  /*8d00*/  @!P2 IMAD.MOV R24, RZ, RZ, -R24 ;  /* 0x000000ffff18a224 */ /* 0x000fe200078e0a18 */
[----:B------:R-:W-:Y:S01]  /*8d10*/  ISETP.GT.U32.AND P2, PT, R2, R15, PT ;  /* 0x0000000f0200720c */ /* 0x000fe20003f44070 */
[----:B------:R-:W-:-:S02]  /*8d20*/  VIADD R14, R11, 0x57 ;  /* 0x000000570b0e7836 */ /* 0x000fc40000000000 */
[----:B------:R-:W-:Y:S01]  /*8d30*/  IMAD.MOV.U32 R4, RZ, RZ, R5 ;  /* 0x000000ffff047224 */ /* 0x000fe200078e0005 */
[----:B------:R-:W-:Y:S01]  /*8d40*/  STL [R1+0x24c], R24 ;  /* 0x00024c1801007387 */ /* 0x000fe20000100800 */
[----:B------:R-:W-:Y:S01]  /*8d50*/  IMAD.HI.U32 R22, R19, R3, RZ ;  /* 0x0000000313167227 */ /* 0x000fe200078e00ff */
[----:B------:R-:W-:Y:S02]  /*8d60*/  IABS R5, R14 ;  /* 0x0000000e00057213 */ /* 0x000fe40000000000 */
[----:B------:R-:W-:Y:S01]  /*8d70*/  STL [R1+0x248], R23 ;  /* 0x0002481701007387 */ /* 0x000fe20000100800 */
[C---:B------:R-:W-:Y:S02]  /*8d80*/  IMAD R18, R2.reuse, R21, R18 ;  /* 0x0000001502127224 */ /* 0x040fe400078e0212 */
[----:B------:R-:W-:Y:S02]  /*8d90*/  VIADD R16, R11, 0x56 ;  /* 0x000000560b107836 */ /* 0x000fe40000000000 */
[----:B------:R-:W-:Y:S01]  /*8da0*/  @!P6 IMAD.MOV R4, RZ, RZ, -R4 ;  /* 0x000000ffff04e224 */ /* 0x000fe200078e0a04 */
[----:B------:R-:W-:Y:S01]  /*8db0*/  ISETP.GT.U32.AND P6, PT, R2, R18, PT ;  /* 0x000000120200720c */ /* 0x000fe20003fc4070 */
[----:B------:R-:W-:Y:S01]  /*8dc0*/  IMAD.MOV R22, RZ, RZ, -R22 ;  /* 0x000000ffff167224 */ /* 0x000fe200078e0a16 */
[----:B------:R-:W-:Y:S01]  /*8dd0*/  IABS R0, R16 ;  /* 0x0000001000007213 */ /* 0x000fe20000000000 */
[--C-:B------:R-:W-:Y:S01]  /*8de0*/  @!P1 IMAD.IADD R12, R12, 0x1, -R2.reuse ;  /* 0x000000010c0c9824 */ /* 0x100fe200078e0a02 */
[----:B------:R-:W-:Y:S01]  /*8df0*/  ISETP.GE.AND P1, PT, R8, RZ, PT ;  /* 0x000000ff0800720c */ /* 0x000fe20003f26270 */
[----:B------:R-:W-:Y:S01]  /*8e00*/  IMAD R3, R2, R22, R3 ;  /* 0x0000001602037224 */ /* 0x000fe200078e0203 */
[----:B------:R0:W-:Y:S01]  /*8e10*/  STL [R1+0x244], R4 ;  /* 0x0002440401007387 */ /* 0x0001e20000100800 */
[--C-:B------:R-:W-:Y:S01]  /*8e20*/  @!P3 IMAD.IADD R13, R13, 0x1, -R2.reuse ;  /* 0x000000010d0db824 */ /* 0x100fe200078e0a02 */
[----:B------:R-:W-:Y:S01]  /*8e30*/  ISETP.GE.AND P3, PT, R9, RZ, PT ;  /* 0x000000ff0900720c */ /* 0x000fe20003f66270 */
[--C-:B------:R-:W-:Y:S01]  /*8e40*/  @!P0 IMAD.IADD R17, R17, 0x1, -R2.reuse ;  /* 0x0000000111118824 */ /* 0x100fe200078e0a02 */
[----:B------:R-:W-:Y:S01]  /*8e50*/  ISETP.GE.AND P0, PT, R6, RZ, PT ;  /* 0x000000ff0600720c */ /* 0x000fe20003f06270 */
[----:B------:R-:W-:Y:S01]  /*8e60*/  @!P2 IMAD.IADD R15, R15, 0x1, -R2 ;  /* 0x000000010f0fa824 */ /* 0x000fe200078e0a02 */
[----:B------:R-:W-:Y:S01]  /*8e70*/  ISETP.GT.U32.AND P2, PT, R2, R3, PT ;  /* 0x000000030200720c */ /* 0x000fe20003f44070 */
[----:B------:R-:W-:-:S04]  /*8e80*/  IMAD.HI.U32 R6, R19, R0, RZ ;  /* 0x0000000013067227 */ /* 0x000fc800078e00ff */
[----:B0-----:R-:W-:-:S04]  /*8e90*/  IMAD.HI.U32 R4, R19, R5, RZ ;  /* 0x0000000513047227 */ /* 0x001fc800078e00ff */
[----:B------:R-:W-:Y:S02]  /*8ea0*/  IMAD.MOV R4, RZ, RZ, -R4 ;  /* 0x000000ffff047224 */ /* 0x000fe400078e0a04 */
[----:B------:R-:W-:Y:S02]  /*8eb0*/  IMAD.MOV R6, RZ, RZ, -R6 ;  /* 0x000000ffff067224 */ /* 0x000fe400078e0a06 */
[----:B------:R-:W-:Y:S02]  /*8ec0*/  IMAD R5, R2, R4, R5 ;  /* 0x0000000402057224 */ /* 0x000fe400078e0205 */
[----:B------:R-:W-:Y:S02]  /*8ed0*/  IMAD.MOV.U32 R8, RZ, RZ, R13 ;  /* 0x000000ffff087224 */ /* 0x000fe400078e000d */
[----:B------:R-:W-:Y:S01]  /*8ee0*/  @!P6 IMAD.IADD R18, R18, 0x1, -R2 ;  /* 0x000000011212e824 */ /* 0x000fe200078e0a02 */
[----:B------:R-:W-:Y:S01]  /*8ef0*/  ISETP.GE.AND P6, PT, R7, RZ, PT ;  /* 0x000000ff0700720c */ /* 0x000fe20003fc6270 */
[----:B------:R-:W-:-:S02]  /*8f00*/  IMAD R0, R2, R6, R0 ;  /* 0x0000000602007224 */ /* 0x000fc400078e0200 */
[----:B------:R-:W-:Y:S02]  /*8f10*/  IMAD.MOV.U32 R7, RZ, RZ, R17 ;  /* 0x000000ffff077224 */ /* 0x000fe400078e0011 */
[----:B------:R-:W-:Y:S01]  /*8f20*/  @!P1 IMAD.MOV R8, RZ, RZ, -R8 ;  /* 0x000000ffff089224 */ /* 0x000fe200078e0a08 */
[C---:B------:R-:W-:Y:S01]  /*8f30*/  ISETP.GT.U32.AND P1, PT, R2.reuse, R5, PT ;  /* 0x000000050200720c */ /* 0x040fe20003f24070 */
[----:B------:R-:W-:Y:S01]  /*8f40*/  @!P3 IMAD.MOV R7, RZ, RZ, -R7 ;  /* 0x000000ffff07b224 */ /* 0x000fe200078e0a07 */
[C---:B------:R-:W-:Y:S01]  /*8f50*/  ISETP.GT.U32.AND P3, PT, R2.reuse, R0, PT ;  /* 0x000000000200720c */ /* 0x040fe20003f64070 */
[----:B------:R-:W-:Y:S01]  /*8f60*/  @!P2 IMAD.IADD R3, R3, 0x1, -R2 ;  /* 0x000000010303a824 */ /* 0x000fe200078e0a02 */
[----:B------:R-:W-:Y:S01]  /*8f70*/  ISETP.GT.U32.AND P2, PT, R2, R18, PT ;  /* 0x000000120200720c */ /* 0x000fe20003f44070 */
[----:B------:R-:W-:Y:S02]  /*8f80*/  IMAD.MOV.U32 R21, RZ, RZ, R12 ;  /* 0x000000ffff157224 */ /* 0x000fe400078e000c */
[----:B------:R-:W-:-:S02]  /*8f90*/  IMAD.MOV.U32 R20, RZ, RZ, R15 ;  /* 0x000000ffff147224 */ /* 0x000fc400078e000f */
[----:B------:R-:W-:Y:S01]  /*8fa0*/  @!P4 IMAD.MOV R21, RZ, RZ, -R21 ;  /* 0x000000ffff15c224 */ /* 0x000fe200078e0a15 */
[----:B------:R-:W-:Y:S01]  /*8fb0*/  ISETP.GE.AND P4, PT, R14, RZ, PT ;  /* 0x000000ff0e00720c */ /* 0x000fe20003f86270 */
[----:B------:R-:W-:Y:S01]  /*8fc0*/  @!P5 IMAD.MOV R20, RZ, RZ, -R20 ;  /* 0x000000ffff14d224 */ /* 0x000fe200078e0a14 */
[----:B------:R-:W-:Y:S01]  /*8fd0*/  ISETP.GT.U32.AND P5, PT, R2, R3, PT ;  /* 0x000000030200720c */ /* 0x000fe20003fa4070 */
[C---:B------:R-:W-:Y:S01]  /*8fe0*/  VIADD R4, R11.reuse, 0x55 ;  /* 0x000000550b047836 */ /* 0x040fe20000000000 */
[----:B------:R-:W-:Y:S01]  /*8ff0*/  STL [R1+0x238], R21 ;  /* 0x0002381501007387 */ /* 0x000fe20000100800 */
[----:B------:R-:W-:Y:S02]  /*9000*/  VIADD R6, R11, 0x54 ;  /* 0x000000540b067836 */ /* 0x000fe40000000000 */
[--C-:B------:R-:W-:Y:S01]  /*9010*/  @!P1 IMAD.IADD R5, R5, 0x1, -R2.reuse ;  /* 0x0000000105059824 */ /* 0x100fe200078e0a02 */
[----:B------:R-:W-:Y:S01]  /*9020*/  IABS R13, R4 ;  /* 0x00000004000d7213 */ /* 0x000fe20000000000 */
[----:B------:R-:W-:Y:S01]  /*9030*/  STL [R1+0x228], R20 ;  /* 0x0002281401007387 */ /* 0x000fe20000100800 */
[--C-:B------:R-:W-:Y:S01]  /*9040*/  @!P3 IMAD.IADD R0, R0, 0x1, -R2.reuse ;  /* 0x000000010000b824 */ /* 0x100fe200078e0a02 */
[----:B------:R-:W-:Y:S01]  /*9050*/  ISETP.GE.AND P1, PT, R6, RZ, PT ;  /* 0x000000ff0600720c */ /* 0x000fe20003f26270 */
[--C-:B------:R-:W-:Y:S01]  /*9060*/  @!P2 IMAD.IADD R18, R18, 0x1, -R2.reuse ;  /* 0x000000011212a824 */ /* 0x100fe200078e0a02 */
[----:B------:R0:W-:Y:S01]  /*9070*/  STL [R1+0x208], R8 ;  /* 0x0002080801007387 */ /* 0x0001e20000100800 */
[----:B------:R-:W-:Y:S01]  /*9080*/  ISETP.GT.U32.AND P3, PT, R2, R5, PT ;  /* 0x000000050200720c */ /* 0x000fe20003f64070 */
[----:B------:R-:W-:Y:S01]  /*9090*/  @!P5 IMAD.IADD R3, R3, 0x1, -R2 ;  /* 0x000000010303d824 */ /* 0x000fe200078e0a02 */
[----:B------:R-:W-:Y:S01]  /*90a0*/  ISETP.GE.AND P5, PT, R4, RZ, PT ;  /* 0x000000ff0400720c */ /* 0x000fe20003fa6270 */
[----:B------:R1:W-:Y:S01]  /*90b0*/  STL [R1+0x1f4], R7 ;  /* 0x0001f40701007387 */ /* 0x0003e20000100800 */
[C---:B------:R-:W-:Y:S01]  /*90c0*/  VIADD R12, R11.reuse, 0x53 ;  /* 0x000000530b0c7836 */ /* 0x040fe20000000000 */
[----:B------:R-:W-:Y:S01]  /*90d0*/  ISETP.GE.AND P2, PT, R16, RZ, PT ;  /* 0x000000ff1000720c */ /* 0x000fe20003f46270 */
[----:B------:R-:W-:-:S02]  /*90e0*/  VIADD R9, R11, 0x51 ;  /* 0x000000510b097836 */ /* 0x000fc40000000000 */
[----:B0-----:R-:W-:Y:S02]  /*90f0*/  IMAD.MOV.U32 R8, RZ, RZ, R18 ;  /* 0x000000ffff087224 */ /* 0x001fe400078e0012 */
[----:B------:R-:W-:Y:S01]  /*9100*/  VIADD R18, R11, 0x4f ;  /* 0x0000004f0b127836 */ /* 0x000fe20000000000 */
[----:B-1----:R-:W-:Y:S01]  /*9110*/  IABS R7, R6 ;  /* 0x0000000600077213 */ /* 0x002fe20000000000 */
[----:B------:R-:W-:-:S04]  /*9120*/  IMAD.HI.U32 R6, R19, R13, RZ ;  /* 0x0000000d13067227 */ /* 0x000fc800078e00ff */
[----:B------:R-:W-:Y:S02]  /*9130*/  IMAD.MOV R6, RZ, RZ, -R6 ;  /* 0x000000ffff067224 */ /* 0x000fe400078e0a06 */
[----:B------:R-:W-:Y:S02]  /*9140*/  IMAD.MOV.U32 R4, RZ, RZ, R7 ;  /* 0x000000ffff047224 */ /* 0x000fe400078e0007 */
[----:B------:R-:W-:Y:S01]  /*9150*/  @!P0 IMAD.MOV R8, RZ, RZ, -R8 ;  /* 0x000000ffff088224 */ /* 0x000fe200078e0a08 */
[C---:B------:R-:W-:Y:S01]  /*9160*/  ISETP.GT.U32.AND P0, PT, R2.reuse, R0, PT ;  /* 0x000000000200720c */ /* 0x040fe20003f04070 */
[C---:B------:R-:W-:Y:S02]  /*9170*/  IMAD R13, R2.reuse, R6, R13 ;  /* 0x00000006020d7224 */ /* 0x040fe400078e020d */
[----:B------:R-:W-:Y:S01]  /*9180*/  IMAD.HI.U32 R7, R19, R4, RZ ;  /* 0x0000000413077227 */ /* 0x000fe200078e00ff */
[----:B------:R0:W-:Y:S03]  /*9190*/  STL [R1+0x18c], R8 ;  /* 0x00018c0801007387 */ /* 0x0001e60000100800 */
[----:B------:R-:W-:Y:S01]  /*91a0*/  @!P3 IMAD.IADD R5, R5, 0x1, -R2 ;  /* 0x000000010505b824 */ /* 0x000fe200078e0a02 */
[----:B------:R-:W-:-:S03]  /*91b0*/  ISETP.GT.U32.AND P3, PT, R2, R13, PT ;  /* 0x0000000d0200720c */ /* 0x000fc60003f64070 */
[----:B------:R-:W-:Y:S02]  /*91c0*/  IMAD.MOV.U32 R14, RZ, RZ, R5 ;  /* 0x000000ffff0e7224 */ /* 0x000fe400078e0005 */
[----:B------:R-:W-:Y:S02]  /*91d0*/  @!P0 IMAD.IADD R0, R0, 0x1, -R2 ;  /* 0x0000000100008824 */ /* 0x000fe400078e0a02 */
[----:B0-----:R-:W-:Y:S02]  /*91e0*/  IMAD.MOV.U32 R8, RZ, RZ, R3 ;  /* 0x000000ffff087224 */ /* 0x001fe400078e0003 */
[----:B------:R-:W-:Y:S02]  /*91f0*/  IMAD.MOV R3, RZ, RZ, -R7 ;  /* 0x000000ffff037224 */ /* 0x000fe400078e0a07 */
[----:B------:R-:W-:Y:S02]  /*9200*/  @!P4 IMAD.MOV R14, RZ, RZ, -R14 ;  /* 0x000000ffff0ec224 */ /* 0x000fe400078e0a0e */
[----:B------:R-:W-:-:S02]  /*9210*/  IMAD R4, R2, R3, R4 ;  /* 0x0000000302047224 */ /* 0x000fc400078e0204 */
[----:B------:R-:W-:Y:S01]  /*9220*/  @!P6 IMAD.MOV R8, RZ, RZ, -R8 ;  /* 0x000000ffff08e224 */ /* 0x000fe200078e0a08 */
[----:B------:R-:W-:Y:S01]  /*9230*/  ISETP.GE.AND P6, PT, R12, RZ, PT ;  /* 0x000000ff0c00720c */ /* 0x000fe20003fc6270 */
[----:B------:R-:W-:Y:S01]  /*9240*/  @!P3 IMAD.IADD R13, R13, 0x1, -R2 ;  /* 0x000000010d0db824 */ /* 0x000fe200078e0a02 */
[C---:B------:R-:W-:Y:S01]  /*9250*/  ISETP.GT.U32.AND P4, PT, R2.reuse, R4, PT ;  /* 0x000000040200720c */ /* 0x040fe20003f84070 */
[C---:B------:R-:W-:Y:S01]  /*9260*/  VIADD R7, R11.reuse, 0x52 ;  /* 0x000000520b077836 */ /* 0x040fe20000000000 */
[----:B------:R-:W-:Y:S01]  /*9270*/  IABS R12, R12 ;  /* 0x0000000c000c7213 */ /* 0x000fe20000000000 */
[----:B------:R0:W-:Y:S01]  /*9280*/  STL [R1+0x190], R8 ;  /* 0x0001900801007387 */ /* 0x0001e20000100800 */
[----:B------:R-:W-:Y:S01]  /*9290*/  ISETP.GT.U32.AND P3, PT, R2, R13, PT ;  /* 0x0000000d0200720c */ /* 0x000fe20003f64070 */
[----:B------:R-:W-:Y:S01]  /*92a0*/  VIADD R3, R11, 0x50 ;  /* 0x000000500b037836 */ /* 0x000fe20000000000 */
[----:B------:R-:W-:Y:S01]  /*92b0*/  ISETP.GE.AND P0, PT, R7, RZ, PT ;  /* 0x000000ff0700720c */ /* 0x000fe20003f06270 */
[----:B------:R-:W-:Y:S01]  /*92c0*/  IMAD.HI.U32 R6, R19, R12, RZ ;  /* 0x0000000c13067227 */ /* 0x000fe200078e00ff */
[----:B------:R-:W-:Y:S01]  /*92d0*/  STL [R1+0x194], R14 ;  /* 0x0001940e01007387 */ /* 0x000fe20000100800 */
[----:B------:R-:W-:-:S02]  /*92e0*/  IABS R7, R7 ;  /* 0x0000000700077213 */ /* 0x000fc40000000000 */
[----:B------:R-:W-:Y:S02]  /*92f0*/  IMAD.MOV R5, RZ, RZ, -R6 ;  /* 0x000000ffff057224 */ /* 0x000fe400078e0a06 */
[----:B0-----:R-:W-:Y:S02]  /*9300*/  IMAD.MOV.U32 R8, RZ, RZ, R0 ;  /* 0x000000ffff087224 */ /* 0x001fe400078e0000 */
[----:B------:R-:W-:Y:S02]  /*9310*/  @!P4 IMAD.IADD R4, R4, 0x1, -R2 ;  /* 0x000000010404c824 */ /* 0x000fe400078e0a02 */
[----:B------:R-:W-:Y:S01]  /*9320*/  @!P2 IMAD.MOV R8, RZ, RZ, -R8 ;  /* 0x000000ffff08a224 */ /* 0x000fe200078e0a08 */
[----:B------:R-:W-:Y:S01]  /*9330*/  ISETP.GE.AND P2, PT, R9, RZ, PT ;  /* 0x000000ff0900720c */ /* 0x000fe20003f46270 */
[C---:B------:R-:W-:Y:S01]  /*9340*/  IMAD R12, R2.reuse, R5, R12 ;  /* 0x00000005020c7224 */ /* 0x040fe200078e020c */
[----:B------:R-:W-:Y:S01]  /*9350*/  IABS R9, R9 ;  /* 0x0000000900097213 */ /* 0x000fe20000000000 */
[----:B------:R-:W-:Y:S01]  /*9360*/  @!P3 IMAD.IADD R13, R13, 0x1, -R2 ;  /* 0x000000010d0db824 */ /* 0x000fe200078e0a02 */
[----:B------:R0:W-:Y:S01]  /*9370*/  STL [R1+0x1a0], R8 ;  /* 0x0001a00801007387 */ /* 0x0001e20000100800 */
[C---:B------:R-:W-:Y:S01]  /*9380*/  ISETP.GT.U32.AND P4, PT, R2.reuse, R4, PT ;  /* 0x000000040200720c */ /* 0x040fe20003f84070 */
[----:B------:R-:W-:Y:S01]  /*9390*/  IMAD.HI.U32 R0, R19, R7, RZ ;  /* 0x0000000713007227 */ /* 0x000fe200078e00ff */
[----:B------:R-:W-:-:S03]  /*93a0*/  ISETP.GT.U32.AND P3, PT, R2, R12, PT ;  /* 0x0000000c0200720c */ /* 0x000fc60003f64070 */
[----:B------:R-:W-:Y:S01]  /*93b0*/  IMAD.HI.U32 R5, R19, R9, RZ ;  /* 0x0000000913057227 */ /* 0x000fe200078e00ff */
[----:B0-----:R-:W-:-:S03]  /*93c0*/  IABS R8, R3 ;  /* 0x0000000300087213 */ /* 0x001fc60000000000 */
[----:B------:R-:W-:Y:S02]  /*93d0*/  IMAD.MOV R5, RZ, RZ, -R5 ;  /* 0x000000ffff057224 */ /* 0x000fe400078e0a05 */
[----:B------:R-:W-:Y:S02]  /*93e0*/  IMAD.MOV R0, RZ, RZ, -R0 ;  /* 0x000000ffff007224 */ /* 0x000fe400078e0a00 */
[----:B------:R-:W-:-:S04]  /*93f0*/  IMAD.HI.U32 R6, R19, R8, RZ ;  /* 0x0000000813067227 */ /* 0x000fc800078e00ff */
[----:B------:R-:W-:Y:S02]  /*9400*/  IMAD.MOV R6, RZ, RZ, -R6 ;  /* 0x000000ffff067224 */ /* 0x000fe400078e0a06 */
[C---:B------:R-:W-:Y:S02]  /*9410*/  IMAD R9, R2.reuse, R5, R9 ;  /* 0x0000000502097224 */ /* 0x040fe400078e0209 */
[C---:B------:R-:W-:Y:S01]  /*9420*/  IMAD R7, R2.reuse, R0, R7 ;  /* 0x0000000002077224 */ /* 0x040fe200078e0207 */
[----:B------:R-:W-:Y:S01]  /*9430*/  IABS R0, R18 ;  /* 0x0000001200007213 */ /* 0x000fe20000000000 */
[----:B------:R-:W-:Y:S02]  /*9440*/  IMAD.MOV.U32 R14, RZ, RZ, R13 ;  /* 0x000000ffff0e7224 */ /* 0x000fe400078e000d */
[----:B------:R-:W-:Y:S02]  /*9450*/  IMAD R8, R2, R6, R8 ;  /* 0x0000000602087224 */ /* 0x000fe400078e0208 */
[----:B------:R-:W-:Y:S01]  /*9460*/  @!P4 IMAD.IADD R4, R4, 0x1, -R2 ;  /* 0x000000010404c824 */ /* 0x000fe200078e0a02 */
[C---:B------:R-:W-:Y:S01]  /*9470*/  ISETP.GT.U32.AND P4, PT, R2.reuse, R9, PT ;  /* 0x000000090200720c */ /* 0x040fe20003f84070 */
[----:B------:R-:W-:Y:S01]  /*9480*/  @!P5 IMAD.MOV R14, RZ, RZ, -R14 ;  /* 0x000000ffff0ed224 */ /* 0x000fe200078e0a0e */
[----:B------:R-:W-:Y:S01]  /*9490*/  ISETP.GT.U32.AND P5, PT, R2, R7, PT ;  /* 0x000000070200720c */ /* 0x000fe20003fa4070 */
[----:B------:R-:W-:Y:S01]  /*94a0*/  @!P3 IMAD.IADD R12, R12, 0x1, -R2 ;  /* 0x000000010c0cb824 */ /* 0x000fe200078e0a02 */
[----:B------:R-:W-:Y:S01]  /*94b0*/  ISETP.GT.U32.AND P3, PT, R2, R8, PT ;  /* 0x000000080200720c */ /* 0x000fe20003f64070 */
[----:B------:R-:W-:Y:S01]  /*94c0*/  IMAD.MOV.U32 R15, RZ, RZ, R4 ;  /* 0x000000ffff0f7224 */ /* 0x000fe200078e0004 */
[----:B------:R0:W-:Y:S01]  /*94d0*/  STL [R1+0x1a8], R14 ;  /* 0x0001a80e01007387 */ /* 0x0001e20000100800 */
[----:B------:R-:W-:-:S04]  /*94e0*/  IMAD.HI.U32 R5, R19, R0, RZ ;  /* 0x0000000013057227 */ /* 0x000fc800078e00ff */
[----:B------:R-:W-:Y:S02]  /*94f0*/  IMAD.MOV R5, RZ, RZ, -R5 ;  /* 0x000000ffff057224 */ /* 0x000fe400078e0a05 */
[--C-:B------:R-:W-:Y:S02]  /*9500*/  @!P4 IMAD.IADD R9, R9, 0x1, -R2.reuse ;  /* 0x000000010909c824 */ /* 0x100fe400078e0a02 */
[--C-:B------:R-:W-:Y:S01]  /*9510*/  @!P5 IMAD.IADD R7, R7, 0x1, -R2.reuse ;  /* 0x000000010707d824 */ /* 0x100fe200078e0a02 */
[----:B------:R-:W-:Y:S01]  /*9520*/  ISETP.GT.U32.AND P5, PT, R2, R12, PT ;  /* 0x0000000c0200720c */ /* 0x000fe20003fa4070 */
[C---:B0-----:R-:W-:Y:S02]  /*9530*/  VIADD R14, R11.reuse, 0x4e ;  /* 0x0000004e0b0e7836 */ /* 0x041fe40000000000 */
[----:B------:R-:W-:Y:S01]  /*9540*/  @!P3 IMAD.IADD R8, R8, 0x1, -R2 ;  /* 0x000000010808b824 */ /* 0x000fe200078e0a02 */
[C---:B------:R-:W-:Y:S01]  /*9550*/  ISETP.GT.U32.AND P3, PT, R2.reuse, R9, PT ;  /* 0x000000090200720c */ /* 0x040fe20003f64070 */
[----:B------:R-:W-:Y:S01]  /*9560*/  @!P1 IMAD.MOV R15, RZ, RZ, -R15 ;  /* 0x000000ffff0f9224 */ /* 0x000fe200078e0a0f */
[----:B------:R-:W-:Y:S01]  /*9570*/  IABS R13, R14 ;  /* 0x0000000e000d7213 */ /* 0x000fe20000000000 */
[C---:B------:R-:W-:Y:S01]  /*9580*/  IMAD R0, R2.reuse, R5, R0 ;  /* 0x0000000502007224 */ /* 0x040fe200078e0200 */
[C---:B------:R-:W-:Y:S01]  /*9590*/  ISETP.GT.U32.AND P4, PT, R2.reuse, R7, PT ;  /* 0x000000070200720c */ /* 0x040fe20003f84070 */
[----:B------:R-:W-:Y:S01]  /*95a0*/  VIADD R5, R11, 0x4c ;  /* 0x0000004c0b057836 */ /* 0x000fe20000000000 */
[----:B------:R-:W-:Y:S01]  /*95b0*/  ISETP.GT.U32.AND P1, PT, R2, R8, PT ;  /* 0x000000080200720c */ /* 0x000fe20003f24070 */
[----:B------:R-:W-:Y:S01]  /*95c0*/  IMAD.HI.U32 R4, R19, R13, RZ ;  /* 0x0000000d13047227 */ /* 0x000fe200078e00ff */
[----:B------:R0:W-:Y:S02]  /*95d0*/  STL [R1+0x19c], R15 ;  /* 0x00019c0f01007387 */ /* 0x0001e40000100800 */
[----:B------:R-:W-:Y:S01]  /*95e0*/  IABS R16, R5 ;  /* 0x0000000500107213 */ /* 0x000fe20000000000 */
[----:B------:R-:W-:-:S02]  /*95f0*/  IMAD.MOV R4, RZ, RZ, -R4 ;  /* 0x000000ffff047224 */ /* 0x000fc400078e0a04 */
[--C-:B------:R-:W-:Y:S01]  /*9600*/  @!P5 IMAD.IADD R12, R12, 0x1, -R2.reuse ;  /* 0x000000010c0cd824 */ /* 0x100fe200078e0a02 */
[C---:B------:R-:W-:Y:S01]  /*9610*/  ISETP.GT.U32.AND P5, PT, R2.reuse, R0, PT ;  /* 0x000000000200720c */ /* 0x040fe20003fa4070 */
[C---:B------:R-:W-:Y:S02]  /*9620*/  IMAD R13, R2.reuse, R4, R13 ;  /* 0x00000004020d7224 */ /* 0x040fe400078e020d */
[--C-:B------:R-:W-:Y:S02]  /*9630*/  @!P3 IMAD.IADD R9, R9, 0x1, -R2.reuse ;  /* 0x000000010909b824 */ /* 0x100fe400078e0a02 */
[--C-:B------:R-:W-:Y:S01]  /*9640*/  @!P4 IMAD.IADD R7, R7, 0x1, -R2.reuse ;  /* 0x000000010707c824 */ /* 0x100fe200078e0a02 */
[----:B------:R-:W-:Y:S01]  /*9650*/  ISETP.GT.U32.AND P3, PT, R2, R13, PT ;  /* 0x0000000d0200720c */ /* 0x000fe20003f64070 */
[----:B------:R-:W-:Y:S01]  /*9660*/  @!P1 IMAD.IADD R8, R8, 0x1, -R2 ;  /* 0x0000000108089824 */ /* 0x000fe200078e0a02 */
[----:B------:R-:W-:Y:S01]  /*9670*/  ISETP.GE.AND P4, PT, R3, RZ, PT ;  /* 0x000000ff0300720c */ /* 0x000fe20003f86270 */
[----:B------:R-:W-:Y:S01]  /*9680*/  VIADD R3, R11, 0x4b ;  /* 0x0000004b0b037836 */ /* 0x000fe20000000000 */
[----:B------:R-:W-:Y:S01]  /*9690*/  ISETP.GE.AND P1, PT, R18, RZ, PT ;  /* 0x000000ff1200720c */ /* 0x000fe20003f26270 */
[----:B------:R-:W-:-:S03]  /*96a0*/  IMAD.HI.U32 R4, R19, R16, RZ ;  /* 0x0000001013047227 */ /* 0x000fc600078e00ff */
[----:B------:R-:W-:Y:S01]  /*96b0*/  IABS R18, R3 ;  /* 0x0000000300127213 */ /* 0x000fe20000000000 */
[--C-:B------:R-:W-:Y:S01]  /*96c0*/  @!P5 IMAD.IADD R0, R0, 0x1, -R2.reuse ;  /* 0x000000010000d824 */ /* 0x100fe200078e0a02 */
[----:B------:R-:W-:Y:S01]  /*96d0*/  ISETP.GE.AND P5, PT, R14, RZ, PT ;  /* 0x000000ff0e00720c */ /* 0x000fe20003fa6270 */
[----:B------:R-:W-:Y:S02]  /*96e0*/  IMAD.MOV.U32 R20, RZ, RZ, R7 ;  /* 0x000000ffff147224 */ /* 0x000fe400078e0007 */
[----:B------:R-:W-:Y:S01]  /*96f0*/  @!P3 IMAD.IADD R13, R13, 0x1, -R2 ;  /* 0x000000010d0db824 */ /* 0x000fe200078e0a02 */
[C---:B------:R-:W-:Y:S01]  /*9700*/  ISETP.GT.U32.AND P3, PT, R2.reuse, R0, PT ;  /* 0x000000000200720c */ /* 0x040fe20003f64070 */
[----:B------:R-:W-:Y:S02]  /*9710*/  VIADD R6, R11, 0x4d ;  /* 0x0000004d0b067836 */ /* 0x000fe40000000000 */
[----:B------:R-:W-:Y:S02]  /*9720*/  IMAD.MOV.U32 R14, RZ, RZ, R18 ;  /* 0x000000ffff0e7224 */ /* 0x000fe400078e0012 */
[----:B------:R-:W-:Y:S01]  /*9730*/  IMAD.MOV R4, RZ, RZ, -R4 ;  /* 0x000000ffff047224 */ /* 0x000fe200078e0a04 */
[----:B------:R-:W-:Y:S01]  /*9740*/  IABS R17, R6 ;  /* 0x0000000600117213 */ /* 0x000fe20000000000 */
[----:B------:R-:W-:Y:S01]  /*9750*/  @!P0 IMAD.MOV R20, RZ, RZ, -R20 ;  /* 0x000000ffff148224 */ /* 0x000fe200078e0a14 */
[----:B------:R-:W-:Y:S01]  /*9760*/  ISETP.GT.U32.AND P0, PT, R2, R13, PT ;  /* 0x0000000d0200720c */ /* 0x000fe20003f04070 */
[----:B------:R-:W-:-:S02]  /*9770*/  IMAD.MOV.U32 R21, RZ, RZ, R12 ;  /* 0x000000ffff157224 */ /* 0x000fc400078e000c */
[----:B------:R-:W-:-:S04]  /*9780*/  IMAD.HI.U32 R12, R19, R14, RZ ;  /* 0x0000000e130c7227 */ /* 0x000fc800078e00ff */
[----:B------:R-:W-:Y:S02]  /*9790*/  IMAD R16, R2, R4, R16 ;  /* 0x0000000402107224 */ /* 0x000fe400078e0210 */
[----:B------:R-:W-:Y:S02]  /*97a0*/  IMAD.MOV R7, RZ, RZ, -R12 ;  /* 0x000000ffff077224 */ /* 0x000fe400078e0a0c */
[----:B0-----:R-:W-:-:S04]  /*97b0*/  IMAD.HI.U32 R15, R19, R17, RZ ;  /* 0x00000011130f7227 */ /* 0x001fc800078e00ff */
[----:B------:R-:W-:Y:S01]  /*97c0*/  @!P4 IMAD.MOV R8, RZ, RZ, -R8 ;  /* 0x000000ffff08c224 */ /* 0x000fe200078e0a08 */
[C---:B------:R-:W-:Y:S01]  /*97d0*/  ISETP.GT.U32.AND P4, PT, R2.reuse, R16, PT ;  /* 0x000000100200720c */ /* 0x040fe20003f84070 */
[C---:B------:R-:W-:Y:S02]  /*97e0*/  IMAD R14, R2.reuse, R7, R14 ;  /* 0x00000007020e7224 */ /* 0x040fe400078e020e */
[----:B------:R-:W-:Y:S02]  /*97f0*/  IMAD.MOV R15, RZ, RZ, -R15 ;  /* 0x000000ffff0f7224 */ /* 0x000fe400078e0a0f */
[----:B------:R-:W-:Y:S02]  /*9800*/  @!P6 IMAD.MOV R21, RZ, RZ, -R21 ;  /* 0x000000ffff15e224 */ /* 0x000fe400078e0a15 */
[--C-:B------:R-:W-:Y:S01]  /*9810*/  @!P0 IMAD.IADD R13, R13, 0x1, -R2.reuse ;  /* 0x000000010d0d8824 */ /* 0x100fe200078e0a02 */
[C---:B------:R-:W-:Y:S01]  /*9820*/  ISETP.GT.U32.AND P0, PT, R2.reuse, R14, PT ;  /* 0x0000000e0200720c */ /* 0x040fe20003f04070 */
[----:B------:R-:W-:Y:S01]  /*9830*/  IMAD R17, R2, R15, R17 ;  /* 0x0000000f02117224 */ /* 0x000fe200078e0211 */
[----:B------:R0:W-:Y:S01]  /*9840*/  STL [R1+0x84], R21 ;  /* 0x0000841501007387 */ /* 0x0001e20000100800 */
[----:B------:R-:W-:Y:S01]  /*9850*/  @!P2 IMAD.MOV R9, RZ, RZ, -R9 ;  /* 0x000000ffff09a224 */ /* 0x000fe200078e0a09 */
[----:B------:R-:W-:Y:S01]  /*9860*/  ISETP.GE.AND P2, PT, R6, RZ, PT ;  /* 0x000000ff0600720c */ /* 0x000fe20003f46270 */
[--C-:B------:R-:W-:Y:S01]  /*9870*/  @!P3 IMAD.IADD R0, R0, 0x1, -R2.reuse ;  /* 0x000000010000b824 */ /* 0x100fe200078e0a02 */
[----:B------:R-:W-:Y:S01]  /*9880*/  STL [R1+0x17c], R20 ;  /* 0x00017c1401007387 */ /* 0x000fe20000100800 */
[----:B------:R-:W-:Y:S01]  /*9890*/  ISETP.GT.U32.AND P6, PT, R2, R17, PT ;  /* 0x000000110200720c */ /* 0x000fe20003fc4070 */
[----:B------:R-:W-:Y:S01]  /*98a0*/  @!P4 IMAD.IADD R16, R16, 0x1, -R2 ;  /* 0x000000011010c824 */ /* 0x000fe200078e0a02 */
[----:B------:R-:W-:Y:S01]  /*98b0*/  ISETP.GE.AND P3, PT, R5, RZ, PT ;  /* 0x000000ff0500720c */ /* 0x000fe20003f66270 */
[----:B------:R-:W-:Y:S01]  /*98c0*/  STL [R1+0x180], R9 ;  /* 0x0001800901007387 */ /* 0x000fe20000100800 */
[----:B------:R-:W-:-:S02]  /*98d0*/  VIADD R5, R11, 0x49 ;  /* 0x000000490b057836 */ /* 0x000fc40000000000 */
[--C-:B------:R-:W-:Y:S01]  /*98e0*/  @!P0 IMAD.IADD R14, R14, 0x1, -R2.reuse ;  /* 0x000000010e0e8824 */ /* 0x100fe200078e0a02 */
[----:B------:R1:W-:Y:S01]  /*98f0*/  STL [R1+0x184], R8 ;  /* 0x0001840801007387 */ /* 0x0003e20000100800 */
[C---:B------:R-:W-:Y:S01]  /*9900*/  VIADD R4, R11.reuse, 0x4a ;  /* 0x0000004a0b047836 */ /* 0x040fe20000000000 */
[----:B------:R-:W-:Y:S01]  /*9910*/  IABS R7, R5 ;  /* 0x0000000500077213 */ /* 0x000fe20000000000 */
[----:B------:R-:W-:Y:S01]  /*9920*/  VIADD R6, R11, 0x48 ;  /* 0x000000480b067836 */ /* 0x000fe20000000000 */
[C---:B------:R-:W-:Y:S01]  /*9930*/  ISETP.GT.U32.AND P0, PT, R2.reuse, R14, PT ;  /* 0x0000000e0200720c */ /* 0x040fe20003f04070 */
[----:B0-----:R-:W-:Y:S01]  /*9940*/  IMAD.MOV.U32 R21, RZ, RZ, R13 ;  /* 0x000000ffff157224 */ /* 0x001fe200078e000d */
[----:B------:R-:W-:Y:S01]  /*9950*/  IABS R12, R4 ;  /* 0x00000004000c7213 */ /* 0x000fe20000000000 */
[----:B------:R-:W-:Y:S01]  /*9960*/  @!P6 IMAD.IADD R17, R17, 0x1, -R2 ;  /* 0x000000011111e824 */ /* 0x000fe200078e0a02 */
[----:B------:R-:W-:Y:S01]  /*9970*/  ISETP.GE.AND P6, PT, R3, RZ, PT ;  /* 0x000000ff0300720c */ /* 0x000fe20003fc6270 */
[----:B------:R-:W-:Y:S01]  /*9980*/  @!P5 IMAD.MOV R21, RZ, RZ, -R21 ;  /* 0x000000ffff15d224 */ /* 0x000fe200078e0a15 */
[----:B------:R-:W-:Y:S01]  /*9990*/  IABS R15, R6 ;  /* 0x00000006000f7213 */ /* 0x000fe20000000000 */
[----:B-1----:R-:W-:Y:S01]  /*99a0*/  IMAD.MOV.U32 R8, RZ, RZ, R0 ;  /* 0x000000ffff087224 */ /* 0x002fe200078e0000 */
[----:B------:R-:W-:Y:S01]  /*99b0*/  ISETP.GT.U32.AND P4, PT, R2, R17, PT ;  /* 0x000000110200720c */ /* 0x000fe20003f84070 */
[----:B------:R-:W-:-:S04]  /*99c0*/  IMAD.HI.U32 R3, R19, R12, RZ ;  /* 0x0000000c13037227 */ /* 0x000fc800078e00ff */
[----:B------:R-:W-:Y:S01]  /*99d0*/  @!P1 IMAD.MOV R8, RZ, RZ, -R8 ;  /* 0x000000ffff089224 */ /* 0x000fe200078e0a08 */
[----:B------:R-:W-:Y:S01]  /*99e0*/  ISETP.GT.U32.AND P1, PT, R2, R16, PT ;  /* 0x000000100200720c */ /* 0x000fe20003f24070 */
[----:B------:R-:W-:Y:S02]  /*99f0*/  IMAD.MOV R3, RZ, RZ, -R3 ;  /* 0x000000ffff037224 */ /* 0x000fe400078e0a03 */
[----:B------:R-:W-:Y:S01]  /*9a00*/  @!P0 IMAD.IADD R14, R14, 0x1, -R2 ;  /* 0x000000010e0e8824 */ /* 0x000fe200078e0a02 */
[----:B------:R0:W-:Y:S01]  /*9a10*/  STL [R1+0x188], R8 ;  /* 0x0001880801007387 */ /* 0x0001e20000100800 */
[C---:B------:R-:W-:Y:S02]  /*9a20*/  IMAD R12, R2.reuse, R3, R12 ;  /* 0x00000003020c7224 */ /* 0x040fe400078e020c */
[----:B------:R-:W-:Y:S01]  /*9a30*/  @!P4 IMAD.IADD R17, R17, 0x1, -R2 ;  /* 0x000000011111c824 */ /* 0x000fe200078e0a02 */
[----:B------:R-:W-:Y:S01]  /*9a40*/  STL [R1+0x7c], R21 ;  /* 0x00007c1501007387 */ /* 0x000fe20000100800 */
[----:B------:R-:W-:Y:S01]  /*9a50*/  VIADD R0, R11, 0x47 ;  /* 0x000000470b007836 */ /* 0x000fe20000000000 */
[----:B------:R-:W-:Y:S01]  /*9a60*/  ISETP.GT.U32.AND P4, PT, R2, R12, PT ;  /* 0x0000000c0200720c */ /* 0x000fe20003f84070 */
[----:B------:R-:W-:-:S02]  /*9a70*/  IMAD.MOV.U32 R20, RZ, RZ, R17 ;  /* 0x000000ffff147224 */ /* 0x000fc400078e0011 */
[----:B------:R-:W-:Y:S01]  /*9a80*/  @!P1 IMAD.IADD R16, R16, 0x1, -R2 ;  /* 0x0000000110109824 */ /* 0x000fe200078e0a02 */
[----:B------:R-:W-:Y:S01]  /*9a90*/  ISETP.GE.AND P1, PT, R4, RZ, PT ;  /* 0x000000ff0400720c */ /* 0x000fe20003f26270 */
[----:B0-----:R-:W-:Y:S01]  /*9aa0*/  IMAD.HI.U32 R8, R19, R7, RZ ;  /* 0x0000000713087227 */ /* 0x001fe200078e00ff */
[----:B------:R-:W-:-:S03]  /*9ab0*/  IABS R3, R0 ;  /* 0x0000000000037213 */ /* 0x000fc60000000000 */
[----:B------:R-:W-:Y:S02]  /*9ac0*/  IMAD.MOV R8, RZ, RZ, -R8 ;  /* 0x000000ffff087224 */ /* 0x000fe400078e0a08 */
[----:B------:R-:W-:Y:S02]  /*9ad0*/  @!P2 IMAD.MOV R20, RZ, RZ, -R20 ;  /* 0x000000ffff14a224 */ /* 0x000fe400078e0a14 */
[----:B------:R-:W-:Y:S02]  /*9ae0*/  IMAD R4, R2, R8, R7 ;  /* 0x0000000802047224 */ /* 0x000fe400078e0207 */
[----:B------:R-:W-:Y:S01]  /*9af0*/  VIADD R7, R11, 0x46 ;  /* 0x000000460b077836 */ /* 0x000fe20000000000 */
[----:B------:R0:W-:Y:S01]  /*9b00*/  STL [R1+0x54], R20 ;  /* 0x0000541401007387 */ /* 0x0001e20000100800 */
[----:B------:R-:W-:Y:S01]  /*9b10*/  @!P4 IMAD.IADD R12, R12, 0x1, -R2 ;  /* 0x000000010c0cc824 */ /* 0x000fe200078e0a02 */
[----:B------:R-:W-:Y:S01]  /*9b20*/  ISETP.GT.U32.AND P0, PT, R2, R4, PT ;  /* 0x000000040200720c */ /* 0x000fe20003f04070 */
[----:B------:R-:W-:Y:S01]  /*9b30*/  IMAD.HI.U32 R18, R19, R15, RZ ;  /* 0x0000000f13127227 */ /* 0x000fe200078e00ff */
[----:B------:R-:W-:-:S02]  /*9b40*/  IABS R9, R7 ;  /* 0x0000000700097213 */ /* 0x000fc40000000000 */
[----:B------:R-:W-:Y:S01]  /*9b50*/  ISETP.GE.AND P4, PT, R5, RZ, PT ;  /* 0x000000ff0500720c */ /* 0x000fe20003f86270 */
[----:B------:R-:W-:Y:S02]  /*9b60*/  IMAD.MOV R18, RZ, RZ, -R18 ;  /* 0x000000ffff127224 */ /* 0x000fe400078e0a12 */
[----:B------:R-:W-:-:S04]  /*9b70*/  IMAD.HI.U32 R13, R19, R9, RZ ;  /* 0x00000009130d7227 */ /* 0x000fc800078e00ff */
[----:B------:R-:W-:Y:S02]  /*9b80*/  IMAD.MOV R13, RZ, RZ, -R13 ;  /* 0x000000ffff0d7224 */ /* 0x000fe400078e0a0d */
[----:B------:R-:W-:Y:S01]  /*9b90*/  @!P0 IMAD.IADD R4, R4, 0x1, -R2 ;  /* 0x0000000104048824 */ /* 0x000fe200078e0a02 */
[C---:B------:R-:W-:Y:S01]  /*9ba0*/  ISETP.GT.U32.AND P0, PT, R2.reuse, R12, PT ;  /* 0x0000000c0200720c */ /* 0x040fe20003f04070 */
[C---:B------:R-:W-:Y:S02]  /*9bb0*/  IMAD R9, R2.reuse, R13, R9 ;  /* 0x0000000d02097224 */ /* 0x040fe400078e0209 */
[C---:B------:R-:W-:Y:S01]  /*9bc0*/  IMAD R15, R2.reuse, R18, R15 ;  /* 0x00000012020f7224 */ /* 0x040fe200078e020f */
[----:B------:R-:W-:Y:S01]  /*9bd0*/  ISETP.GT.U32.AND P2, PT, R2, R4, PT ;  /* 0x000000040200720c */ /* 0x000fe20003f44070 */
[----:B------:R-:W-:-:S03]  /*9be0*/  IMAD.HI.U32 R8, R19, R3, RZ ;  /* 0x0000000313087227 */ /* 0x000fc600078e00ff */
[----:B------:R-:W-:Y:S01]  /*9bf0*/  ISETP.GT.U32.AND P5, PT, R2, R15, PT ;  /* 0x0000000f0200720c */ /* 0x000fe20003fa4070 */
[----:B------:R-:W-:Y:S01]  /*9c00*/  @!P3 IMAD.MOV R16, RZ, RZ, -R16 ;  /* 0x000000ffff10b224 */ /* 0x000fe200078e0a10 */
[----:B------:R-:W-:Y:S01]  /*9c10*/  ISETP.GE.AND P3, PT, R6, RZ, PT ;  /* 0x000000ff0600720c */ /* 0x000fe20003f66270 */
[----:B------:R-:W-:Y:S02]  /*9c20*/  @!P6 IMAD.MOV R14, RZ, RZ, -R14 ;  /* 0x000000ffff0ee224 */ /* 0x000fe400078e0a0e */
[----:B------:R-:W-:Y:S01]  /*9c30*/  IMAD.MOV R8, RZ, RZ, -R8 ;  /* 0x000000ffff087224 */ /* 0x000fe200078e0a08 */
[----:B------:R-:W-:Y:S01]  /*9c40*/  STL [R1+0x50], R16 ;  /* 0x0000501001007387 */ /* 0x000fe20000100800 */
[--C-:B------:R-:W-:Y:S01]  /*9c50*/  @!P0 IMAD.IADD R12, R12, 0x1, -R2.reuse ;  /* 0x000000010c0c8824 */ /* 0x100fe200078e0a02 */
[----:B------:R-:W-:Y:S01]  /*9c60*/  ISETP.GE.AND P0, PT, R0, RZ, PT ;  /* 0x000000ff0000720c */ /* 0x000fe20003f06270 */
[----:B------:R-:W-:Y:S01]  /*9c70*/  @!P2 IMAD.IADD R4, R4, 0x1, -R2 ;  /* 0x000000010404a824 */ /* 0x000fe200078e0a02 */
[C---:B------:R-:W-:Y:S01]  /*9c80*/  ISETP.GT.U32.AND P2, PT, R2.reuse, R9, PT ;  /* 0x000000090200720c */ /* 0x040fe20003f44070 */
[----:B------:R1:W-:Y:S01]  /*9c90*/  STL [R1+0x4c], R14 ;  /* 0x00004c0e01007387 */ /* 0x0003e20000100800 */
[----:B------:R-:W-:-:S02]  /*9ca0*/  IMAD R3, R2, R8, R3 ;  /* 0x0000000802037224 */ /* 0x000fc400078e0203 */
[C---:B------:R-:W-:Y:S02]  /*9cb0*/  VIADD R0, R11.reuse, 0x44 ;  /* 0x000000440b007836 */ /* 0x040fe40000000000 */
[----:B------:R-:W-:Y:S01]  /*9cc0*/  VIADD R5, R11, 0x45 ;  /* 0x000000450b057836 */ /* 0x000fe20000000000 */
[C---:B------:R-:W-:Y:S01]  /*9cd0*/  ISETP.GT.U32.AND P6, PT, R2.reuse, R3, PT ;  /* 0x000000030200720c */ /* 0x040fe20003fc4070 */
[----:B------:R-:W-:Y:S01]  /*9ce0*/  @!P5 IMAD.IADD R15, R15, 0x1, -R2 ;  /* 0x000000010f0fd824 */ /* 0x000fe200078e0a02 */
[----:B------:R-:W-:Y:S01]  /*9cf0*/  IABS R13, R0 ;  /* 0x00000000000d7213 */ /* 0x000fe20000000000 */
[----:B0-----:R-:W-:Y:S01]  /*9d00*/  VIADD R20, R11, 0x30 ;  /* 0x000000300b147836 */ /* 0x001fe20000000000 */
[----:B------:R-:W-:Y:S01]  /*9d10*/  IABS R8, R5 ;  /* 0x0000000500087213 */ /* 0x000fe20000000000 */
[----:B-1----:R-:W-:Y:S01]  /*9d20*/  IMAD.MOV.U32 R14, RZ, RZ, R12 ;  /* 0x000000ffff0e7224 */ /* 0x002fe200078e000c */
[----:B------:R-:W-:Y:S01]  /*9d30*/  ISETP.GE.AND P5, PT, R7, RZ, PT ;  /* 0x000000ff0700720c */ /* 0x000fe20003fa6270 */
[----:B------:R-:W-:Y:S01]  /*9d40*/  @!P2 IMAD.IADD R9, R9, 0x1, -R2 ;  /* 0x000000010909a824 */ /* 0x000fe200078e0a02 */
[----:B------:R-:W-:Y:S01]  /*9d50*/  IABS R21, R20 ;  /* 0x0000001400157213 */ /* 0x000fe20000000000 */
[----:B------:R-:W-:Y:S01]  /*9d60*/  @!P1 IMAD.MOV R14, RZ, RZ, -R14 ;  /* 0x000000ffff0e9224 */ /* 0x000fe200078e0a0e */
[C---:B------:R-:W-:Y:S01]  /*9d70*/  ISETP.GT.U32.AND P1, PT, R2.reuse, R15, PT ;  /* 0x0000000f0200720c */ /* 0x040fe20003f24070 */
[----:B------:R-:W-:Y:S01]  /*9d80*/  IMAD.HI.U32 R6, R19, R8, RZ ;  /* 0x0000000813067227 */ /* 0x000fe200078e00ff */
[----:B------:R-:W-:-:S02]  /*9d90*/  ISETP.GT.U32.AND P2, PT, R2, R9, PT ;  /* 0x000000090200720c */ /* 0x000fc40003f44070 */
[----:B------:R0:W-:Y:S01]  /*9da0*/  STL [R1+0x48], R14 ;  /* 0x0000480e01007387 */ /* 0x0001e20000100800 */
[----:B------:R-:W-:Y:S02]  /*9db0*/  @!P6 IMAD.IADD R3, R3, 0x1, -R2 ;  /* 0x000000010303e824 */ /* 0x000fe400078e0a02 */
[----:B------:R-:W-:Y:S02]  /*9dc0*/  IMAD.MOV R6, RZ, RZ, -R6 ;  /* 0x000000ffff067224 */ /* 0x000fe400078e0a06 */
[----:B------:R-:W-:Y:S01]  /*9dd0*/  VIADD R7, R11, 0x43 ;  /* 0x000000430b077836 */ /* 0x000fe20000000000 */
[C---:B------:R-:W-:Y:S01]  /*9de0*/  ISETP.GT.U32.AND P6, PT, R2.reuse, R3, PT ;  /* 0x000000030200720c */ /* 0x040fe20003fc4070 */
[C---:B------:R-:W-:Y:S02]  /*9df0*/  IMAD R8, R2.reuse, R6, R8 ;  /* 0x0000000602087224 */ /* 0x040fe400078e0208 */
[----:B------:R-:W-:Y:S01]  /*9e00*/  @!P1 IMAD.IADD R15, R15, 0x1, -R2 ;  /* 0x000000010f0f9824 */ /* 0x000fe200078e0a02 */
[----:B------:R-:W-:Y:S01]  /*9e10*/  IABS R12, R7 ;  /* 0x00000007000c7213 */ /* 0x000fe20000000000 */
[----:B0-----:R-:W-:Y:S01]  /*9e20*/  IMAD.MOV.U32 R14, RZ, RZ, R4 ;  /* 0x000000ffff0e7224 */ /* 0x001fe200078e0004 */
[----:B------:R-:W-:Y:S01]  /*9e30*/  ISETP.GT.U32.AND P1, PT, R2, R8, PT ;  /* 0x000000080200720c */ /* 0x000fe20003f24070 */
[----:B------:R-:W-:-:S04]  /*9e40*/  IMAD.HI.U32 R4, R19, R13, RZ ;  /* 0x0000000d13047227 */ /* 0x000fc800078e00ff */
[----:B------:R-:W-:Y:S02]  /*9e50*/  IMAD.MOV R4, RZ, RZ, -R4 ;  /* 0x000000ffff047224 */ /* 0x000fe400078e0a04 */
[----:B------:R-:W-:Y:S02]  /*9e60*/  @!P2 IMAD.IADD R9, R9, 0x1, -R2 ;  /* 0x000000010909a824 */ /* 0x000fe400078e0a02 */
[C---:B------:R-:W-:Y:S02]  /*9e70*/  IMAD R13, R2.reuse, R4, R13 ;  /* 0x00000004020d7224 */ /* 0x040fe400078e020d */
[----:B------:R-:W-:Y:S01]  /*9e80*/  @!P4 IMAD.MOV R14, RZ, RZ, -R14 ;  /* 0x000000ffff0ec224 */ /* 0x000fe200078e0a0e */
[----:B------:R-:W-:Y:S01]  /*9e90*/  ISETP.GE.AND P4, PT, R5, RZ, PT ;  /* 0x000000ff0500720c */ /* 0x000fe20003f86270 */
[----:B------:R-:W-:Y:S01]  /*9ea0*/  VIADD R4, R11, 0x42 ;  /* 0x000000420b047836 */ /* 0x000fe20000000000 */
[----:B------:R-:W-:Y:S01]  /*9eb0*/  ISETP.GT.U32.AND P2, PT, R2, R13, PT ;  /* 0x0000000d0200720c */ /* 0x000fe20003f44070 */
[--C-:B------:R-:W-:Y:S01]  /*9ec0*/  @!P6 IMAD.IADD R3, R3, 0x1, -R2.reuse ;  /* 0x000000010303e824 */ /* 0x100fe200078e0a02 */
[----:B------:R0:W-:Y:S01]  /*9ed0*/  STL [R1+0x44], R14 ;  /* 0x0000440e01007387 */ /* 0x0001e20000100800 */
[----:B------:R-:W-:Y:S01]  /*9ee0*/  ISETP.GE.AND P6, PT, R0, RZ, PT ;  /* 0x000000ff0000720c */ /* 0x000fe20003fc6270 */
[----:B------:R-:W-:Y:S01]  /*9ef0*/  IMAD.MOV.U32 R16, RZ, RZ, R15 ;  /* 0x000000ffff107224 */ /* 0x000fe200078e000f */
[----:B------:R-:W-:Y:S01]  /*9f00*/  IABS R0, R4 ;  /* 0x0000000400007213 */ /* 0x000fe20000000000 */
[----:B------:R-:W-:Y:S01]  /*9f10*/  @!P1 IMAD.IADD R8, R8, 0x1, -R2 ;  /* 0x0000000108089824 */ /* 0x000fe200078e0a02 */
[----:B------:R-:W-:Y:S01]  /*9f20*/  ISETP.GE.AND P1, PT, R7, RZ, PT ;  /* 0x000000ff0700720c */ /* 0x000fe20003f26270 */
[----:B------:R-:W-:-:S02]  /*9f30*/  VIADD R5, R11, 0x41 ;  /* 0x000000410b057836 */ /* 0x000fc40000000000 */
[----:B------:R-:W-:-:S03]  /*9f40*/  IMAD.HI.U32 R7, R19, R0, RZ ;  /* 0x0000000013077227 */ /* 0x000fc600078e00ff */
[----:B------:R-:W-:Y:S01]  /*9f50*/  IABS R6, R5 ;  /* 0x0000000500067213 */ /* 0x000fe20000000000 */
[----:B0-----:R-:W-:-:S04]  /*9f60*/  IMAD.HI.U32 R14, R19, R12, RZ ;  /* 0x0000000c130e7227 */ /* 0x001fc800078e00ff */
[----:B------:R-:W-:Y:S02]  /*9f70*/  @!P2 IMAD.IADD R13, R13, 0x1, -R2 ;  /* 0x000000010d0da824 */ /* 0x000fe400078e0a02 */
[----:B------:R-:W-:Y:S02]  /*9f80*/  IMAD.MOV R14, RZ, RZ, -R14 ;  /* 0x000000ffff0e7224 */ /* 0x000fe400078e0a0e */
[----:B------:R-:W-:Y:S01]  /*9f90*/  @!P3 IMAD.MOV R16, RZ, RZ, -R16 ;  /* 0x000000ffff10b224 */ /* 0x000fe200078e0a10 */
[C---:B------:R-:W-:Y:S01]  /*9fa0*/  ISETP.GT.U32.AND P2, PT, R2.reuse, R13, PT ;  /* 0x0000000d0200720c */ /* 0x040fe20003f44070 */
[C---:B------:R-:W-:Y:S01]  /*9fb0*/  IMAD R12, R2.reuse, R14, R12 ;  /* 0x0000000e020c7224 */ /* 0x040fe200078e020c */
[----:B------:R-:W-:Y:S01]  /*9fc0*/  ISETP.GT.U32.AND P3, PT, R2, R8, PT ;  /* 0x000000080200720c */ /* 0x000fe20003f64070 */
[----:B------:R-:W-:Y:S01]  /*9fd0*/  IMAD.MOV.U32 R15, RZ, RZ, R3 ;  /* 0x000000ffff0f7224 */ /* 0x000fe200078e0003 */
[----:B------:R-:W-:Y:S01]  /*9fe0*/  STL [R1+0x88], R16 ;  /* 0x0000881001007387 */ /* 0x000fe20000100800 */
[----:B------:R-:W-:Y:S01]  /*9ff0*/  @!P5 IMAD.MOV R9, RZ, RZ, -R9 ;  /* 0x000000ffff09d224 */ /* 0x000fe200078e0a09 */
[----:B------:R-:W-:Y:S01]  /*a000*/  ISETP.GE.AND P5, PT, R4, RZ, PT ;  /* 0x000000ff0400720c */ /* 0x000fe20003fa6270 */
[----:B------:R-:W-:-:S02]  /*a010*/  IMAD.MOV R4, RZ, RZ, -R7 ;  /* 0x000000ffff047224 */ /* 0x000fc400078e0a07 */
[----:B------:R-:W-:Y:S01]  /*a020*/  @!P0 IMAD.MOV R15, RZ, RZ, -R15 ;  /* 0x000000ffff0f8224 */ /* 0x000fe200078e0a0f */
[C---:B------:R-:W-:Y:S01]  /*a030*/  ISETP.GT.U32.AND P0, PT, R2.reuse, R12, PT ;  /* 0x0000000c0200720c */ /* 0x040fe20003f04070 */
[C---:B------:R-:W-:Y:S02]  /*a040*/  IMAD R0, R2.reuse, R4, R0 ;  /* 0x0000000402007224 */ /* 0x040fe400078e0200 */
[----:B------:R-:W-:Y:S01]  /*a050*/  IMAD.HI.U32 R3, R19, R6, RZ ;  /* 0x0000000613037227 */ /* 0x000fe200078e00ff */
[----:B------:R0:W-:Y:S03]  /*a060*/  STL [R1+0x10c], R15 ;  /* 0x00010c0f01007387 */ /* 0x0001e60000100800 */
[--C-:B------:R-:W-:Y:S01]  /*a070*/  @!P2 IMAD.IADD R13, R13, 0x1, -R2.reuse ;  /* 0x000000010d0da824 */ /* 0x100fe200078e0a02 */
[----:B------:R-:W-:Y:S01]  /*a080*/  ISETP.GT.U32.AND P2, PT, R2, R0, PT ;  /* 0x000000000200720c */ /* 0x000fe20003f44070 */
[----:B------:R-:W-:Y:S01]  /*a090*/  IMAD.MOV R3, RZ, RZ, -R3 ;  /* 0x000000ffff037224 */ /* 0x000fe200078e0a03 */
[----:B------:R1:W-:Y:S01]  /*a0a0*/  STL [R1+0x134], R9 ;  /* 0x0001340901007387 */ /* 0x0003e20000100800 */
[----:B------:R-:W-:Y:S01]  /*a0b0*/  @!P3 IMAD.IADD R8, R8, 0x1, -R2 ;  /* 0x000000010808b824 */ /* 0x000fe200078e0a02 */
[----:B------:R-:W-:Y:S01]  /*a0c0*/  ISETP.GE.AND P3, PT, R5, RZ, PT ;  /* 0x000000ff0500720c */ /* 0x000fe20003f66270 */
[----:B------:R-:W-:-:S02]  /*a0d0*/  IMAD R6, R2, R3, R6 ;  /* 0x0000000302067224 */ /* 0x000fc400078e0206 */
[----:B------:R-:W-:Y:S02]  /*a0e0*/  @!P0 IMAD.IADD R12, R12, 0x1, -R2 ;  /* 0x000000010c0c8824 */ /* 0x000fe400078e0a02 */
[----:B0-----:R-:W-:Y:S02]  /*a0f0*/  IMAD.MOV.U32 R15, RZ, RZ, R8 ;  /* 0x000000ffff0f7224 */ /* 0x001fe400078e0008 */
[C---:B------:R-:W-:Y:S01]  /*a100*/  VIADD R4, R11.reuse, 0x3f ;  /* 0x0000003f0b047836 */ /* 0x040fe20000000000 */
[C---:B------:R-:W-:Y:S01]  /*a110*/  ISETP.GT.U32.AND P0, PT, R2.reuse, R12, PT ;  /* 0x0000000c0200720c */ /* 0x040fe20003f04070 */
[----:B------:R-:W-:Y:S01]  /*a120*/  @!P4 IMAD.MOV R15, RZ, RZ, -R15 ;  /* 0x000000ffff0fc224 */ /* 0x000fe200078e0a0f */
[----:B------:R-:W-:Y:S01]  /*a130*/  ISETP.GT.U32.AND P4, PT, R2, R6, PT ;  /* 0x000000060200720c */ /* 0x000fe20003f84070 */
[----:B------:R-:W-:Y:S01]  /*a140*/  @!P2 IMAD.IADD R0, R0, 0x1, -R2 ;  /* 0x000000010000a824 */ /* 0x000fe200078e0a02 */
[----:B-1----:R-:W-:Y:S01]  /*a150*/  IABS R9, R4 ;  /* 0x0000000400097213 */ /* 0x002fe20000000000 */
[C---:B------:R-:W-:Y:S01]  /*a160*/  VIADD R7, R11.reuse, 0x40 ;  /* 0x000000400b077836 */ /* 0x040fe20000000000 */
[----:B------:R-:W-:Y:S01]  /*a170*/  STL [R1+0x138], R15 ;  /* 0x0001380f01007387 */ /* 0x000fe20000100800 */
[----:B------:R-:W-:Y:S01]  /*a180*/  IMAD.MOV.U32 R14, RZ, RZ, R13 ;  /* 0x000000ffff0e7224 */ /* 0x000fe200078e000d */
[----:B------:R-:W-:Y:S01]  /*a190*/  ISETP.GT.U32.AND P2, PT, R2, R0, PT ;  /* 0x000000000200720c */ /* 0x000fe20003f44070 */
[----:B------:R-:W-:Y:S01]  /*a1a0*/  VIADD R3, R11, 0x3e ;  /* 0x0000003e0b037836 */ /* 0x000fe20000000000 */
[----:B------:R-:W-:Y:S01]  /*a1b0*/  IABS R5, R7 ;  /* 0x0000000700057213 */ /* 0x000fe20000000000 */
[----:B------:R-:W-:Y:S01]  /*a1c0*/  @!P6 IMAD.MOV R14, RZ, RZ, -R14 ;  /* 0x000000ffff0ee224 */ /* 0x000fe200078e0a0e */
[----:B------:R-:W-:Y:S01]  /*a1d0*/  ISETP.GE.AND P6, PT, R7, RZ, PT ;  /* 0x000000ff0700720c */ /* 0x000fe20003fc6270 */
[----:B------:R-:W-:Y:S01]  /*a1e0*/  IMAD.MOV.U32 R7, RZ, RZ, R9 ;  /* 0x000000ffff077224 */ /* 0x000fe200078e0009 */
[----:B------:R-:W-:Y:S01]  /*a1f0*/  IABS R8, R3 ;  /* 0x0000000300087213 */ /* 0x000fe20000000000 */
[--C-:B------:R-:W-:Y:S01]  /*a200*/  @!P0 IMAD.IADD R12, R12, 0x1, -R2.reuse ;  /* 0x000000010c0c8824 */ /* 0x100fe200078e0a02 */
[----:B------:R-:W-:Y:S01]  /*a210*/  ISETP.GE.AND P0, PT, R4, RZ, PT ;  /* 0x000000ff0400720c */ /* 0x000fe20003f06270 */
[----:B------:R-:W-:Y:S01]  /*a220*/  @!P4 IMAD.IADD R6, R6, 0x1, -R2 ;  /* 0x000000010606c824 */ /* 0x000fe200078e0a02 */
[----:B------:R0:W-:Y:S01]  /*a230*/  STL [R1+0x164], R14 ;  /* 0x0001640e01007387 */ /* 0x0001e20000100800 */
[----:B------:R-:W-:-:S03]  /*a240*/  IMAD.HI.U32 R13, R19, R5, RZ ;  /* 0x00000005130d7227 */ /* 0x000fc600078e00ff */
[----:B------:R-:W-:Y:S01]  /*a250*/  ISETP.GT.U32.AND P4, PT, R2, R6, PT ;  /* 0x000000060200720c */ /* 0x000fe20003f84070 */
[----:B------:R-:W-:-:S04]  /*a260*/  IMAD.HI.U32 R4, R19, R7, RZ ;  /* 0x0000000713047227 */ /* 0x000fc800078e00ff */
[----:B------:R-:W-:Y:S02]  /*a270*/  IMAD.MOV R13, RZ, RZ, -R13 ;  /* 0x000000ffff0d7224 */ /* 0x000fe400078e0a0d */
[----:B------:R-:W-:Y:S02]  /*a280*/  IMAD.MOV R4, RZ, RZ, -R4 ;  /* 0x000000ffff047224 */ /* 0x000fe400078e0a04 */
[----:B------:R-:W-:Y:S02]  /*a290*/  @!P2 IMAD.IADD R0, R0, 0x1, -R2 ;  /* 0x000000010000a824 */ /* 0x000fe400078e0a02 */
[----:B0-----:R-:W-:Y:S02]  /*a2a0*/  IMAD.MOV.U32 R14, RZ, RZ, R12 ;  /* 0x000000ffff0e7224 */ /* 0x001fe400078e000c */
[C---:B------:R-:W-:Y:S02]  /*a2b0*/  IMAD R5, R2.reuse, R13, R5 ;  /* 0x0000000d02057224 */ /* 0x040fe400078e0205 */
[----:B------:R-:W-:-:S02]  /*a2c0*/  IMAD R7, R2, R4, R7 ;  /* 0x0000000402077224 */ /* 0x000fc400078e0207 */
[----:B------:R-:W-:Y:S01]  /*a2d0*/  IMAD.MOV.U32 R12, RZ, RZ, R0 ;  /* 0x000000ffff0c7224 */ /* 0x000fe200078e0000 */
[----:B------:R-:W-:Y:S01]  /*a2e0*/  ISETP.GT.U32.AND P2, PT, R2, R5, PT ;  /* 0x000000050200720c */ /* 0x000fe20003f44070 */
[----:B------:R-:W-:-:S04]  /*a2f0*/  IMAD.HI.U32 R9, R19, R8, RZ ;  /* 0x0000000813097227 */ /* 0x000fc800078e00ff */
[----:B------:R-:W-:Y:S01]  /*a300*/  @!P5 IMAD.MOV R12, RZ, RZ, -R12 ;  /* 0x000000ffff0cd224 */ /* 0x000fe200078e0a0c */
[----:B------:R-:W-:Y:S01]  /*a310*/  ISETP.GT.U32.AND P5, PT, R2, R7, PT ;  /* 0x000000070200720c */ /* 0x000fe20003fa4070 */
[----:B------:R-:W-:Y:S02]  /*a320*/  IMAD.MOV R9, RZ, RZ, -R9 ;  /* 0x000000ffff097224 */ /* 0x000fe400078e0a09 */
[----:B------:R-:W-:Y:S02]  /*a330*/  @!P4 IMAD.IADD R6, R6, 0x1, -R2 ;  /* 0x000000010606c824 */ /* 0x000fe400078e0a02 */
[----:B------:R-:W-:Y:S02]  /*a340*/  IMAD R8, R2, R9, R8 ;  /* 0x0000000902087224 */ /* 0x000fe400078e0208 */
[----:B------:R-:W-:Y:S02]  /*a350*/  IMAD.MOV.U32 R17, RZ, RZ, R6 ;  /* 0x000000ffff117224 */ /* 0x000fe400078e0006 */
[----:B------:R-:W-:-:S02]  /*a360*/  @!P2 IMAD.IADD R5, R5, 0x1, -R2 ;  /* 0x000000010505a824 */ /* 0x000fc400078e0a02 */
[----:B------:R-:W-:Y:S01]  /*a370*/  @!P3 IMAD.MOV R17, RZ, RZ, -R17 ;  /* 0x000000ffff11b224 */ /* 0x000fe200078e0a11 */
[C---:B------:R-:W-:Y:S01]  /*a380*/  ISETP.GT.U32.AND P3, PT, R2.reuse, R8, PT ;  /* 0x000000080200720c */ /* 0x040fe20003f64070 */
[----:B------:R-:W-:Y:S01]  /*a390*/  @!P5 IMAD.IADD R7, R7, 0x1, -R2 ;  /* 0x000000010707d824 */ /* 0x000fe200078e0a02 */
[C---:B------:R-:W-:Y:S01]  /*a3a0*/  ISETP.GT.U32.AND P2, PT, R2.reuse, R5, PT ;  /* 0x000000050200720c */ /* 0x040fe20003f44070 */
[C---:B------:R-:W-:Y:S02]  /*a3b0*/  VIADD R15, R11.reuse, 0x3d ;  /* 0x0000003d0b0f7836 */ /* 0x040fe40000000000 */
[----:B------:R-:W-:Y:S01]  /*a3c0*/  @!P1 IMAD.MOV R14, RZ, RZ, -R14 ;  /* 0x000000ffff0e9224 */ /* 0x000fe200078e0a0e */
[----:B------:R-:W-:Y:S01]  /*a3d0*/  ISETP.GT.U32.AND P5, PT, R2, R7, PT ;  /* 0x000000070200720c */ /* 0x000fe20003fa4070 */
[----:B------:R-:W-:Y:S01]  /*a3e0*/  VIADD R13, R11, 0x3c ;  /* 0x0000003c0b0d7836 */ /* 0x000fe20000000000 */
[----:B------:R-:W-:Y:S01]  /*a3f0*/  ISETP.GE.AND P4, PT, R15, RZ, PT ;  /* 0x000000ff0f00720c */ /* 0x000fe20003f86270 */
[----:B------:R-:W-:Y:S01]  /*a400*/  IMAD.HI.U32 R22, R19, R21, RZ ;  /* 0x0000001513167227 */ /* 0x000fe200078e00ff */
[----:B------:R-:W-:Y:S01]  /*a410*/  IABS R15, R15 ;  /* 0x0000000f000f7213 */ /* 0x000fe20000000000 */
[----:B------:R0:W-:Y:S01]  /*a420*/  STL [R1+0x168], R14 ;  /* 0x0001680e01007387 */ /* 0x0001e20000100800 */
[----:B------:R-:W-:Y:S01]  /*a430*/  ISETP.GE.AND P1, PT, R3, RZ, PT ;  /* 0x000000ff0300720c */ /* 0x000fe20003f26270 */
[----:B------:R-:W-:-:S02]  /*a440*/  VIADD R3, R11, 0x3b ;  /* 0x0000003b0b037836 */ /* 0x000fc40000000000 */
[----:B------:R-:W-:Y:S01]  /*a450*/  IMAD.HI.U32 R16, R19, R15, RZ ;  /* 0x0000000f13107227 */ /* 0x000fe200078e00ff */
[----:B------:R1:W-:Y:S02]  /*a460*/  STL [R1+0x178], R12 ;  /* 0x0001780c01007387 */ /* 0x0003e40000100800 */
[----:B------:R-:W-:Y:S01]  /*a470*/  IABS R4, R3 ;  /* 0x0000000300047213 */ /* 0x000fe20000000000 */
[----:B------:R-:W-:Y:S01]  /*a480*/  @!P3 IMAD.IADD R8, R8, 0x1, -R2 ;  /* 0x000000010808b824 */ /* 0x000fe200078e0a02 */
[----:B------:R3:W-:Y:S01]  /*a490*/  STL [R1+0x174], R17 ;  /* 0x0001741101007387 */ /* 0x0007e20000100800 */
[----:B0-----:R-:W-:Y:S01]  /*a4a0*/  IABS R14, R13 ;  /* 0x0000000d000e7213 */ /* 0x001fe20000000000 */
[----:B------:R-:W-:Y:S02]  /*a4b0*/  IMAD.MOV R16, RZ, RZ, -R16 ;  /* 0x000000ffff107224 */ /* 0x000fe400078e0a10 */
[----:B------:R-:W-:Y:S01]  /*a4c0*/  ISETP.GT.U32.AND P3, PT, R2, R8, PT ;  /* 0x000000080200720c */ /* 0x000fe20003f64070 */
[----:B------:R-:W-:Y:S01]  /*a4d0*/  @!P2 IMAD.IADD R5, R5, 0x1, -R2 ;  /* 0x000000010505a824 */ /* 0x000fe200078e0a02 */
[----:B------:R-:W-:Y:S01]  /*a4e0*/  ISETP.GE.AND P2, PT, R13, RZ, PT ;  /* 0x000000ff0d00720c */ /* 0x000fe20003f46270 */
[----:B-1----:R-:W-:-:S02]  /*a4f0*/  VIADD R12, R11, 0x3a ;  /* 0x0000003a0b0c7836 */ /* 0x002fc40000000000 */
[----:B------:R-:W-:-:S03]  /*a500*/  IMAD.HI.U32 R9, R19, R14, RZ ;  /* 0x0000000e13097227 */ /* 0x000fc600078e00ff */
[----:B------:R-:W-:Y:S01]  /*a510*/  IABS R0, R12 ;  /* 0x0000000c00007213 */ /* 0x000fe20000000000 */
[----:B------:R-:W-:Y:S02]  /*a520*/  @!P5 IMAD.IADD R7, R7, 0x1, -R2 ;  /* 0x000000010707d824 */ /* 0x000fe400078e0a02 */
[----:B------:R-:W-:-:S04]  /*a530*/  IMAD.HI.U32 R6, R19, R4, RZ ;  /* 0x0000000413067227 */ /* 0x000fc800078e00ff */
[C---:B------:R-:W-:Y:S02]  /*a540*/  IMAD R13, R2.reuse, R16, R15 ;  /* 0x00000010020d7224 */ /* 0x040fe400078e020f */
[----:B------:R-:W-:Y:S02]  /*a550*/  IMAD.MOV R9, RZ, RZ, -R9 ;  /* 0x000000ffff097224 */ /* 0x000fe400078e0a09 */
[----:B---3--:R-:W-:Y:S01]  /*a560*/  IMAD.MOV.U32 R17, RZ, RZ, R7 ;  /* 0x000000ffff117224 */ /* 0x008fe200078e0007 */
[C---:B------:R-:W-:Y:S01]  /*a570*/  ISETP.GT.U32.AND P5, PT, R2.reuse, R13, PT ;  /* 0x0000000d0200720c */ /* 0x040fe20003fa4070 */
[----:B------:R-:W-:Y:S02]  /*a580*/  IMAD.MOV R6, RZ, RZ, -R6 ;  /* 0x000000ffff067224 */ /* 0x000fe400078e0a06 */
[----:B------:R-:W-:Y:S02]  /*a590*/  IMAD R14, R2, R9, R14 ;  /* 0x00000009020e7224 */ /* 0x000fe400078e020e */
[----:B------:R-:W-:-:S04]  /*a5a0*/  IMAD.HI.U32 R9, R19, R0, RZ ;  /* 0x0000000013097227 */ /* 0x000fc800078e00ff */
[----:B------:R-:W-:Y:S01]  /*a5b0*/  @!P0 IMAD.MOV R17, RZ, RZ, -R17 ;  /* 0x000000ffff118224 */ /* 0x000fe200078e0a11 */
[----:B------:R-:W-:Y:S01]  /*a5c0*/  ISETP.GE.AND P0, PT, R3, RZ, PT ;  /* 0x000000ff0300720c */ /* 0x000fe20003f06270 */
[----:B------:R-:W-:Y:S02]  /*a5d0*/  IMAD R3, R2, R6, R4 ;  /* 0x0000000602037224 */ /* 0x000fe400078e0204 */
[----:B------:R-:W-:Y:S02]  /*a5e0*/  IMAD.MOV.U32 R18, RZ, RZ, R5 ;  /* 0x000000ffff127224 */ /* 0x000fe400078e0005 */
[----:B------:R-:W-:Y:S02]  /*a5f0*/  IMAD.MOV R5, RZ, RZ, -R9 ;  /* 0x000000ffff057224 */ /* 0x000fe400078e0a09 */
[----:B------:R-:W-:Y:S01]  /*a600*/  @!P3 IMAD.IADD R8, R8, 0x1, -R2 ;  /* 0x000000010808b824 */ /* 0x000fe200078e0a02 */
[C---:B------:R-:W-:Y:S01]  /*a610*/  ISETP.GT.U32.AND P3, PT, R2.reuse, R3, PT ;  /* 0x000000030200720c */ /* 0x040fe20003f64070 */
[----:B------:R-:W-:-:S02]  /*a620*/  IMAD R0, R2, R5, R0 ;  /* 0x0000000502007224 */ /* 0x000fc400078e0200 */
[----:B------:R-:W-:Y:S02]  /*a630*/  IMAD.MOV.U32 R9, RZ, RZ, R8 ;  /* 0x000000ffff097224 */ /* 0x000fe400078e0008 */
[----:B------:R-:W-:Y:S02]  /*a640*/  @!P5 IMAD.IADD R13, R13, 0x1, -R2 ;  /* 0x000000010d0dd824 */ /* 0x000fe400078e0a02 */
[----:B------:R-:W-:Y:S01]  /*a650*/  @!P1 IMAD.MOV R9, RZ, RZ, -R9 ;  /* 0x000000ffff099224 */ /* 0x000fe200078e0a09 */
[C---:B------:R-:W-:Y:S01]  /*a660*/  ISETP.GT.U32.AND P1, PT, R2.reuse, R0, PT ;  /* 0x000000000200720c */ /* 0x040fe20003f24070 */
[----:B------:R-:W-:Y:S01]  /*a670*/  @!P6 IMAD.MOV R18, RZ, RZ, -R18 ;  /* 0x000000ffff12e224 */ /* 0x000fe200078e0a12 */
[C---:B------:R-:W-:Y:S01]  /*a680*/  ISETP.GT.U32.AND P6, PT, R2.reuse, R14, PT ;  /* 0x0000000e0200720c */ /* 0x040fe20003fc4070 */
[----:B------:R-:W-:Y:S01]  /*a690*/  VIADD R5, R11, 0x38 ;  /* 0x000000380b057836 */ /* 0x000fe20000000000 */
[C---:B------:R-:W-:Y:S01]  /*a6a0*/  ISETP.GT.U32.AND P5, PT, R2.reuse, R13, PT ;  /* 0x0000000d0200720c */ /* 0x040fe20003fa4070 */
[--C-:B------:R-:W-:Y:S01]  /*a6b0*/  @!P3 IMAD.IADD R3, R3, 0x1, -R2.reuse ;  /* 0x000000010303b824 */ /* 0x100fe200078e0a02 */
[----:B------:R-:W-:Y:S01]  /*a6c0*/  STL [R1+0x13c], R18 ;  /* 0x00013c1201007387 */ /* 0x000fe20000100800 */
[C---:B------:R-:W-:Y:S01]  /*a6d0*/  VIADD R4, R11.reuse, 0x39 ;  /* 0x000000390b047836 */ /* 0x040fe20000000000 */
[----:B------:R-:W-:Y:S01]  /*a6e0*/  IABS R8, R5 ;  /* 0x0000000500087213 */ /* 0x000fe20000000000 */
[----:B------:R-:W-:Y:S01]  /*a6f0*/  VIADD R6, R11, 0x37 ;  /* 0x000000370b067836 */ /* 0x000fe20000000000 */
[----:B------:R-:W-:Y:S01]  /*a700*/  ISETP.GT.U32.AND P3, PT, R2, R3, PT ;  /* 0x000000030200720c */ /* 0x000fe20003f64070 */
[----:B------:R-:W-:Y:S01]  /*a710*/  STL [R1+0x15c], R17 ;  /* 0x00015c1101007387 */ /* 0x000fe20000100800 */
[----:B------:R-:W-:Y:S01]  /*a720*/  IABS R7, R4 ;  /* 0x0000000400077213 */ /* 0x000fe20000000000 */
[----:B------:R-:W-:-:S02]  /*a730*/  @!P1 IMAD.IADD R0, R0, 0x1, -R2 ;  /* 0x0000000100009824 */ /* 0x000fc400078e0a02 */
[--C-:B------:R-:W-:Y:S01]  /*a740*/  @!P6 IMAD.IADD R14, R14, 0x1, -R2.reuse ;  /* 0x000000010e0ee824 */ /* 0x100fe200078e0a02 */
[----:B------:R0:W-:Y:S01]  /*a750*/  STL [R1+0x160], R9 ;  /* 0x0001600901007387 */ /* 0x0001e20000100800 */
[----:B------:R-:W-:Y:S01]  /*a760*/  @!P5 IMAD.IADD R13, R13, 0x1, -R2 ;  /* 0x000000010d0dd824 */ /* 0x000fe200078e0a02 */
[----:B------:R-:W-:Y:S01]  /*a770*/  ISETP.GE.AND P5, PT, R12, RZ, PT ;  /* 0x000000ff0c00720c */ /* 0x000fe20003fa6270 */
[----:B------:R-:W-:Y:S01]  /*a780*/  IMAD.HI.U32 R12, R19, R8, RZ ;  /* 0x00000008130c7227 */ /* 0x000fe200078e00ff */
[C---:B------:R-:W-:Y:S02]  /*a790*/  ISETP.GT.U32.AND P1, PT, R2.reuse, R0, PT ;  /* 0x000000000200720c */ /* 0x040fe40003f24070 */
[----:B------:R-:W-:Y:S01]  /*a7a0*/  ISETP.GT.U32.AND P6, PT, R2, R14, PT ;  /* 0x0000000e0200720c */ /* 0x000fe20003fc4070 */
[----:B------:R-:W-:Y:S02]  /*a7b0*/  IMAD.MOV R12, RZ, RZ, -R12 ;  /* 0x000000ffff0c7224 */ /* 0x000fe400078e0a0c */
[----:B------:R-:W-:Y:S01]  /*a7c0*/  @!P3 IMAD.IADD R3, R3, 0x1, -R2 ;  /* 0x000000010303b824 */ /* 0x000fe200078e0a02 */
[----:B0-----:R-:W-:Y:S01]  /*a7d0*/  IABS R9, R6 ;  /* 0x0000000600097213 */ /* 0x001fe20000000000 */
[----:B------:R-:W-:Y:S01]  /*a7e0*/  IMAD.HI.U32 R15, R19, R7, RZ ;  /* 0x00000007130f7227 */ /* 0x000fe200078e00ff */
[----:B------:R-:W-:-:S03]  /*a7f0*/  ISETP.GE.AND P3, PT, R6, RZ, PT ;  /* 0x000000ff0600720c */ /* 0x000fc60003f66270 */
[----:B------:R-:W-:Y:S02]  /*a800*/  IMAD R6, R2, R12, R8 ;  /* 0x0000000c02067224 */ /* 0x000fe400078e0208 */
[--C-:B------:R-:W-:Y:S02]  /*a810*/  @!P1 IMAD.IADD R0, R0, 0x1, -R2.reuse ;  /* 0x0000000100009824 */ /* 0x100fe400078e0a02 */
[----:B------:R-:W-:Y:S01]  /*a820*/  IMAD.MOV R15, RZ, RZ, -R15 ;  /* 0x000000ffff0f7224 */ /* 0x000fe200078e0a0f */
[----:B------:R-:W-:Y:S01]  /*a830*/  ISETP.GT.U32.AND P1, PT, R2, R6, PT ;  /* 0x000000060200720c */ /* 0x000fe20003f24070 */
[----:B------:R-:W-:Y:S02]  /*a840*/  @!P6 IMAD.IADD R14, R14, 0x1, -R2 ;  /* 0x000000010e0ee824 */ /* 0x000fe400078e0a02 */
[----:B------:R-:W-:Y:S02]  /*a850*/  IMAD.MOV.U32 R17, RZ, RZ, R13 ;  /* 0x000000ffff117224 */ /* 0x000fe400078e000d */
[----:B------:R-:W-:-:S02]  /*a860*/  IMAD R7, R2, R15, R7 ;  /* 0x0000000f02077224 */ /* 0x000fc400078e0207 */
[----:B------:R-:W-:Y:S02]  /*a870*/  IMAD.MOV.U32 R16, RZ, RZ, R14 ;  /* 0x000000ffff107224 */ /* 0x000fe400078e000e */
[----:B------:R-:W-:Y:S01]  /*a880*/  @!P4 IMAD.MOV R17, RZ, RZ, -R17 ;  /* 0x000000ffff11c224 */ /* 0x000fe200078e0a11 */
[----:B------:R-:W-:Y:S01]  /*a890*/  ISETP.GE.AND P4, PT, R4, RZ, PT ;  /* 0x000000ff0400720c */ /* 0x000fe20003f86270 */
        /* <DEDUP_REMOVED lines=9> */
[----:B------:R-:W-:Y:S01]  /*a930*/  ISETP.GT.U32.AND P1, PT, R2, R6, PT ;  /* 0x000000060200720c */ /* 0x000fe20003f24070 */
[----:B------:R-:W-:-:S02]  /*a940*/  IMAD.MOV.U32 R14, RZ, RZ, R0 ;  /* 0x000000ffff0e7224 */ /* 0x000fc400078e0000 */
[----:B------:R-:W-:Y:S01]  /*a950*/  @!P0 IMAD.MOV R15, RZ, RZ, -R15 ;  /* 0x000000ffff0f8224 */ /* 0x000fe200078e0a0f */
[----:B0-----:R-:W-:Y:S01]  /*a960*/  IABS R17, R3 ;  /* 0x0000000300117213 */ /* 0x001fe20000000000 */
[----:B------:R-:W-:Y:S01]  /*a970*/  @!P6 IMAD.IADD R7, R7, 0x1, -R2 ;  /* 0x000000010707e824 */ /* 0x000fe200078e0a02 */
[----:B------:R-:W-:Y:S01]  /*a980*/  ISETP.GE.AND P0, PT, R4, RZ, PT ;  /* 0x000000ff0400720c */ /* 0x000fe20003f06270 */
[----:B------:R-:W-:Y:S01]  /*a990*/  @!P5 IMAD.MOV R14, RZ, RZ, -R14 ;  /* 0x000000ffff0ed224 */ /* 0x000fe200078e0a0e */
[----:B-1----:R-:W-:Y:S01]  /*a9a0*/  IABS R16, R4 ;  /* 0x0000000400107213 */ /* 0x002fe20000000000 */
[----:B------:R-:W-:Y:S01]  /*a9b0*/  IMAD.HI.U32 R0, R19, R17, RZ ;  /* 0x0000001113007227 */ /* 0x000fe200078e00ff */
[----:B------:R-:W-:Y:S01]  /*a9c0*/  ISETP.GT.U32.AND P6, PT, R2, R7, PT ;  /* 0x000000070200720c */ /* 0x000fe20003fc4070 */
[----:B------:R0:W-:Y:S01]  /*a9d0*/  STL [R1+0x14c], R15 ;  /* 0x00014c0f01007387 */ /* 0x0001e20000100800 */
[----:B------:R-:W-:Y:S01]  /*a9e0*/  ISETP.GE.AND P5, PT, R3, RZ, PT ;  /* 0x000000ff0300720c */ /* 0x000fe20003fa6270 */
[----:B------:R-:W-:-:S02]  /*a9f0*/  IMAD.HI.U32 R5, R19, R16, RZ ;  /* 0x0000001013057227 */ /* 0x000fc400078e00ff */
[----:B------:R1:W-:Y:S02]  /*aa00*/  STL [R1+0x1f0], R14 ;  /* 0x0001f00e01007387 */ /* 0x0003e40000100800 */
[----:B------:R-:W-:Y:S02]  /*aa10*/  IMAD.MOV R5, RZ, RZ, -R5 ;  /* 0x000000ffff057224 */ /* 0x000fe400078e0a05 */
[----:B------:R-:W-:Y:S02]  /*aa20*/  @!P1 IMAD.IADD R6, R6, 0x1, -R2 ;  /* 0x0000000106069824 */ /* 0x000fe400078e0a02 */
[C---:B------:R-:W-:Y:S02]  /*aa30*/  IMAD R16, R2.reuse, R5, R16 ;  /* 0x0000000502107224 */ /* 0x040fe400078e0210 */
[----:B------:R-:W-:Y:S02]  /*aa40*/  @!P6 IMAD.IADD R7, R7, 0x1, -R2 ;  /* 0x000000010707e824 */ /* 0x000fe400078e0a02 */
[----:B------:R-:W-:Y:S01]  /*aa50*/  IMAD.MOV R0, RZ, RZ, -R0 ;  /* 0x000000ffff007224 */ /* 0x000fe200078e0a00 */
[----:B------:R-:W-:Y:S01]  /*aa60*/  ISETP.GT.U32.AND P1, PT, R2, R16, PT ;  /* 0x000000100200720c */ /* 0x000fe20003f24070 */
[----:B------:R-:W-:-:S02]  /*aa70*/  VIADD R3, R11, 0x34 ;  /* 0x000000340b037836 */ /* 0x000fc40000000000 */
[----:B------:R-:W-:Y:S02]  /*aa80*/  IMAD R17, R2, R0, R17 ;  /* 0x0000000002117224 */ /* 0x000fe400078e0211 */
[----:B------:R-:W-:Y:S01]  /*aa90*/  IMAD.MOV.U32 R12, RZ, RZ, R7 ;  /* 0x000000ffff0c7224 */ /* 0x000fe200078e0007 */
[----:B0-----:R-:W-:Y:S01]  /*aaa0*/  IABS R15, R3 ;  /* 0x00000003000f7213 */ /* 0x001fe20000000000 */
[----:B------:R-:W-:-:S04]  /*aab0*/  IMAD.HI.U32 R13, R19, R9, RZ ;  /* 0x00000009130d7227 */ /* 0x000fc800078e00ff */
[----:B------:R-:W-:Y:S01]  /*aac0*/  @!P4 IMAD.MOV R12, RZ, RZ, -R12 ;  /* 0x000000ffff0cc224 */ /* 0x000fe200078e0a0c */
[----:B------:R-:W-:Y:S01]  /*aad0*/  ISETP.GT.U32.AND P4, PT, R2, R17, PT ;  /* 0x000000110200720c */ /* 0x000fe20003f84070 */
[----:B------:R-:W-:Y:S02]  /*aae0*/  @!P1 IMAD.IADD R16, R16, 0x1, -R2 ;  /* 0x0000000110109824 */ /* 0x000fe400078e0a02 */
[----:B------:R-:W-:Y:S01]  /*aaf0*/  IMAD.MOV R13, RZ, RZ, -R13 ;  /* 0x000000ffff0d7224 */ /* 0x000fe200078e0a0d */
[----:B------:R0:W-:Y:S01]  /*ab00*/  STL [R1+0x144], R12 ;  /* 0x0001440c01007387 */ /* 0x0001e20000100800 */
[----:B------:R-:W-:Y:S01]  /*ab10*/  IMAD.HI.U32 R5, R19, R15, RZ ;  /* 0x0000000f13057227 */ /* 0x000fe200078e00ff */
[----:B------:R-:W-:-:S03]  /*ab20*/  ISETP.GT.U32.AND P1, PT, R2, R16, PT ;  /* 0x000000100200720c */ /* 0x000fc60003f24070 */
[C---:B------:R-:W-:Y:S02]  /*ab30*/  IMAD R9, R2.reuse, R13, R9 ;  /* 0x0000000d02097224 */ /* 0x040fe400078e0209 */
[----:B------:R-:W-:Y:S02]  /*ab40*/  IMAD.MOV R5, RZ, RZ, -R5 ;  /* 0x000000ffff057224 */ /* 0x000fe400078e0a05 */
[C---:B------:R-:W-:Y:S01]  /*ab50*/  VIADD R18, R11.reuse, 0x32 ;  /* 0x000000320b127836 */ /* 0x040fe20000000000 */
[C---:B------:R-:W-:Y:S01]  /*ab60*/  ISETP.GT.U32.AND P6, PT, R2.reuse, R9, PT ;  /* 0x000000090200720c */ /* 0x040fe20003fc4070 */
[----:B------:R-:W-:Y:S02]  /*ab70*/  VIADD R4, R11, 0x33 ;  /* 0x000000330b047836 */ /* 0x000fe40000000000 */
[----:B------:R-:W-:Y:S01]  /*ab80*/  IMAD R15, R2, R5, R15 ;  /* 0x00000005020f7224 */ /* 0x000fe200078e020f */
[----:B------:R-:W-:Y:S01]  /*ab90*/  IABS R13, R18 ;  /* 0x00000012000d7213 */ /* 0x000fe20000000000 */
[--C-:B------:R-:W-:Y:S01]  /*aba0*/  @!P4 IMAD.IADD R17, R17, 0x1, -R2.reuse ;  /* 0x000000011111c824 */ /* 0x100fe200078e0a02 */
[----:B-1----:R-:W-:Y:S01]  /*abb0*/  IABS R14, R4 ;  /* 0x00000004000e7213 */ /* 0x002fe20000000000 */
[----:B------:R-:W-:Y:S01]  /*abc0*/  @!P1 IMAD.IADD R16, R16, 0x1, -R2 ;  /* 0x0000000110109824 */ /* 0x000fe200078e0a02 */
[C---:B------:R-:W-:Y:S01]  /*abd0*/  ISETP.GT.U32.AND P1, PT, R2.reuse, R15, PT ;  /* 0x0000000f0200720c */ /* 0x040fe20003f24070 */
[----:B------:R-:W-:Y:S01]  /*abe0*/  IMAD.MOV.U32 R8, RZ, RZ, R6 ;  /* 0x000000ffff087224 */ /* 0x000fe200078e0006 */
[----:B------:R-:W-:Y:S01]  /*abf0*/  ISETP.GT.U32.AND P4, PT, R2, R17, PT ;  /* 0x000000110200720c */ /* 0x000fe20003f84070 */
[----:B------:R-:W-:-:S04]  /*ac00*/  IMAD.HI.U32 R6, R19, R13, RZ ;  /* 0x0000000d13067227 */ /* 0x000fc800078e00ff */
[----:B------:R-:W-:-:S04]  /*ac10*/  IMAD.HI.U32 R0, R19, R14, RZ ;  /* 0x0000000e13007227 */ /* 0x000fc800078e00ff */
[----:B------:R-:W-:Y:S01]  /*ac20*/  @!P2 IMAD.MOV R8, RZ, RZ, -R8 ;  /* 0x000000ffff08a224 */ /* 0x000fe200078e0a08 */
[----:B------:R-:W-:Y:S01]  /*ac30*/  ISETP.GE.AND P2, PT, R3, RZ, PT ;  /* 0x000000ff0300720c */ /* 0x000fe20003f46270 */
[----:B------:R-:W-:Y:S02]  /*ac40*/  IMAD.MOV R6, RZ, RZ, -R6 ;  /* 0x000000ffff067224 */ /* 0x000fe400078e0a06 */
[----:B------:R-:W-:Y:S01]  /*ac50*/  IMAD.MOV R0, RZ, RZ, -R0 ;  /* 0x000000ffff007224 */ /* 0x000fe200078e0a00 */
[----:B------:R1:W-:Y:S01]  /*ac60*/  STL [R1+0x1dc], R8 ;  /* 0x0001dc0801007387 */ /* 0x0003e20000100800 */
[----:B------:R-:W-:Y:S02]  /*ac70*/  VIADD R3, R11, 0x31 ;  /* 0x000000310b037836 */ /* 0x000fe40000000000 */
[----:B------:R-:W-:Y:S02]  /*ac80*/  @!P6 IMAD.IADD R9, R9, 0x1, -R2 ;  /* 0x000000010909e824 */ /* 0x000fe400078e0a02 */
[C---:B------:R-:W-:Y:S01]  /*ac90*/  IMAD R13, R2.reuse, R6, R13 ;  /* 0x00000006020d7224 */ /* 0x040fe200078e020d */
[----:B0-----:R-:W-:Y:S01]  /*aca0*/  IABS R12, R3 ;  /* 0x00000003000c7213 */ /* 0x001fe20000000000 */
[C---:B------:R-:W-:Y:S01]  /*acb0*/  IMAD R14, R2.reuse, R0, R14 ;  /* 0x00000000020e7224 */ /* 0x040fe200078e020e */
[----:B------:R-:W-:Y:S01]  /*acc0*/  ISETP.GT.U32.AND P6, PT, R2, R9, PT ;  /* 0x000000090200720c */ /* 0x000fe20003fc4070 */
[----:B------:R-:W-:-:S02]  /*acd0*/  VIADD R0, R11, 0x2f ;  /* 0x0000002f0b007836 */ /* 0x000fc40000000000 */
[----:B------:R-:W-:Y:S01]  /*ace0*/  @!P1 IMAD.IADD R15, R15, 0x1, -R2 ;  /* 0x000000010f0f9824 */ /* 0x000fe200078e0a02 */
[----:B------:R-:W-:Y:S01]  /*acf0*/  ISETP.GT.U32.AND P1, PT, R2, R13, PT ;  /* 0x0000000d0200720c */ /* 0x000fe20003f24070 */
[----:B------:R-:W-:Y:S01]  /*ad00*/  IMAD.HI.U32 R23, R19, R12, RZ ;  /* 0x0000000c13177227 */ /* 0x000fe200078e00ff */
[----:B------:R-:W-:-:S03]  /*ad10*/  IABS R5, R0 ;  /* 0x0000000000057213 */ /* 0x000fc60000000000 */
[----:B------:R-:W-:Y:S01]  /*ad20*/  @!P4 IMAD.IADD R17, R17, 0x1, -R2 ;  /* 0x000000011111c824 */ /* 0x000fe200078e0a02 */
[----:B------:R-:W-:Y:S01]  /*ad30*/  ISETP.GT.U32.AND P4, PT, R2, R14, PT ;  /* 0x0000000e0200720c */ /* 0x000fe20003f84070 */
[----:B------:R-:W-:Y:S02]  /*ad40*/  IMAD.MOV R23, RZ, RZ, -R23 ;  /* 0x000000ffff177224 */ /* 0x000fe400078e0a17 */
[----:B------:R-:W-:-:S04]  /*ad50*/  IMAD.HI.U32 R6, R19, R5, RZ ;  /* 0x0000000513067227 */ /* 0x000fc800078e00ff */
[----:B------:R-:W-:Y:S02]  /*ad60*/  IMAD.MOV R22, RZ, RZ, -R22 ;  /* 0x000000ffff167224 */ /* 0x000fe400078e0a16 */
[----:B------:R-:W-:Y:S02]  /*ad70*/  VIADD R7, R11, 0x2e ;  /* 0x0000002e0b077836 */ /* 0x000fe40000000000 */
[----:B------:R-:W-:Y:S02]  /*ad80*/  IMAD R12, R2, R23, R12 ;  /* 0x00000017020c7224 */ /* 0x000fe400078e020c */
[----:B------:R-:W-:Y:S02]  /*ad90*/  IMAD.MOV R23, RZ, RZ, -R6 ;  /* 0x000000ffff177224 */ /* 0x000fe400078e0a06 */
[--C-:B------:R-:W-:Y:S01]  /*ada0*/  @!P6 IMAD.IADD R9, R9, 0x1, -R2.reuse ;  /* 0x000000010909e824 */ /* 0x100fe200078e0a02 */
[----:B------:R-:W-:Y:S01]  /*adb0*/  ISETP.GE.AND P6, PT, R4, RZ, PT ;  /* 0x000000ff0400720c */ /* 0x000fe20003fc6270 */
[----:B------:R-:W-:Y:S01]  /*adc0*/  IMAD R6, R2, R22, R21 ;  /* 0x0000001602067224 */ /* 0x000fe200078e0215 */
[----:B------:R-:W-:Y:S01]  /*add0*/  IABS R4, R7 ;  /* 0x0000000700047213 */ /* 0x000fe20000000000 */
[----:B------:R-:W-:-:S02]  /*ade0*/  @!P1 IMAD.IADD R13, R13, 0x1, -R2 ;  /* 0x000000010d0d9824 */ /* 0x000fc400078e0a02 */
[----:B------:R-:W-:Y:S02]  /*adf0*/  IMAD.MOV.U32 R22, RZ, RZ, R16 ;  /* 0x000000ffff167224 */ /* 0x000fe400078e0010 */
[----:B------:R-:W-:Y:S01]  /*ae00*/  @!P4 IMAD.IADD R14, R14, 0x1, -R2 ;  /* 0x000000010e0ec824 */ /* 0x000fe200078e0a02 */
[C---:B------:R-:W-:Y:S01]  /*ae10*/  ISETP.GT.U32.AND P4, PT, R2.reuse, R12, PT ;  /* 0x0000000c0200720c */ /* 0x040fe20003f84070 */
[----:B------:R-:W-:Y:S01]  /*ae20*/  @!P0 IMAD.MOV R22, RZ, RZ, -R22 ;  /* 0x000000ffff168224 */ /* 0x000fe200078e0a16 */
[C---:B------:R-:W-:Y:S01]  /*ae30*/  ISETP.GT.U32.AND P0, PT, R2.reuse, R13, PT ;  /* 0x0000000d0200720c */ /* 0x040fe20003f04070 */
[----:B-1----:R-:W-:Y:S01]  /*ae40*/  IMAD.HI.U32 R8, R19, R4, RZ ;  /* 0x0000000413087227 */ /* 0x002fe200078e00ff */
[----:B------:R-:W-:-:S03]  /*ae50*/  ISETP.GT.U32.AND P1, PT, R2, R14, PT ;  /* 0x0000000e0200720c */ /* 0x000fc60003f24070 */
[----:B------:R-:W-:Y:S02]  /*ae60*/  IMAD.MOV.U32 R24, RZ, RZ, R9 ;  /* 0x000000ffff187224 */ /* 0x000fe400078e0009 */
[----:B------:R-:W-:Y:S02]  /*ae70*/  IMAD.MOV R21, RZ, RZ, -R8 ;  /* 0x000000ffff157224 */ /* 0x000fe400078e0a08 */
[----:B------:R-:W-:Y:S01]  /*ae80*/  @!P3 IMAD.MOV R24, RZ, RZ, -R24 ;  /* 0x000000ffff18b224 */ /* 0x000fe200078e0a18 */
[C---:B------:R-:W-:Y:S01]  /*ae90*/  ISETP.GT.U32.AND P3, PT, R2.reuse, R15, PT ;  /* 0x0000000f0200720c */ /* 0x040fe20003f64070 */
[C---:B------:R-:W-:Y:S02]  /*aea0*/  IMAD R4, R2.reuse, R21, R4 ;  /* 0x0000001502047224 */ /* 0x040fe400078e0204 */
[----:B------:R-:W-:Y:S01]  /*aeb0*/  @!P5 IMAD.MOV R17, RZ, RZ, -R17 ;  /* 0x000000ffff11d224 */ /* 0x000fe200078e0a11 */
[----:B------:R-:W-:Y:S01]  /*aec0*/  ISETP.GT.U32.AND P5, PT, R2, R6, PT ;  /* 0x000000060200720c */ /* 0x000fe20003fa4070 */
[--C-:B------:R-:W-:Y:S01]  /*aed0*/  @!P4 IMAD.IADD R12, R12, 0x1, -R2.reuse ;  /* 0x000000010c0cc824 */ /* 0x100fe200078e0a02 */
[----:B------:R-:W-:Y:S01]  /*aee0*/  STL [R1+0xa0], R24 ;  /* 0x0000a01801007387 */ /* 0x000fe20000100800 */
[--C-:B------:R-:W-:Y:S01]  /*aef0*/  @!P0 IMAD.IADD R13, R13, 0x1, -R2.reuse ;  /* 0x000000010d0d8824 */ /* 0x100fe200078e0a02 */
[C---:B------:R-:W-:Y:S01]  /*af00*/  ISETP.GT.U32.AND P0, PT, R2.reuse, R4, PT ;  /* 0x000000040200720c */ /* 0x040fe20003f04070 */
[C---:B------:R-:W-:Y:S01]  /*af10*/  VIADD R8, R11.reuse, 0x2d ;  /* 0x0000002d0b087836 */ /* 0x040fe20000000000 */
[C---:B------:R-:W-:Y:S01]  /*af20*/  ISETP.GT.U32.AND P4, PT, R2.reuse, R12, PT ;  /* 0x0000000c0200720c */ /* 0x040fe20003f84070 */
        /* <DEDUP_REMOVED lines=8> */
[----:B------:R-:W-:Y:S01]  /*afb0*/  @!P5 IMAD.IADD R6, R6, 0x1, -R2 ;  /* 0x000000010606d824 */ /* 0x000fe200078e0a02 */
[----:B------:R-:W-:Y:S01]  /*afc0*/  ISETP.GE.AND P1, PT, R18, RZ, PT ;  /* 0x000000ff1200720c */ /* 0x000fe20003f26270 */
[----:B------:R-:W-:Y:S01]  /*afd0*/  IMAD.HI.U32 R18, R19, R21, RZ ;  /* 0x0000001513127227 */ /* 0x000fe200078e00ff */
[----:B------:R1:W-:Y:S01]  /*afe0*/  STL [R1+0x8c], R17 ;  /* 0x00008c1101007387 */ /* 0x0003e20000100800 */
[----:B------:R-:W-:-:S02]  /*aff0*/  ISETP.GE.AND P5, PT, R20, RZ, PT ;  /* 0x000000ff1400720c */ /* 0x000fc40003fa6270 */
[----:B------:R-:W-:Y:S01]  /*b000*/  @!P0 IMAD.IADD R4, R4, 0x1, -R2 ;  /* 0x0000000104048824 */ /* 0x000fe200078e0a02 */
[----:B------:R-:W-:Y:S01]  /*b010*/  ISETP.GT.U32.AND P0, PT, R2, R6, PT ;  /* 0x000000060200720c */ /* 0x000fe20003f04070 */
[----:B------:R-:W-:Y:S02]  /*b020*/  IMAD.MOV R18, RZ, RZ, -R18 ;  /* 0x000000ffff127224 */ /* 0x000fe400078e0a12 */
[----:B------:R-:W-:Y:S01]  /*b030*/  @!P4 IMAD.IADD R12, R12, 0x1, -R2 ;  /* 0x000000010c0cc824 */ /* 0x000fe200078e0a02 */
[----:B------:R-:W-:Y:S01]  /*b040*/  ISETP.GE.AND P4, PT, R3, RZ, PT ;  /* 0x000000ff0300720c */ /* 0x000fe20003f86270 */
[----:B0-----:R-:W-:Y:S02]  /*b050*/  IMAD.MOV.U32 R22, RZ, RZ, R14 ;  /* 0x000000ffff167224 */ /* 0x001fe400078e000e */
[----:B-1----:R-:W-:-:S04]  /*b060*/  IMAD.HI.U32 R17, R19, R16, RZ ;  /* 0x0000001013117227 */ /* 0x002fc800078e00ff */
[----:B------:R-:W-:Y:S02]  /*b070*/  IMAD.MOV R17, RZ, RZ, -R17 ;  /* 0x000000ffff117224 */ /* 0x000fe400078e0a11 */
[----:B------:R-:W-:Y:S02]  /*b080*/  IMAD R3, R2, R18, R21 ;  /* 0x0000001202037224 */ /* 0x000fe400078e0215 */
[----:B------:R-:W-:Y:S02]  /*b090*/  IMAD.MOV.U32 R14, RZ, RZ, R13 ;  /* 0x000000ffff0e7224 */ /* 0x000fe400078e000d */
[----:B------:R-:W-:Y:S01]  /*b0a0*/  @!P3 IMAD.IADD R5, R5, 0x1, -R2 ;  /* 0x000000010505b824 */ /* 0x000fe200078e0a02 */
[----:B------:R-:W-:Y:S01]  /*b0b0*/  ISETP.GE.AND P3, PT, R0, RZ, PT ;  /* 0x000000ff0000720c */ /* 0x000fe20003f66270 */
[----:B------:R-:W-:Y:S01]  /*b0c0*/  @!P6 IMAD.MOV R22, RZ, RZ, -R22 ;  /* 0x000000ffff16e224 */ /* 0x000fe200078e0a16 */
[C---:B------:R-:W-:Y:S01]  /*b0d0*/  ISETP.GT.U32.AND P6, PT, R2.reuse, R4, PT ;  /* 0x000000040200720c */ /* 0x040fe20003fc4070 */
[----:B------:R-:W-:-:S02]  /*b0e0*/  IMAD R0, R2, R17, R16 ;  /* 0x0000001102007224 */ /* 0x000fc400078e0210 */
[----:B------:R-:W-:Y:S01]  /*b0f0*/  @!P1 IMAD.MOV R14, RZ, RZ, -R14 ;  /* 0x000000ffff0e9224 */ /* 0x000fe200078e0a0e */
[----:B------:R-:W-:Y:S01]  /*b100*/  ISETP.GT.U32.AND P1, PT, R2, R3, PT ;  /* 0x000000030200720c */ /* 0x000fe20003f24070 */
[----:B------:R-:W-:Y:S02]  /*b110*/  IMAD.MOV.U32 R23, RZ, RZ, R15 ;  /* 0x000000ffff177224 */ /* 0x000fe400078e000f */
[----:B------:R-:W-:Y:S02]  /*b120*/  VIADD R15, R11, 0x2b ;  /* 0x0000002b0b0f7836 */ /* 0x000fe40000000000 */
[----:B------:R-:W-:Y:S01]  /*b130*/  @!P0 IMAD.IADD R6, R6, 0x1, -R2 ;  /* 0x0000000106068824 */ /* 0x000fe200078e0a02 */
[----:B------:R-:W-:Y:S01]  /*b140*/  ISETP.GT.U32.AND P0, PT, R2, R0, PT ;  /* 0x000000000200720c */ /* 0x000fe20003f04070 */
[----:B------:R-:W-:Y:S01]  /*b150*/  @!P4 IMAD.MOV R12, RZ, RZ, -R12 ;  /* 0x000000ffff0cc224 */ /* 0x000fe200078e0a0c */
[----:B------:R-:W-:Y:S01]  /*b160*/  ISETP.GE.AND P4, PT, R7, RZ, PT ;  /* 0x000000ff0700720c */ /* 0x000fe20003f86270 */
[----:B------:R-:W-:Y:S01]  /*b170*/  @!P2 IMAD.MOV R23, RZ, RZ, -R23 ;  /* 0x000000ffff17a224 */ /* 0x000fe200078e0a17 */
[----:B------:R-:W-:Y:S01]  /*b180*/  IABS R7, R15 ;  /* 0x0000000f00077213 */ /* 0x000fe20000000000 */
[--C-:B------:R-:W-:Y:S01]  /*b190*/  @!P6 IMAD.IADD R4, R4, 0x1, -R2.reuse ;  /* 0x000000010404e824 */ /* 0x100fe200078e0a02 */
[----:B------:R-:W-:Y:S01]  /*b1a0*/  ISETP.GT.U32.AND P2, PT, R2, R5, PT ;  /* 0x000000050200720c */ /* 0x000fe20003f44070 */
[----:B------:R-:W-:Y:S01]  /*b1b0*/  @!P1 IMAD.IADD R3, R3, 0x1, -R2 ;  /* 0x0000000103039824 */ /* 0x000fe200078e0a02 */
[----:B------:R-:W-:Y:S01]  /*b1c0*/  STL [R1+0x80], R23 ;  /* 0x0000801701007387 */ /* 0x000fe20000100800 */
[----:B------:R-:W-:Y:S01]  /*b1d0*/  ISETP.GE.AND P6, PT, R9, RZ, PT ;  /* 0x000000ff0900720c */ /* 0x000fe20003fc6270 */
[----:B------:R-:W-:Y:S01]  /*b1e0*/  IMAD.HI.U32 R9, R19, R7, RZ ;  /* 0x0000000713097227 */ /* 0x000fe200078e00ff */
[----:B------:R-:W-:Y:S01]  /*b1f0*/  ISETP.GE.AND P1, PT, R15, RZ, PT ;  /* 0x000000ff0f00720c */ /* 0x000fe20003f26270 */
[----:B------:R-:W-:Y:S02]  /*b200*/  STL [R1+0x40], R22 ;  /* 0x0000401601007387 */ /* 0x000fe40000100800 */
[----:B------:R-:W-:-:S02]  /*b210*/  VIADD R13, R11, 0x2a ;  /* 0x0000002a0b0d7836 */ /* 0x000fc40000000000 */
[----:B------:R0:W-:Y:S01]  /*b220*/  STL [R1+0x3c], R14 ;  /* 0x00003c0e01007387 */ /* 0x0001e20000100800 */
[----:B------:R-:W-:Y:S02]  /*b230*/  IMAD.MOV R9, RZ, RZ, -R9 ;  /* 0x000000ffff097224 */ /* 0x000fe400078e0a09 */
[--C-:B------:R-:W-:Y:S01]  /*b240*/  @!P0 IMAD.IADD R0, R0, 0x1, -R2.reuse ;  /* 0x0000000100008824 */ /* 0x100fe200078e0a02 */
[----:B------:R-:W-:Y:S01]  /*b250*/  ISETP.GT.U32.AND P0, PT, R2, R3, PT ;  /* 0x000000030200720c */ /* 0x000fe20003f04070 */
[----:B------:R-:W-:Y:S01]  /*b260*/  @!P2 IMAD.IADD R5, R5, 0x1, -R2 ;  /* 0x000000010505a824 */ /* 0x000fe200078e0a02 */
[----:B------:R-:W-:Y:S01]  /*b270*/  IABS R16, R13 ;  /* 0x0000000d00107213 */ /* 0x000fe20000000000 */
[----:B------:R-:W-:Y:S01]  /*b280*/  @!P4 IMAD.MOV R4, RZ, RZ, -R4 ;  /* 0x000000ffff04c224 */ /* 0x000fe200078e0a04 */
[----:B------:R-:W-:Y:S01]  /*b290*/  ISETP.GE.AND P2, PT, R8, RZ, PT ;  /* 0x000000ff0800720c */ /* 0x000fe20003f46270 */
[----:B------:R1:W-:Y:S01]  /*b2a0*/  STL [R1+0x2c], R12 ;  /* 0x00002c0c01007387 */ /* 0x0003e20000100800 */
[----:B0-----:R-:W-:-:S02]  /*b2b0*/  IMAD.MOV.U32 R14, RZ, RZ, R6 ;  /* 0x000000ffff0e7224 */ /* 0x001fc400078e0006 */
[----:B------:R-:W-:-:S04]  /*b2c0*/  IMAD.HI.U32 R8, R19, R16, RZ ;  /* 0x0000001013087227 */ /* 0x000fc800078e00ff */
[----:B------:R-:W-:Y:S01]  /*b2d0*/  @!P5 IMAD.MOV R14, RZ, RZ, -R14 ;  /* 0x000000ffff0ed224 */ /* 0x000fe200078e0a0e */
[----:B------:R-:W-:Y:S01]  /*b2e0*/  ISETP.GE.AND P5, PT, R13, RZ, PT ;  /* 0x000000ff0d00720c */ /* 0x000fe20003fa6270 */
[C---:B------:R-:W-:Y:S02]  /*b2f0*/  IMAD R13, R2.reuse, R9, R7 ;  /* 0x00000009020d7224 */ /* 0x040fe400078e0207 */
[----:B-1----:R-:W-:Y:S01]  /*b300*/  IMAD.MOV.U32 R12, RZ, RZ, R5 ;  /* 0x000000ffff0c7224 */ /* 0x002fe200078e0005 */
[----:B------:R0:W-:Y:S01]  /*b310*/  STL [R1+0x58], R14 ;  /* 0x0000580e01007387 */ /* 0x0001e20000100800 */
[----:B------:R-:W-:Y:S01]  /*b320*/  @!P0 IMAD.IADD R3, R3, 0x1, -R2 ;  /* 0x0000000103038824 */ /* 0x000fe200078e0a02 */
[C---:B------:R-:W-:Y:S01]  /*b330*/  ISETP.GT.U32.AND P4, PT, R2.reuse, R13, PT ;  /* 0x0000000d0200720c */ /* 0x040fe20003f84070 */
[----:B------:R-:W-:Y:S01]  /*b340*/  @!P3 IMAD.MOV R12, RZ, RZ, -R12 ;  /* 0x000000ffff0cb224 */ /* 0x000fe200078e0a0c */
[----:B------:R-:W-:Y:S01]  /*b350*/  ISETP.GT.U32.AND P3, PT, R2, R0, PT ;  /* 0x000000000200720c */ /* 0x000fe20003f64070 */
[----:B------:R-:W-:-:S02]  /*b360*/  IMAD.MOV.U32 R7, RZ, RZ, R3 ;  /* 0x000000ffff077224 */ /* 0x000fc400078e0003 */
[----:B------:R-:W-:Y:S01]  /*b370*/  IMAD.MOV R8, RZ, RZ, -R8 ;  /* 0x000000ffff087224 */ /* 0x000fe200078e0a08 */
[----:B------:R-:W-:Y:S01]  /*b380*/  STL [R1+0x5c], R12 ;  /* 0x00005c0c01007387 */ /* 0x000fe20000100800 */
[----:B------:R-:W-:Y:S02]  /*b390*/  @!P2 IMAD.MOV R7, RZ, RZ, -R7 ;  /* 0x000000ffff07a224 */ /* 0x000fe400078e0a07 */
[----:B0-----:R-:W-:Y:S01]  /*b3a0*/  VIADD R14, R11, 0x29 ;  /* 0x000000290b0e7836 */ /* 0x001fe20000000000 */
[----:B------:R0:W-:Y:S01]  /*b3b0*/  STL [R1+0x60], R4 ;  /* 0x0000600401007387 */ /* 0x0001e20000100800 */
[----:B------:R-:W-:Y:S02]  /*b3c0*/  IMAD R16, R2, R8, R16 ;  /* 0x0000000802107224 */ /* 0x000fe400078e0210 */
[--C-:B------:R-:W-:Y:S01]  /*b3d0*/  @!P4 IMAD.IADD R13, R13, 0x1, -R2.reuse ;  /* 0x000000010d0dc824 */ /* 0x100fe200078e0a02 */
[----:B------:R-:W-:Y:S01]  /*b3e0*/  ISETP.GE.AND P0, PT, R14, RZ, PT ;  /* 0x000000ff0e00720c */ /* 0x000fe20003f06270 */
[----:B------:R1:W-:Y:S01]  /*b3f0*/  STL [R1+0x70], R7 ;  /* 0x0000700701007387 */ /* 0x0003e20000100800 */
[----:B------:R-:W-:Y:S01]  /*b400*/  IABS R14, R14 ;  /* 0x0000000e000e7213 */ /* 0x000fe20000000000 */
[----:B------:R-:W-:Y:S01]  /*b410*/  @!P3 IMAD.IADD R0, R0, 0x1, -R2 ;  /* 0x000000010000b824 */ /* 0x000fe200078e0a02 */
[C---:B------:R-:W-:Y:S01]  /*b420*/  ISETP.GT.U32.AND P4, PT, R2.reuse, R13, PT ;  /* 0x0000000d0200720c */ /* 0x040fe20003f84070 */
[C---:B------:R-:W-:Y:S01]  /*b430*/  VIADD R6, R11.reuse, 0x28 ;  /* 0x000000280b067836 */ /* 0x040fe20000000000 */
[----:B------:R-:W-:Y:S01]  /*b440*/  ISETP.GT.U32.AND P3, PT, R2, R16, PT ;  /* 0x000000100200720c */ /* 0x000fe20003f64070 */
[----:B0-----:R-:W-:-:S02]  /*b450*/  VIADD R4, R11, 0x27 ;  /* 0x000000270b047836 */ /* 0x001fc40000000000 */
[----:B------:R-:W-:Y:S01]  /*b460*/  @!P6 IMAD.MOV R0, RZ, RZ, -R0 ;  /* 0x000000ffff00e224 */ /* 0x000fe200078e0a00 */
[----:B------:R-:W-:Y:S01]  /*b470*/  IABS R5, R6 ;  /* 0x0000000600057213 */ /* 0x000fe20000000000 */
[----:B-1----:R-:W-:Y:S01]  /*b480*/  IMAD.HI.U32 R7, R19, R14, RZ ;  /* 0x0000000e13077227 */ /* 0x002fe200078e00ff */
[----:B------:R-:W-:Y:S02]  /*b490*/  IABS R8, R4 ;  /* 0x0000000400087213 */ /* 0x000fe40000000000 */
[----:B------:R-:W-:Y:S01]  /*b4a0*/  ISETP.GE.AND P2, PT, R6, RZ, PT ;  /* 0x000000ff0600720c */ /* 0x000fe20003f46270 */
[----:B------:R-:W-:Y:S01]  /*b4b0*/  IMAD.MOV R7, RZ, RZ, -R7 ;  /* 0x000000ffff077224 */ /* 0x000fe200078e0a07 */
[----:B------:R0:W-:Y:S01]  /*b4c0*/  STL [R1+0x78], R0 ;  /* 0x0000780001007387 */ /* 0x0001e20000100800 */
[----:B------:R-:W-:Y:S01]  /*b4d0*/  @!P4 IMAD.IADD R13, R13, 0x1, -R2 ;  /* 0x000000010d0dc824 */ /* 0x000fe200078e0a02 */
[----:B------:R-:W-:Y:S01]  /*b4e0*/  ISETP.GE.AND P6, PT, R4, RZ, PT ;  /* 0x000000ff0400720c */ /* 0x000fe20003fc6270 */
[----:B------:R-:W-:-:S02]  /*b4f0*/  IMAD R14, R2, R7, R14 ;  /* 0x00000007020e7224 */ /* 0x000fc400078e020e */
[----:B------:R-:W-:-:S03]  /*b500*/  IMAD.HI.U32 R3, R19, R8, RZ ;  /* 0x0000000813037227 */ /* 0x000fc600078e00ff */
[----:B------:R-:W-:Y:S01]  /*b510*/  ISETP.GT.U32.AND P4, PT, R2, R14, PT ;  /* 0x0000000e0200720c */ /* 0x000fe20003f84070 */
[----:B------:R-:W-:Y:S02]  /*b520*/  @!P3 IMAD.IADD R16, R16, 0x1, -R2 ;  /* 0x000000011010b824 */ /* 0x000fe400078e0a02 */
[----:B------:R-:W-:-:S03]  /*b530*/  IMAD.HI.U32 R6, R19, R5, RZ ;  /* 0x0000000513067227 */ /* 0x000fc600078e00ff */
[C---:B------:R-:W-:Y:S01]  /*b540*/  ISETP.GT.U32.AND P3, PT, R2.reuse, R16, PT ;  /* 0x000000100200720c */ /* 0x040fe20003f64070 */
[----:B------:R-:W-:Y:S02]  /*b550*/  IMAD.MOV R3, RZ, RZ, -R3 ;  /* 0x000000ffff037224 */ /* 0x000fe400078e0a03 */
[----:B------:R-:W-:Y:S02]  /*b560*/  IMAD.MOV R6, RZ, RZ, -R6 ;  /* 0x000000ffff067224 */ /* 0x000fe400078e0a06 */
[----:B0-----:R-:W-:Y:S02]  /*b570*/  VIADD R0, R11, 0x26 ;  /* 0x000000260b007836 */ /* 0x001fe40000000000 */
[C---:B------:R-:W-:Y:S02]  /*b580*/  IMAD R8, R2.reuse, R3, R8 ;  /* 0x0000000302087224 */ /* 0x040fe400078e0208 */
[----:B------:R-:W-:Y:S01]  /*b590*/  IMAD R5, R2, R6, R5 ;  /* 0x0000000602057224 */ /* 0x000fe200078e0205 */
[----:B------:R-:W-:Y:S01]  /*b5a0*/  IABS R6, R0 ;  /* 0x0000000000067213 */ /* 0x000fe20000000000 */
[----:B------:R-:W-:-:S02]  /*b5b0*/  IMAD.MOV.U32 R17, RZ, RZ, R13 ;  /* 0x000000ffff117224 */ /* 0x000fc400078e000d */
[--C-:B------:R-:W-:Y:S01]  /*b5c0*/  @!P4 IMAD.IADD R14, R14, 0x1, -R2.reuse ;  /* 0x000000010e0ec824 */ /* 0x100fe200078e0a02 */
[C---:B------:R-:W-:Y:S01]  /*b5d0*/  ISETP.GT.U32.AND P4, PT, R2.reuse, R8, PT ;  /* 0x000000080200720c */ /* 0x040fe20003f84070 */
[----:B------:R-:W-:Y:S02]  /*b5e0*/  @!P1 IMAD.MOV R17, RZ, RZ, -R17 ;  /* 0x000000ffff119224 */ /* 0x000fe400078e0a11 */
[----:B------:R-:W-:Y:S01]  /*b5f0*/  IMAD.HI.U32 R13, R19, R6, RZ ;  /* 0x00000006130d7227 */ /* 0x000fe200078e00ff */
[----:B------:R-:W-:Y:S02]  /*b600*/  ISETP.GT.U32.AND P1, PT, R2, R14, PT ;  /* 0x0000000e0200720c */ /* 0x000fe40003f24070 */
[----:B------:R0:W-:Y:S01]  /*b610*/  STL [R1+0x74], R17 ;  /* 0x0000741101007387 */ /* 0x0001e20000100800 */
[----:B------:R-:W-:Y:S01]  /*b620*/  @!P3 IMAD.IADD R16, R16, 0x1, -R2 ;  /* 0x000000011010b824 */ /* 0x000fe200078e0a02 */
[----:B------:R-:W-:Y:S01]  /*b630*/  ISETP.GT.U32.AND P3, PT, R2, R5, PT ;  /* 0x000000050200720c */ /* 0x000fe20003f64070 */
[----:B------:R-:W-:-:S02]  /*b640*/  IMAD.MOV R13, RZ, RZ, -R13 ;  /* 0x000000ffff0d7224 */ /* 0x000fc400078e0a0d */
[----:B------:R-:W-:Y:S01]  /*b650*/  @!P5 IMAD.MOV R16, RZ, RZ, -R16 ;  /* 0x000000ffff10d224 */ /* 0x000fe200078e0a10 */
[----:B------:R-:W-:Y:S01]  /*b660*/  ISETP.GE.AND P5, PT, R0, RZ, PT ;  /* 0x000000ff0000720c */ /* 0x000fe20003fa6270 */
[----:B------:R-:W-:Y:S02]  /*b670*/  IMAD R0, R2, R13, R6 ;  /* 0x0000000d02007224 */ /* 0x000fe400078e0206 */
[--C-:B------:R-:W-:Y:S01]  /*b680*/  @!P4 IMAD.IADD R8, R8, 0x1, -R2.reuse ;  /* 0x000000010808c824 */ /* 0x100fe200078e0a02 */
[----:B------:R1:W-:Y:S01]  /*b690*/  STL [R1+0x6c], R16 ;  /* 0x00006c1001007387 */ /* 0x0003e20000100800 */
[C---:B------:R-:W-:Y:S02]  /*b6a0*/  VIADD R3, R11.reuse, 0x23 ;  /* 0x000000230b037836 */ /* 0x040fe40000000000 */
[--C-:B------:R-:W-:Y:S01]  /*b6b0*/  @!P1 IMAD.IADD R14, R14, 0x1, -R2.reuse ;  /* 0x000000010e0e9824 */ /* 0x100fe200078e0a02 */
[C---:B------:R-:W-:Y:S01]  /*b6c0*/  ISETP.GT.U32.AND P1, PT, R2.reuse, R0, PT ;  /* 0x000000000200720c */ /* 0x040fe20003f24070 */
[----:B------:R-:W-:Y:S01]  /*b6d0*/  VIADD R7, R11, 0x24 ;  /* 0x000000240b077836 */ /* 0x000fe20000000000 */
[C---:B------:R-:W-:Y:S01]  /*b6e0*/  ISETP.GT.U32.AND P4, PT, R2.reuse, R8, PT ;  /* 0x000000080200720c */ /* 0x040fe20003f84070 */
[----:B------:R-:W-:Y:S01]  /*b6f0*/  @!P3 IMAD.IADD R5, R5, 0x1, -R2 ;  /* 0x000000010505b824 */ /* 0x000fe200078e0a02 */
[----:B------:R-:W-:Y:S01]  /*b700*/  IABS R4, R3 ;  /* 0x0000000300047213 */ /* 0x000fe20000000000 */
[----:B------:R-:W-:Y:S01]  /*b710*/  VIADD R9, R11, 0x25 ;  /* 0x000000250b097836 */ /* 0x000fe20000000000 */
[----:B------:R-:W-:Y:S01]  /*b720*/  IABS R12, R7 ;  /* 0x00000007000c7213 */ /* 0x000fe20000000000 */
[----:B0-----:R-:W-:Y:S01]  /*b730*/  IMAD.MOV.U32 R17, RZ, RZ, R14 ;  /* 0x000000ffff117224 */ /* 0x001fe200078e000e */
[----:B------:R-:W-:Y:S01]  /*b740*/  ISETP.GT.U32.AND P3, PT, R2, R5, PT ;  /* 0x000000050200720c */ /* 0x000fe20003f64070 */
[----:B------:R-:W-:Y:S01]  /*b750*/  IMAD.HI.U32 R13, R19, R4, RZ ;  /* 0x00000004130d7227 */ /* 0x000fe200078e00ff */
[----:B------:R-:W-:-:S03]  /*b760*/  IABS R15, R9 ;  /* 0x00000009000f7213 */ /* 0x000fc60000000000 */
[----:B------:R-:W-:-:S04]  /*b770*/  IMAD.HI.U32 R6, R19, R12, RZ ;  /* 0x0000000c13067227 */ /* 0x000fc800078e00ff */
[----:B------:R-:W-:Y:S02]  /*b780*/  IMAD.MOV R13, RZ, RZ, -R13 ;  /* 0x000000ffff0d7224 */ /* 0x000fe400078e0a0d */
[--C-:B------:R-:W-:Y:S02]  /*b790*/  @!P1 IMAD.IADD R0, R0, 0x1, -R2.reuse ;  /* 0x0000000100009824 */ /* 0x100fe400078e0a02 */
[----:B------:R-:W-:Y:S02]  /*b7a0*/  @!P4 IMAD.IADD R8, R8, 0x1, -R2 ;  /* 0x000000010808c824 */ /* 0x000fe400078e0a02 */
[----:B-1----:R-:W-:-:S04]  /*b7b0*/  IMAD.HI.U32 R16, R19, R15, RZ ;  /* 0x0000000f13107227 */ /* 0x002fc800078e00ff */
[----:B------:R-:W-:Y:S02]  /*b7c0*/  IMAD.MOV R6, RZ, RZ, -R6 ;  /* 0x000000ffff067224 */ /* 0x000fe400078e0a06 */
[C---:B------:R-:W-:Y:S02]  /*b7d0*/  IMAD R4, R2.reuse, R13, R4 ;  /* 0x0000000d02047224 */ /* 0x040fe400078e0204 */
[----:B------:R-:W-:Y:S01]  /*b7e0*/  @!P0 IMAD.MOV R17, RZ, RZ, -R17 ;  /* 0x000000ffff118224 */ /* 0x000fe200078e0a11 */
[C---:B------:R-:W-:Y:S01]  /*b7f0*/  ISETP.GT.U32.AND P0, PT, R2.reuse, R0, PT ;  /* 0x000000000200720c */ /* 0x040fe20003f04070 */
[----:B------:R-:W-:Y:S02]  /*b800*/  IMAD.MOV.U32 R14, RZ, RZ, R8 ;  /* 0x000000ffff0e7224 */ /* 0x000fe400078e0008 */
[----:B------:R-:W-:Y:S01]  /*b810*/  IMAD.MOV R16, RZ, RZ, -R16 ;  /* 0x000000ffff107224 */ /* 0x000fe200078e0a10 */
[----:B------:R-:W-:Y:S01]  /*b820*/  STL [R1+0x64], R17 ;  /* 0x0000641101007387 */ /* 0x000fe20000100800 */
[----:B------:R-:W-:-:S02]  /*b830*/  IMAD R12, R2, R6, R12 ;  /* 0x00000006020c7224 */ /* 0x000fc400078e020c */
[----:B------:R-:W-:Y:S01]  /*b840*/  @!P3 IMAD.IADD R5, R5, 0x1, -R2 ;  /* 0x000000010505b824 */ /* 0x000fe200078e0a02 */
[----:B------:R-:W-:Y:S01]  /*b850*/  ISETP.GE.AND P3, PT, R9, RZ, PT ;  /* 0x000000ff0900720c */ /* 0x000fe20003f66270 */
[----:B------:R-:W-:Y:S01]  /*b860*/  @!P6 IMAD.MOV R14, RZ, RZ, -R14 ;  /* 0x000000ffff0ee224 */ /* 0x000fe200078e0a0e */
[C---:B------:R-:W-:Y:S01]  /*b870*/  ISETP.GT.U32.AND P6, PT, R2.reuse, R4, PT ;  /* 0x000000040200720c */ /* 0x040fe20003fc4070 */
[C---:B------:R-:W-:Y:S01]  /*b880*/  IMAD R9, R2.reuse, R16, R15 ;  /* 0x0000001002097224 */ /* 0x040fe200078e020f */
[C---:B------:R-:W-:Y:S01]  /*b890*/  ISETP.GT.U32.AND P4, PT, R2.reuse, R12, PT ;  /* 0x0000000c0200720c */ /* 0x040fe20003f84070 */
[----:B------:R-:W-:Y:S02]  /*b8a0*/  VIADD R6, R11, 0x22 ;  /* 0x000000220b067836 */ /* 0x000fe40000000000 */
[----:B------:R-:W-:Y:S01]  /*b8b0*/  IMAD.MOV.U32 R15, RZ, RZ, R5 ;  /* 0x000000ffff0f7224 */ /* 0x000fe200078e0005 */
[----:B------:R-:W-:Y:S01]  /*b8c0*/  ISETP.GT.U32.AND P1, PT, R2, R9, PT ;  /* 0x000000090200720c */ /* 0x000fe20003f24070 */
[--C-:B------:R-:W-:Y:S01]  /*b8d0*/  @!P0 IMAD.IADD R0, R0, 0x1, -R2.reuse ;  /* 0x0000000100008824 */ /* 0x100fe200078e0a02 */
[----:B------:R-:W-:Y:S01]  /*b8e0*/  IABS R13, R6 ;  /* 0x00000006000d7213 */ /* 0x000fe20000000000 */
[----:B------:R-:W-:Y:S01]  /*b8f0*/  @!P2 IMAD.MOV R15, RZ, RZ, -R15 ;  /* 0x000000ffff0fa224 */ /* 0x000fe200078e0a0f */
[----:B------:R-:W-:Y:S01]  /*b900*/  ISETP.GE.AND P2, PT, R7, RZ, PT ;  /* 0x000000ff0700720c */ /* 0x000fe20003f46270 */
[----:B------:R-:W-:Y:S01]  /*b910*/  VIADD R7, R11, 0x21 ;  /* 0x000000210b077836 */ /* 0x000fe20000000000 */
[----:B------:R-:W-:Y:S01]  /*b920*/  ISETP.GE.AND P0, PT, R3, RZ, PT ;  /* 0x000000ff0300720c */ /* 0x000fe20003f06270 */
[----:B------:R-:W-:Y:S01]  /*b930*/  IMAD.MOV.U32 R5, RZ, RZ, R13 ;  /* 0x000000ffff057224 */ /* 0x000fe200078e000d */
[----:B------:R-:W-:Y:S01]  /*b940*/  STL [R1+0x68], R15 ;  /* 0x0000680f01007387 */ /* 0x000fe20000100800 */
[--C-:B------:R-:W-:Y:S01]  /*b950*/  @!P6 IMAD.IADD R4, R4, 0x1, -R2.reuse ;  /* 0x000000010404e824 */ /* 0x100fe200078e0a02 */
[----:B------:R-:W-:Y:S01]  /*b960*/  IABS R13, R7 ;  /* 0x00000007000d7213 */ /* 0x000fe20000000000 */
[----:B------:R-:W-:Y:S01]  /*b970*/  IMAD.HI.U32 R8, R19, R5, RZ ;  /* 0x0000000513087227 */ /* 0x000fe200078e00ff */
[----:B------:R0:W-:Y:S03]  /*b980*/  STL [R1+0x128], R14 ;  /* 0x0001280e01007387 */ /* 0x0001e60000100800 */
[----:B------:R-:W-:-:S02]  /*b990*/  @!P4 IMAD.IADD R12, R12, 0x1, -R2 ;  /* 0x000000010c0cc824 */ /* 0x000fc400078e0a02 */
[----:B------:R-:W-:Y:S01]  /*b9a0*/  @!P1 IMAD.IADD R9, R9, 0x1, -R2 ;  /* 0x0000000109099824 */ /* 0x000fe200078e0a02 */
[----:B------:R-:W-:Y:S01]  /*b9b0*/  ISETP.GE.AND P1, PT, R6, RZ, PT ;  /* 0x000000ff0600720c */ /* 0x000fe20003f26270 */
[----:B------:R-:W-:Y:S01]  /*b9c0*/  IMAD.MOV R8, RZ, RZ, -R8 ;  /* 0x000000ffff087224 */ /* 0x000fe200078e0a08 */
[C---:B------:R-:W-:Y:S01]  /*b9d0*/  ISETP.GT.U32.AND P6, PT, R2.reuse, R12, PT ;  /* 0x0000000c0200720c */ /* 0x040fe20003fc4070 */
[----:B------:R-:W-:Y:S01]  /*b9e0*/  IMAD.HI.U32 R6, R19, R13, RZ ;  /* 0x0000000d13067227 */ /* 0x000fe200078e00ff */
[----:B------:R-:W-:-:S03]  /*b9f0*/  ISETP.GT.U32.AND P4, PT, R2, R9, PT ;  /* 0x000000090200720c */ /* 0x000fc60003f84070 */
[----:B0-----:R-:W-:Y:S02]  /*ba00*/  IMAD.MOV.U32 R14, RZ, RZ, R0 ;  /* 0x000000ffff0e7224 */ /* 0x001fe400078e0000 */
[C---:B------:R-:W-:Y:S02]  /*ba10*/  IMAD R5, R2.reuse, R8, R5 ;  /* 0x0000000802057224 */ /* 0x040fe400078e0205 */
[----:B------:R-:W-:Y:S01]  /*ba20*/  @!P5 IMAD.MOV R14, RZ, RZ, -R14 ;  /* 0x000000ffff0ed224 */ /* 0x000fe200078e0a0e */
[----:B------:R-:W-:Y:S01]  /*ba30*/  ISETP.GT.U32.AND P5, PT, R2, R4, PT ;  /* 0x000000040200720c */ /* 0x000fe20003fa4070 */
[C---:B------:R-:W-:Y:S02]  /*ba40*/  VIADD R8, R11.reuse, 0x1e ;  /* 0x0000001e0b087836 */ /* 0x040fe40000000000 */
[C---:B------:R-:W-:Y:S01]  /*ba50*/  VIADD R3, R11.reuse, 0x20 ;  /* 0x000000200b037836 */ /* 0x040fe20000000000 */
[----:B------:R0:W-:Y:S01]  /*ba60*/  STL [R1+0x12c], R14 ;  /* 0x00012c0e01007387 */ /* 0x0001e20000100800 */
[----:B------:R-:W-:Y:S01]  /*ba70*/  IMAD.MOV R6, RZ, RZ, -R6 ;  /* 0x000000ffff067224 */ /* 0x000fe200078e0a06 */
[----:B------:R-:W-:Y:S01]  /*ba80*/  IABS R15, R8 ;  /* 0x00000008000f7213 */ /* 0x000fe20000000000 */
[----:B------:R-:W-:-:S02]  /*ba90*/  VIADD R0, R11, 0x1f ;  /* 0x0000001f0b007836 */ /* 0x000fc40000000000 */
[----:B------:R-:W-:Y:S02]  /*baa0*/  IMAD R13, R2, R6, R13 ;  /* 0x00000006020d7224 */ /* 0x000fe400078e020d */
[--C-:B------:R-:W-:Y:S01]  /*bab0*/  @!P6 IMAD.IADD R12, R12, 0x1, -R2.reuse ;  /* 0x000000010c0ce824 */ /* 0x100fe200078e0a02 */
[----:B------:R-:W-:Y:S01]  /*bac0*/  IABS R6, R0 ;  /* 0x0000000000067213 */ /* 0x000fe20000000000 */
[--C-:B------:R-:W-:Y:S01]  /*bad0*/  @!P5 IMAD.IADD R4, R4, 0x1, -R2.reuse ;  /* 0x000000010404d824 */ /* 0x100fe200078e0a02 */
[----:B0-----:R-:W-:Y:S01]  /*bae0*/  IABS R14, R3 ;  /* 0x00000003000e7213 */ /* 0x001fe20000000000 */
[----:B------:R-:W-:Y:S01]  /*baf0*/  @!P4 IMAD.IADD R9, R9, 0x1, -R2 ;  /* 0x000000010909c824 */ /* 0x000fe200078e0a02 */
[----:B------:R-:W-:Y:S01]  /*bb00*/  ISETP.GE.AND P5, PT, R7, RZ, PT ;  /* 0x000000ff0700720c */ /* 0x000fe20003fa6270 */
[----:B------:R-:W-:Y:S01]  /*bb10*/  IMAD.MOV.U32 R7, RZ, RZ, R15 ;  /* 0x000000ffff077224 */ /* 0x000fe200078e000f */
[C---:B------:R-:W-:Y:S01]  /*bb20*/  ISETP.GT.U32.AND P6, PT, R2.reuse, R13, PT ;  /* 0x0000000d0200720c */ /* 0x040fe20003fc4070 */
[----:B------:R-:W-:Y:S01]  /*bb30*/  IMAD.HI.U32 R15, R19, R14, RZ ;  /* 0x0000000e130f7227 */ /* 0x000fe200078e00ff */
[----:B------:R-:W-:-:S03]  /*bb40*/  ISETP.GT.U32.AND P4, PT, R2, R5, PT ;  /* 0x000000050200720c */ /* 0x000fc60003f84070 */
[----:B------:R-:W-:-:S04]  /*bb50*/  IMAD.HI.U32 R16, R19, R6, RZ ;  /* 0x0000000613107227 */ /* 0x000fc800078e00ff */
[----:B------:R-:W-:Y:S02]  /*bb60*/  IMAD.MOV R15, RZ, RZ, -R15 ;  /* 0x000000ffff0f7224 */ /* 0x000fe400078e0a0f */
[----:B------:R-:W-:Y:S02]  /*bb70*/  IMAD.MOV.U32 R17, RZ, RZ, R9 ;  /* 0x000000ffff117224 */ /* 0x000fe400078e0009 */
[----:B------:R-:W-:Y:S02]  /*bb80*/  IMAD.MOV R9, RZ, RZ, -R16 ;  /* 0x000000ffff097224 */ /* 0x000fe400078e0a10 */
[C---:B------:R-:W-:Y:S02]  /*bb90*/  IMAD R14, R2.reuse, R15, R14 ;  /* 0x0000000f020e7224 */ /* 0x040fe400078e020e */
[C---:B------:R-:W-:Y:S02]  /*bba0*/  IMAD R6, R2.reuse, R9, R6 ;  /* 0x0000000902067224 */ /* 0x040fe400078e0206 */
[----:B------:R-:W-:Y:S01]  /*bbb0*/  @!P2 IMAD.MOV R12, RZ, RZ, -R12 ;  /* 0x000000ffff0ca224 */ /* 0x000fe200078e0a0c */
[----:B------:R-:W-:Y:S01]  /*bbc0*/  ISETP.GT.U32.AND P2, PT, R2, R14, PT ;  /* 0x0000000e0200720c */ /* 0x000fe20003f44070 */
[----:B------:R-:W-:-:S02]  /*bbd0*/  @!P6 IMAD.IADD R13, R13, 0x1, -R2 ;  /* 0x000000010d0de824 */ /* 0x000fc400078e0a02 */
[----:B------:R-:W-:Y:S01]  /*bbe0*/  @!P4 IMAD.IADD R5, R5, 0x1, -R2 ;  /* 0x000000010505c824 */ /* 0x000fe200078e0a02 */
[----:B------:R-:W-:Y:S01]  /*bbf0*/  ISETP.GE.AND P4, PT, R3, RZ, PT ;  /* 0x000000ff0300720c */ /* 0x000fe20003f86270 */
[----:B------:R-:W-:Y:S01]  /*bc00*/  @!P0 IMAD.MOV R4, RZ, RZ, -R4 ;  /* 0x000000ffff048224 */ /* 0x000fe200078e0a04 */
[C---:B------:R-:W-:Y:S01]  /*bc10*/  ISETP.GT.U32.AND P0, PT, R2.reuse, R6, PT ;  /* 0x000000060200720c */ /* 0x040fe20003f04070 */
[----:B------:R-:W-:Y:S01]  /*bc20*/  IMAD.HI.U32 R3, R19, R7, RZ ;  /* 0x0000000713037227 */ /* 0x000fe200078e00ff */
[----:B------:R-:W-:-:S03]  /*bc30*/  ISETP.GT.U32.AND P6, PT, R2, R13, PT ;  /* 0x0000000d0200720c */ /* 0x000fc60003fc4070 */
[----:B------:R-:W-:Y:S01]  /*bc40*/  @!P3 IMAD.MOV R17, RZ, RZ, -R17 ;  /* 0x000000ffff11b224 */ /* 0x000fe200078e0a11 */
[C---:B------:R-:W-:Y:S01]  /*bc50*/  ISETP.GT.U32.AND P3, PT, R2.reuse, R5, PT ;  /* 0x000000050200720c */ /* 0x040fe20003f64070 */
[----:B------:R-:W-:Y:S02]  /*bc60*/  IMAD.MOV R3, RZ, RZ, -R3 ;  /* 0x000000ffff037224 */ /* 0x000fe400078e0a03 */
[----:B------:R-:W-:Y:S01]  /*bc70*/  VIADD R15, R11, 0x1d ;  /* 0x0000001d0b0f7836 */ /* 0x000fe20000000000 */
[----:B------:R-:W-:Y:S01]  /*bc80*/  STL [R1+0x120], R17 ;  /* 0x0001201101007387 */ /* 0x000fe20000100800 */
[----:B------:R-:W-:Y:S02]  /*bc90*/  IMAD R7, R2, R3, R7 ;  /* 0x0000000302077224 */ /* 0x000fe400078e0207 */
[--C-:B------:R-:W-:Y:S01]  /*bca0*/  @!P2 IMAD.IADD R14, R14, 0x1, -R2.reuse ;  /* 0x000000010e0ea824 */ /* 0x100fe200078e0a02 */
[----:B------:R-:W-:Y:S01]  /*bcb0*/  IABS R3, R15 ;  /* 0x0000000f00037213 */ /* 0x000fe20000000000 */
[--C-:B------:R-:W-:Y:S01]  /*bcc0*/  @!P0 IMAD.IADD R6, R6, 0x1, -R2.reuse ;  /* 0x0000000106068824 */ /* 0x100fe200078e0a02 */
[----:B------:R-:W-:Y:S01]  /*bcd0*/  STL [R1+0xf8], R12 ;  /* 0x0000f80c01007387 */ /* 0x000fe20000100800 */
[--C-:B------:R-:W-:Y:S01]  /*bce0*/  @!P6 IMAD.IADD R13, R13, 0x1, -R2.reuse ;  /* 0x000000010d0de824 */ /* 0x100fe200078e0a02 */
[C---:B------:R-:W-:Y:S01]  /*bcf0*/  ISETP.GT.U32.AND P0, PT, R2.reuse, R14, PT ;  /* 0x0000000e0200720c */ /* 0x040fe20003f04070 */
[----:B------:R-:W-:Y:S01]  /*bd00*/  IMAD.HI.U32 R9, R19, R3, RZ ;  /* 0x0000000313097227 */ /* 0x000fe200078e00ff */
[----:B------:R-:W-:Y:S01]  /*bd10*/  ISETP.GT.U32.AND P6, PT, R2, R7, PT ;  /* 0x000000070200720c */ /* 0x000fe20003fc4070 */
[----:B------:R0:W-:Y:S01]  /*bd20*/  STL [R1+0x100], R4 ;  /* 0x0001000401007387 */ /* 0x0001e20000100800 */
[----:B------:R-:W-:Y:S01]  /*bd30*/  ISETP.GE.AND P2, PT, R8, RZ, PT ;  /* 0x000000ff0800720c */ /* 0x000fe20003f46270 */
[----:B------:R-:W-:Y:S01]  /*bd40*/  @!P3 IMAD.IADD R5, R5, 0x1, -R2 ;  /* 0x000000010505b824 */ /* 0x000fe200078e0a02 */
[----:B------:R-:W-:Y:S01]  /*bd50*/  ISETP.GE.AND P3, PT, R0, RZ, PT ;  /* 0x000000ff0000720c */ /* 0x000fe20003f66270 */
[----:B------:R-:W-:-:S02]  /*bd60*/  IMAD.MOV R9, RZ, RZ, -R9 ;  /* 0x000000ffff097224 */ /* 0x000fc400078e0a09 */
[----:B------:R-:W-:Y:S02]  /*bd70*/  VIADD R0, R11, 0x1c ;  /* 0x0000001c0b007836 */ /* 0x000fe40000000000 */
[----:B------:R-:W-:Y:S02]  /*bd80*/  IMAD R3, R2, R9, R3 ;  /* 0x0000000902037224 */ /* 0x000fe400078e0203 */
[--C-:B------:R-:W-:Y:S01]  /*bd90*/  @!P0 IMAD.IADD R14, R14, 0x1, -R2.reuse ;  /* 0x000000010e0e8824 */ /* 0x100fe200078e0a02 */
[----:B0-----:R-:W-:Y:S01]  /*bda0*/  IABS R4, R0 ;  /* 0x0000000000047213 */ /* 0x001fe20000000000 */
[----:B------:R-:W-:Y:S01]  /*bdb0*/  @!P6 IMAD.IADD R7, R7, 0x1, -R2 ;  /* 0x000000010707e824 */ /* 0x000fe200078e0a02 */
[C---:B------:R-:W-:Y:S01]  /*bdc0*/  ISETP.GT.U32.AND P0, PT, R2.reuse, R3, PT ;  /* 0x000000030200720c */ /* 0x040fe20003f04070 */
[----:B------:R-:W-:Y:S01]  /*bdd0*/  IMAD.MOV.U32 R12, RZ, RZ, R5 ;  /* 0x000000ffff0c7224 */ /* 0x000fe200078e0005 */
[----:B------:R-:W-:Y:S01]  /*bde0*/  ISETP.GT.U32.AND P6, PT, R2, R6, PT ;  /* 0x000000060200720c */ /* 0x000fe20003fc4070 */
[----:B------:R-:W-:-:S04]  /*bdf0*/  IMAD.HI.U32 R5, R19, R4, RZ ;  /* 0x0000000413057227 */ /* 0x000fc800078e00ff */
[C---:B------:R-:W-:Y:S02]  /*be00*/  VIADD R8, R11.reuse, 0x1b ;  /* 0x0000001b0b087836 */ /* 0x040fe40000000000 */
[----:B------:R-:W-:Y:S02]  /*be10*/  IMAD.MOV R5, RZ, RZ, -R5 ;  /* 0x000000ffff057224 */ /* 0x000fe400078e0a05 */
[----:B------:R-:W-:Y:S01]  /*be20*/  VIADD R9, R11, 0x1a ;  /* 0x0000001a0b097836 */ /* 0x000fe20000000000 */
[----:B------:R-:W-:Y:S01]  /*be30*/  IABS R17, R8 ;  /* 0x0000000800117213 */ /* 0x000fe20000000000 */
[C---:B------:R-:W-:Y:S02]  /*be40*/  IMAD R4, R2.reuse, R5, R4 ;  /* 0x0000000502047224 */ /* 0x040fe400078e0204 */
[----:B------:R-:W-:Y:S01]  /*be50*/  @!P1 IMAD.MOV R12, RZ, RZ, -R12 ;  /* 0x000000ffff0c9224 */ /* 0x000fe200078e0a0c */
[----:B------:R-:W-:Y:S01]  /*be60*/  ISETP.GT.U32.AND P1, PT, R2, R7, PT ;  /* 0x000000070200720c */ /* 0x000fe20003f24070 */
[--C-:B------:R-:W-:Y:S01]  /*be70*/  @!P0 IMAD.IADD R3, R3, 0x1, -R2.reuse ;  /* 0x0000000103038824 */ /* 0x100fe200078e0a02 */
[----:B------:R-:W-:Y:S01]  /*be80*/  IABS R5, R9 ;  /* 0x0000000900057213 */ /* 0x000fe20000000000 */
[----:B------:R-:W-:Y:S01]  /*be90*/  @!P6 IMAD.IADD R6, R6, 0x1, -R2 ;  /* 0x000000010606e824 */ /* 0x000fe200078e0a02 */
[----:B------:R-:W-:Y:S01]  /*bea0*/  ISETP.GT.U32.AND P6, PT, R2, R4, PT ;  /* 0x000000040200720c */ /* 0x000fe20003fc4070 */
[----:B------:R-:W-:Y:S01]  /*beb0*/  IMAD.HI.U32 R18, R19, R17, RZ ;  /* 0x0000001113127227 */ /* 0x000fe200078e00ff */
[----:B------:R-:W-:Y:S01]  /*bec0*/  ISETP.GE.AND P0, PT, R0, RZ, PT ;  /* 0x000000ff0000720c */ /* 0x000fe20003f06270 */
[----:B------:R0:W-:Y:S02]  /*bed0*/  STL [R1+0x108], R12 ;  /* 0x0001080c01007387 */ /* 0x0001e40000100800 */
[----:B------:R-:W-:Y:S01]  /*bee0*/  @!P5 IMAD.MOV R13, RZ, RZ, -R13 ;  /* 0x000000ffff0dd224 */ /* 0x000fe200078e0a0d */
[----:B------:R-:W-:Y:S01]  /*bef0*/  ISETP.GT.U32.AND P5, PT, R2, R3, PT ;  /* 0x000000030200720c */ /* 0x000fe20003fa4070 */
[----:B------:R-:W-:-:S02]  /*bf00*/  IMAD.MOV R18, RZ, RZ, -R18 ;  /* 0x000000ffff127224 */ /* 0x000fc400078e0a12 */
[----:B------:R-:W-:Y:S01]  /*bf10*/  IMAD.HI.U32 R16, R19, R5, RZ ;  /* 0x0000000513107227 */ /* 0x000fe200078e00ff */
[----:B------:R-:W-:Y:S03]  /*bf20*/  STL [R1+0xec], R13 ;  /* 0x0000ec0d01007387 */ /* 0x000fe60000100800 */
[C---:B------:R-:W-:Y:S02]  /*bf30*/  IMAD R0, R2.reuse, R18, R17 ;  /* 0x0000001202007224 */ /* 0x040fe400078e0211 */
[----:B------:R-:W-:Y:S02]  /*bf40*/  IMAD.MOV R16, RZ, RZ, -R16 ;  /* 0x000000ffff107224 */ /* 0x000fe400078e0a10 */
[----:B------:R-:W-:Y:S02]  /*bf50*/  IMAD.MOV.U32 R20, RZ, RZ, R14 ;  /* 0x000000ffff147224 */ /* 0x000fe400078e000e */
[----:B------:R-:W-:Y:S01]  /*bf60*/  @!P1 IMAD.IADD R7, R7, 0x1, -R2 ;  /* 0x0000000107079824 */ /* 0x000fe200078e0a02 */
[----:B------:R-:W-:Y:S01]  /*bf70*/  ISETP.GE.AND P1, PT, R15, RZ, PT ;  /* 0x000000ff0f00720c */ /* 0x000fe20003f26270 */
[----:B------:R-:W-:Y:S01]  /*bf80*/  @!P4 IMAD.MOV R20, RZ, RZ, -R20 ;  /* 0x000000ffff14c224 */ /* 0x000fe200078e0a14 */
[C---:B------:R-:W-:Y:S01]  /*bf90*/  ISETP.GT.U32.AND P4, PT, R2.reuse, R0, PT ;  /* 0x000000000200720c */ /* 0x040fe20003f84070 */
[----:B------:R-:W-:-:S02]  /*bfa0*/  IMAD R5, R2, R16, R5 ;  /* 0x0000001002057224 */ /* 0x000fc400078e0205 */
[----:B------:R-:W-:Y:S01]  /*bfb0*/  @!P6 IMAD.IADD R4, R4, 0x1, -R2 ;  /* 0x000000010404e824 */ /* 0x000fe200078e0a02 */
[----:B------:R-:W-:Y:S01]  /*bfc0*/  STL [R1+0xe4], R20 ;  /* 0x0000e41401007387 */ /* 0x000fe20000100800 */
[----:B------:R-:W-:Y:S01]  /*bfd0*/  @!P3 IMAD.MOV R6, RZ, RZ, -R6 ;  /* 0x000000ffff06b224 */ /* 0x000fe200078e0a06 */
[----:B------:R-:W-:Y:S01]  /*bfe0*/  ISETP.GE.AND P3, PT, R8, RZ, PT ;  /* 0x000000ff0800720c */ /* 0x000fe20003f66270 */
[----:B------:R-:W-:Y:S01]  /*bff0*/  @!P2 IMAD.MOV R7, RZ, RZ, -R7 ;  /* 0x000000ffff07a224 */ /* 0x000fe200078e0a07 */
[C---:B------:R-:W-:Y:S01]  /*c000*/  ISETP.GT.U32.AND P6, PT, R2.reuse, R4, PT ;  /* 0x000000040200720c */ /* 0x040fe20003fc4070 */
[--C-:B------:R-:W-:Y:S01]  /*c010*/  @!P5 IMAD.IADD R3, R3, 0x1, -R2.reuse ;  /* 0x000000010303d824 */ /* 0x100fe200078e0a02 */
[----:B------:R-:W-:Y:S01]  /*c020*/  ISETP.GT.U32.AND P5, PT, R2, R5, PT ;  /* 0x000000050200720c */ /* 0x000fe20003fa4070 */
[----:B------:R-:W-:Y:S01]  /*c030*/  STL [R1+0xe0], R6 ;  /* 0x0000e00601007387 */ /* 0x000fe20000100800 */
[----:B0-----:R-:W-:Y:S01]  /*c040*/  VIADD R12, R11, 0x19 ;  /* 0x000000190b0c7836 */ /* 0x001fe20000000000 */
[----:B------:R-:W-:Y:S01]  /*c050*/  ISETP.GE.AND P2, PT, R9, RZ, PT ;  /* 0x000000ff0900720c */ /* 0x000fe20003f46270 */
[----:B------:R-:W-:Y:S01]  /*c060*/  IMAD.MOV.U32 R8, RZ, RZ, R3 ;  /* 0x000000ffff087224 */ /* 0x000fe200078e0003 */
[----:B------:R0:W-:Y:S01]  /*c070*/  STL [R1+0xdc], R7 ;  /* 0x0000dc0701007387 */ /* 0x0001e20000100800 */
[----:B------:R-:W-:Y:S01]  /*c080*/  @!P4 IMAD.IADD R0, R0, 0x1, -R2 ;  /* 0x000000010000c824 */ /* 0x000fe200078e0a02 */
[----:B------:R-:W-:Y:S01]  /*c090*/  IABS R15, R12 ;  /* 0x0000000c000f7213 */ /* 0x000fe20000000000 */
[----:B------:R-:W-:Y:S01]  /*c0a0*/  @!P1 IMAD.MOV R8, RZ, RZ, -R8 ;  /* 0x000000ffff089224 */ /* 0x000fe200078e0a08 */
[----:B------:R-:W-:Y:S01]  /*c0b0*/  IABS R9, R10 ;  /* 0x0000000a00097213 */ /* 0x000fe20000000000 */
[----:B------:R-:W-:-:S02]  /*c0c0*/  VIADD R18, R11, 0x12 ;  /* 0x000000120b127836 */ /* 0x000fc40000000000 */
[--C-:B------:R-:W-:Y:S01]  /*c0d0*/  @!P6 IMAD.IADD R4, R4, 0x1, -R2.reuse ;  /* 0x000000010404e824 */ /* 0x100fe200078e0a02 */
[----:B------:R1:W-:Y:S01]  /*c0e0*/  STL [R1+0xc4], R8 ;  /* 0x0000c40801007387 */ /* 0x0003e20000100800 */
[----:B------:R-:W-:Y:S01]  /*c0f0*/  @!P5 IMAD.IADD R5, R5, 0x1, -R2 ;  /* 0x000000010505d824 */ /* 0x000fe200078e0a02 */
[C---:B------:R-:W-:Y:S01]  /*c100*/  ISETP.GT.U32.AND P5, PT, R2.reuse, R0, PT ;  /* 0x000000000200720c */ /* 0x040fe20003fa4070 */
[----:B0-----:R-:W-:Y:S01]  /*c110*/  VIADD R7, R11, 0x18 ;  /* 0x000000180b077836 */ /* 0x001fe20000000000 */
[----:B------:R-:W0:Y:S01]  /*c120*/  I2F.RP R16, R9 ;  /* 0x0000000900107306 */ /* 0x000e220000209400 */
[----:B------:R-:W-:Y:S01]  /*c130*/  IMAD.HI.U32 R6, R19, R15, RZ ;  /* 0x0000000f13067227 */ /* 0x000fe200078e00ff */
[----:B------:R-:W-:Y:S02]  /*c140*/  ISETP.GT.U32.AND P1, PT, R2, R5, PT ;  /* 0x000000050200720c */ /* 0x000fe40003f24070 */
[----:B------:R-:W-:Y:S01]  /*c150*/  IABS R21, R7 ;  /* 0x0000000700157213 */ /* 0x000fe20000000000 */
[----:B------:R-:W-:Y:S01]  /*c160*/  IMAD.MOV R6, RZ, RZ, -R6 ;  /* 0x000000ffff067224 */ /* 0x000fe200078e0a06 */
[----:B------:R-:W-:Y:S01]  /*c170*/  ISETP.GE.AND P4, PT, R7, RZ, PT ;  /* 0x000000ff0700720c */ /* 0x000fe20003f86270 */
[----:B-1----:R-:W-:Y:S01]  /*c180*/  IMAD.MOV.U32 R8, RZ, RZ, R4 ;  /* 0x000000ffff087224 */ /* 0x002fe200078e0004 */
[----:B------:R-:W-:Y:S01]  /*c190*/  ISETP.GE.AND P6, PT, R12, RZ, PT ;  /* 0x000000ff0c00720c */ /* 0x000fe20003fc6270 */
[----:B------:R-:W-:-:S04]  /*c1a0*/  IMAD.HI.U32 R3, R19, R21, RZ ;  /* 0x0000001513037227 */ /* 0x000fc800078e00ff */
[----:B------:R-:W-:Y:S02]  /*c1b0*/  IMAD.MOV R4, RZ, RZ, -R3 ;  /* 0x000000ffff047224 */ /* 0x000fe400078e0a03 */
[----:B------:R-:W-:Y:S01]  /*c1c0*/  @!P5 IMAD.IADD R0, R0, 0x1, -R2 ;  /* 0x000000010000d824 */ /* 0x000fe200078e0a02 */
[----:B0-----:R-:W0:Y:S01]  /*c1d0*/  MUFU.RCP R16, R16 ;  /* 0x0000001000107308 */ /* 0x001e220000001000 */
[C---:B------:R-:W-:Y:S02]  /*c1e0*/  IMAD R21, R2.reuse, R4, R21 ;  /* 0x0000000402157224 */ /* 0x040fe400078e0215 */
[C---:B------:R-:W-:Y:S02]  /*c1f0*/  IMAD R22, R2.reuse, R6, R15 ;  /* 0x0000000602167224 */ /* 0x040fe400078e020f */
[C---:B------:R-:W-:Y:S01]  /*c200*/  VIADD R6, R11.reuse, 0x16 ;  /* 0x000000160b067836 */ /* 0x040fe20000000000 */
[----:B------:R-:W-:Y:S01]  /*c210*/  ISETP.GT.U32.AND P5, PT, R2, R21, PT ;  /* 0x000000150200720c */ /* 0x000fe20003fa4070 */
[----:B------:R-:W-:-:S02]  /*c220*/  VIADD R7, R11, 0x17 ;  /* 0x000000170b077836 */ /* 0x000fc40000000000 */
[----:B------:R-:W-:Y:S01]  /*c230*/  @!P0 IMAD.MOV R8, RZ, RZ, -R8 ;  /* 0x000000ffff088224 */ /* 0x000fe200078e0a08 */
[----:B------:R-:W-:Y:S01]  /*c240*/  IABS R3, R6 ;  /* 0x0000000600037213 */ /* 0x000fe20000000000 */
[----:B------:R-:W-:Y:S01]  /*c250*/  @!P1 IMAD.IADD R5, R5, 0x1, -R2 ;  /* 0x0000000105059824 */ /* 0x000fe200078e0a02 */
[----:B------:R-:W-:Y:S01]  /*c260*/  ISETP.GT.U32.AND P0, PT, R2, R22, PT ;  /* 0x000000160200720c */ /* 0x000fe20003f04070 */
[----:B------:R-:W-:Y:S01]  /*c270*/  VIADD R15, R11, 0x13 ;  /* 0x000000130b0f7836 */ /* 0x000fe20000000000 */
[----:B------:R-:W-:Y:S01]  /*c280*/  IABS R20, R7 ;  /* 0x0000000700147213 */ /* 0x000fe20000000000 */
[----:B------:R1:W-:Y:S01]  /*c290*/  STL [R1+0xbc], R8 ;  /* 0x0000bc0801007387 */ /* 0x0003e20000100800 */
[----:B------:R-:W-:Y:S01]  /*c2a0*/  ISETP.GE.AND P1, PT, R7, RZ, PT ;  /* 0x000000ff0700720c */ /* 0x000fe20003f26270 */
[----:B------:R-:W-:-:S04]  /*c2b0*/  IMAD.HI.U32 R7, R19, R3, RZ ;  /* 0x0000000313077227 */ /* 0x000fc800078e00ff */
[----:B------:R-:W-:Y:S02]  /*c2c0*/  @!P5 IMAD.IADD R21, R21, 0x1, -R2 ;  /* 0x000000011515d824 */ /* 0x000fe400078e0a02 */
[----:B------:R-:W-:-:S03]  /*c2d0*/  IMAD.HI.U32 R4, R19, R20, RZ ;  /* 0x0000001413047227 */ /* 0x000fc600078e00ff */
[C---:B------:R-:W-:Y:S01]  /*c2e0*/  ISETP.GT.U32.AND P5, PT, R2.reuse, R21, PT ;  /* 0x000000150200720c */ /* 0x040fe20003fa4070 */
[----:B------:R-:W-:Y:S02]  /*c2f0*/  IMAD.MOV R7, RZ, RZ, -R7 ;  /* 0x000000ffff077224 */ /* 0x000fe400078e0a07 */
[----:B------:R-:W-:Y:S02]  /*c300*/  IMAD.MOV R4, RZ, RZ, -R4 ;  /* 0x000000ffff047224 */ /* 0x000fe400078e0a04 */
[----:B------:R-:W-:Y:S01]  /*c310*/  IMAD R3, R2, R7, R3 ;  /* 0x0000000702037224 */ /* 0x000fe200078e0203 */
[----:B------:R-:W-:Y:S01]  /*c320*/  IABS R7, R18 ;  /* 0x0000001200077213 */ /* 0x000fe20000000000 */
[----:B-1----:R-:W-:Y:S02]  /*c330*/  IMAD.MOV.U32 R8, RZ, RZ, R0 ;  /* 0x000000ffff087224 */ /* 0x002fe400078e0000 */
[----:B------:R-:W-:Y:S02]  /*c340*/  @!P0 IMAD.IADD R22, R22, 0x1, -R2 ;  /* 0x0000000116168824 */ /* 0x000fe400078e0a02 */
[----:B------:R-:W-:-:S02]  /*c350*/  IMAD R20, R2, R4, R20 ;  /* 0x0000000402147224 */ /* 0x000fc400078e0214 */
[----:B------:R-:W-:Y:S01]  /*c360*/  IMAD.MOV.U32 R0, RZ, RZ, R5 ;  /* 0x000000ffff007224 */ /* 0x000fe200078e0005 */
[C---:B------:R-:W-:Y:S01]  /*c370*/  ISETP.GT.U32.AND P0, PT, R2.reuse, R22, PT ;  /* 0x000000160200720c */ /* 0x040fe20003f04070 */
[----:B------:R-:W-:Y:S01]  /*c380*/  @!P5 IMAD.IADD R21, R21, 0x1, -R2 ;  /* 0x000000011515d824 */ /* 0x000fe200078e0a02 */
[----:B------:R-:W-:Y:S01]  /*c390*/  ISETP.GT.U32.AND P5, PT, R2, R3, PT ;  /* 0x000000030200720c */ /* 0x000fe20003fa4070 */
[----:B------:R-:W-:Y:S01]  /*c3a0*/  @!P3 IMAD.MOV R8, RZ, RZ, -R8 ;  /* 0x000000ffff08b224 */ /* 0x000fe200078e0a08 */
[----:B------:R-:W-:Y:S01]  /*c3b0*/  ISETP.GE.AND P3, PT, R6, RZ, PT ;  /* 0x000000ff0600720c */ /* 0x000fe20003f66270 */
[----:B------:R-:W-:Y:S01]  /*c3c0*/  @!P2 IMAD.MOV R0, RZ, RZ, -R0 ;  /* 0x000000ffff00a224 */ /* 0x000fe200078e0a00 */
[----:B------:R-:W-:Y:S01]  /*c3d0*/  ISETP.GT.U32.AND P2, PT, R2, R20, PT ;  /* 0x000000140200720c */ /* 0x000fe20003f44070 */
[----:B------:R-:W-:Y:S01]  /*c3e0*/  VIADD R4, R11, 0x15 ;  /* 0x000000150b047836 */ /* 0x000fe20000000000 */
[----:B------:R1:W-:Y:S01]  /*c3f0*/  STL [R1+0xb4], R8 ;  /* 0x0000b40801007387 */ /* 0x0003e20000100800 */
[----:B------:R-:W-:Y:S01]  /*c400*/  IABS R6, R15 ;  /* 0x0000000f00067213 */ /* 0x000fe20000000000 */
[----:B0-----:R-:W-:-:S02]  /*c410*/  VIADD R16, R16, 0xffffffe ;  /* 0x0ffffffe10107836 */ /* 0x001fc40000000000 */
[----:B------:R0:W-:Y:S01]  /*c420*/  STL [R1+0xc0], R0 ;  /* 0x0000c00001007387 */ /* 0x0001e20000100800 */
[--C-:B------:R-:W-:Y:S01]  /*c430*/  @!P0 IMAD.IADD R22, R22, 0x1, -R2.reuse ;  /* 0x0000000116168824 */ /* 0x100fe200078e0a02 */
[----:B------:R-:W-:Y:S01]  /*c440*/  ISETP.GE.AND P0, PT, R4, RZ, PT ;  /* 0x000000ff0400720c */ /* 0x000fe20003f06270 */
[--C-:B------:R-:W-:Y:S01]  /*c450*/  @!P5 IMAD.IADD R3, R3, 0x1, -R2.reuse ;  /* 0x000000010303d824 */ /* 0x100fe200078e0a02 */
[----:B------:R-:W-:Y:S01]  /*c460*/  IABS R4, R4 ;  /* 0x0000000400047213 */ /* 0x000fe20000000000 */
[----:B------:R-:W3:Y:S01]  /*c470*/  F2I.FTZ.U32.TRUNC.NTZ R17, R16 ;  /* 0x0000001000117305 */ /* 0x000ee2000021f000 */
[----:B-1----:R-:W-:Y:S02]  /*c480*/  VIADD R8, R11, 0x14 ;  /* 0x000000140b087836 */ /* 0x002fe40000000000 */
[----:B------:R-:W-:Y:S01]  /*c490*/  @!P2 IMAD.IADD R20, R20, 0x1, -R2 ;  /* 0x000000011414a824 */ /* 0x000fe200078e0a02 */
[----:B------:R-:W-:Y:S01]  /*c4a0*/  ISETP.GT.U32.AND P5, PT, R2, R3, PT ;  /* 0x000000030200720c */ /* 0x000fe20003fa4070 */
[----:B------:R-:W-:Y:S01]  /*c4b0*/  IMAD.HI.U32 R14, R19, R4, RZ ;  /* 0x00000004130e7227 */ /* 0x000fe200078e00ff */
[----:B------:R-:W-:-:S02]  /*c4c0*/  IABS R5, R8 ;  /* 0x0000000800057213 */ /* 0x000fc40000000000 */
[----:B------:R-:W-:Y:S01]  /*c4d0*/  ISETP.GT.U32.AND P2, PT, R2, R20, PT ;  /* 0x000000140200720c */ /* 0x000fe20003f44070 */
[----:B------:R-:W-:Y:S02]  /*c4e0*/  IMAD.MOV R14, RZ, RZ, -R14 ;  /* 0x000000ffff0e7224 */ /* 0x000fe400078e0a0e */
[----:B------:R-:W-:-:S04]  /*c4f0*/  IMAD.HI.U32 R13, R19, R5, RZ ;  /* 0x00000005130d7227 */ /* 0x000fc800078e00ff */
[----:B------:R-:W-:Y:S02]  /*c500*/  IMAD.MOV R13, RZ, RZ, -R13 ;  /* 0x000000ffff0d7224 */ /* 0x000fe400078e0a0d */
[C---:B------:R-:W-:Y:S02]  /*c510*/  IMAD R4, R2.reuse, R14, R4 ;  /* 0x0000000e02047224 */ /* 0x040fe400078e0204 */
[C---:B------:R-:W-:Y:S02]  /*c520*/  IMAD R5, R2.reuse, R13, R5 ;  /* 0x0000000d02057224 */ /* 0x040fe400078e0205 */
[----:B------:R-:W-:Y:S02]  /*c530*/  @!P5 IMAD.IADD R3, R3, 0x1, -R2 ;  /* 0x000000010303d824 */ /* 0x000fe400078e0a02 */
[----:B0-----:R-:W-:Y:S01]  /*c540*/  IMAD.HI.U32 R0, R19, R7, RZ ;  /* 0x0000000713007227 */ /* 0x001fe200078e00ff */
[----:B------:R-:W-:-:S03]  /*c550*/  ISETP.GT.U32.AND P5, PT, R2, R5, PT ;  /* 0x000000050200720c */ /* 0x000fc60003fa4070 */
[----:B------:R-:W-:Y:S01]  /*c560*/  @!P2 IMAD.IADD R20, R20, 0x1, -R2 ;  /* 0x000000011414a824 */ /* 0x000fe200078e0a02 */
[----:B------:R-:W-:Y:S01]  /*c570*/  ISETP.GT.U32.AND P2, PT, R2, R4, PT ;  /* 0x000000040200720c */ /* 0x000fe20003f44070 */
[----:B------:R-:W-:-:S04]  /*c580*/  IMAD.HI.U32 R12, R19, R6, RZ ;  /* 0x00000006130c7227 */ /* 0x000fc800078e00ff */
[----:B------:R-:W-:Y:S02]  /*c590*/  IMAD.MOV R0, RZ, RZ, -R0 ;  /* 0x000000ffff007224 */ /* 0x000fe400078e0a00 */
[----:B------:R-:W-:Y:S02]  /*c5a0*/  IMAD.MOV R12, RZ, RZ, -R12 ;  /* 0x000000ffff0c7224 */ /* 0x000fe400078e0a0c */
[C---:B------:R-:W-:Y:S02]  /*c5b0*/  IMAD R7, R2.reuse, R0, R7 ;  /* 0x0000000002077224 */ /* 0x040fe400078e0207 */
[C---:B------:R-:W-:Y:S01]  /*c5c0*/  IMAD R6, R2.reuse, R12, R6 ;  /* 0x0000000c02067224 */ /* 0x040fe200078e0206 */
[----:B------:R-:W-:Y:S01]  /*c5d0*/  IABS R12, R11 ;  /* 0x0000000b000c7213 */ /* 0x000fe20000000000 */
[----:B------:R-:W-:Y:S01]  /*c5e0*/  @!P5 IMAD.IADD R5, R5, 0x1, -R2 ;  /* 0x000000010505d824 */ /* 0x000fe200078e0a02 */
[----:B------:R-:W-:Y:S01]  /*c5f0*/  ISETP.GT.U32.AND P5, PT, R2, R7, PT ;  /* 0x000000070200720c */ /* 0x000fe20003fa4070 */
[----:B------:R-:W-:-:S02]  /*c600*/  VIADD R13, R11, 0x11 ;  /* 0x000000110b0d7836 */ /* 0x000fc40000000000 */
[----:B------:R-:W-:Y:S01]  /*c610*/  @!P2 IMAD.IADD R4, R4, 0x1, -R2 ;  /* 0x000000010404a824 */ /* 0x000fe200078e0a02 */
[----:B------:R-:W-:Y:S01]  /*c620*/  ISETP.GT.U32.AND P2, PT, R2, R6, PT ;  /* 0x000000060200720c */ /* 0x000fe20003f44070 */
[----:B------:R-:W-:Y:S01]  /*c630*/  VIADD R14, R11, 0x10 ;  /* 0x000000100b0e7836 */ /* 0x000fe20000000000 */
[----:B------:R-:W-:Y:S01]  /*c640*/  IABS R23, R13 ;  /* 0x0000000d00177213 */ /* 0x000fe20000000000 */
[----:B---3--:R-:W-:Y:S02]  /*c650*/  IMAD.MOV R27, RZ, RZ, -R17 ;  /* 0x000000ffff1b7224 */ /* 0x008fe400078e0a11 */
[----:B------:R-:W-:Y:S01]  /*c660*/  IMAD.MOV.U32 R16, RZ, RZ, RZ ;  /* 0x000000ffff107224 */ /* 0x000fe200078e00ff */
[----:B------:R-:W-:Y:S01]  /*c670*/  IABS R0, R14 ;  /* 0x0000000e00007213 */ /* 0x000fe20000000000 */
[----:B------:R-:W-:Y:S02]  /*c680*/  IMAD R27, R27, R9, RZ ;  /* 0x000000091b1b7224 */ /* 0x000fe400078e02ff */
[----:B------:R-:W-:-:S04]  /*c690*/  IMAD.HI.U32 R24, R19, R23, RZ ;  /* 0x0000001713187227 */ /* 0x000fc800078e00ff */
[----:B------:R-:W-:-:S04]  /*c6a0*/  IMAD.HI.U32 R16, R17, R27, R16 ;  /* 0x0000001b11107227 */ /* 0x000fc800078e0010 */
[----:B------:R-:W-:Y:S01]  /*c6b0*/  @!P5 IMAD.IADD R7, R7, 0x1, -R2 ;  /* 0x000000010707d824 */ /* 0x000fe200078e0a02 */
[----:B------:R-:W-:Y:S01]  /*c6c0*/  ISETP.GT.U32.AND P5, PT, R2, R4, PT ;  /* 0x000000040200720c */ /* 0x000fe20003fa4070 */
[----:B------:R-:W-:Y:S02]  /*c6d0*/  IMAD.MOV.U32 R17, RZ, RZ, R26 ;  /* 0x000000ffff117224 */ /* 0x000fe400078e001a */
[----:B------:R-:W-:-:S04]  /*c6e0*/  IMAD.HI.U32 R25, R19, R0, RZ ;  /* 0x0000000013197227 */ /* 0x000fc800078e00ff */
[----:B------:R-:W-:Y:S02]  /*c6f0*/  IMAD.MOV R26, RZ, RZ, -R24 ;  /* 0x000000ffff1a7224 */ /* 0x000fe400078e0a18 */
[----:B------:R-:W-:Y:S01]  /*c700*/  @!P2 IMAD.IADD R6, R6, 0x1, -R2 ;  /* 0x000000010606a824 */ /* 0x000fe200078e0a02 */
[----:B------:R-:W-:Y:S01]  /*c710*/  ISETP.GE.AND P2, PT, R8, RZ, PT ;  /* 0x000000ff0800720c */ /* 0x000fe20003f46270 */
[----:B------:R-:W-:Y:S01]  /*c720*/  @!P4 IMAD.MOV R21, RZ, RZ, -R21 ;  /* 0x000000ffff15c224 */ /* 0x000fe200078e0a15 */
[C---:B------:R-:W-:Y:S01]  /*c730*/  ISETP.GT.U32.AND P4, PT, R2.reuse, R5, PT ;  /* 0x000000050200720c */ /* 0x040fe20003f84070 */
[----:B------:R-:W-:Y:S02]  /*c740*/  IMAD.MOV R25, RZ, RZ, -R25 ;  /* 0x000000ffff197224 */ /* 0x000fe400078e0a19 */
[----:B------:R-:W-:Y:S02]  /*c750*/  IMAD R8, R2, R26, R23 ;  /* 0x0000001a02087224 */ /* 0x000fe400078e0217 */
[----:B------:R-:W-:-:S04]  /*c760*/  IMAD.HI.U32 R24, R19, R12, RZ ;  /* 0x0000000c13187227 */ /* 0x000fc800078e00ff */
[----:B------:R-:W-:Y:S01]  /*c770*/  @!P6 IMAD.MOV R22, RZ, RZ, -R22 ;  /* 0x000000ffff16e224 */ /* 0x000fe200078e0a16 */
[C---:B------:R-:W-:Y:S01]  /*c780*/  ISETP.GT.U32.AND P6, PT, R2.reuse, R7, PT ;  /* 0x000000070200720c */ /* 0x040fe20003fc4070 */
[----:B------:R-:W-:Y:S02]  /*c790*/  IMAD R0, R2, R25, R0 ;  /* 0x0000001902007224 */ /* 0x000fe400078e0200 */
[----:B------:R-:W-:Y:S01]  /*c7a0*/  IMAD.HI.U32 R16, R16, R17, RZ ;  /* 0x0000001110107227 */ /* 0x000fe200078e00ff */
[----:B------:R-:W-:Y:S03]  /*c7b0*/  STL [R1+0x28], R22 ;  /* 0x0000281601007387 */ /* 0x000fe60000100800 */
[----:B------:R-:W-:Y:S01]  /*c7c0*/  @!P3 IMAD.MOV R3, RZ, RZ, -R3 ;  /* 0x000000ffff03b224 */ /* 0x000fe200078e0a03 */
[----:B------:R-:W-:Y:S01]  /*c7d0*/  ISETP.GT.U32.AND P3, PT, R2, R8, PT ;  /* 0x000000080200720c */ /* 0x000fe20003f64070 */
[----:B------:R-:W-:Y:S01]  /*c7e0*/  IMAD.MOV R24, RZ, RZ, -R24 ;  /* 0x000000ffff187224 */ /* 0x000fe200078e0a18 */
[----:B------:R0:W-:Y:S01]  /*c7f0*/  STL [R1+0x24], R21 ;  /* 0x0000241501007387 */ /* 0x0001e20000100800 */
[----:B------:R-:W-:-:S02]  /*c800*/  IMAD.MOV.U32 R29, RZ, RZ, R20 ;  /* 0x000000ffff1d7224 */ /* 0x000fc400078e0014 */
[----:B------:R-:W-:Y:S02]  /*c810*/  IMAD.MOV R20, RZ, RZ, -R16 ;  /* 0x000000ffff147224 */ /* 0x000fe400078e0a10 */
[----:B------:R-:W-:Y:S01]  /*c820*/  @!P5 IMAD.IADD R4, R4, 0x1, -R2 ;  /* 0x000000010404d824 */ /* 0x000fe200078e0a02 */
[C---:B------:R-:W-:Y:S01]  /*c830*/  ISETP.GT.U32.AND P5, PT, R2.reuse, R0, PT ;  /* 0x000000000200720c */ /* 0x040fe20003fa4070 */
[C---:B------:R-:W-:Y:S02]  /*c840*/  IMAD R16, R2.reuse, R24, R12 ;  /* 0x0000001802107224 */ /* 0x040fe400078e020c */
[----:B------:R-:W-:Y:S01]  /*c850*/  @!P1 IMAD.MOV R29, RZ, RZ, -R29 ;  /* 0x000000ffff1d9224 */ /* 0x000fe200078e0a1d */
[C---:B------:R-:W-:Y:S01]  /*c860*/  ISETP.GT.U32.AND P1, PT, R2.reuse, R6, PT ;  /* 0x000000060200720c */ /* 0x040fe20003f24070 */
[----:B------:R-:W-:Y:S02]  /*c870*/  IMAD R12, R9, R20, R17 ;  /* 0x00000014090c7224 */ /* 0x000fe400078e0211 */
[--C-:B------:R-:W-:Y:S01]  /*c880*/  @!P4 IMAD.IADD R5, R5, 0x1, -R2.reuse ;  /* 0x000000010505c824 */ /* 0x100fe200078e0a02 */
[----:B------:R-:W-:Y:S01]  /*c890*/  ISETP.GT.U32.AND P4, PT, R2, R16, PT ;  /* 0x000000100200720c */ /* 0x000fe20003f84070 */
[----:B------:R-:W-:Y:S01]  /*c8a0*/  VIADD R17, R11, 0xf ;  /* 0x0000000f0b117836 */ /* 0x000fe20000000000 */
[----:B------:R-:W-:Y:S01]  /*c8b0*/  STL [R1+0x20], R29 ;  /* 0x0000201d01007387 */ /* 0x000fe20000100800 */
[--C-:B------:R-:W-:Y:S01]  /*c8c0*/  @!P6 IMAD.IADD R7, R7, 0x1, -R2.reuse ;  /* 0x000000010707e824 */ /* 0x100fe200078e0a02 */
[----:B------:R-:W-:Y:S01]  /*c8d0*/  ISETP.GT.U32.AND P6, PT, R9, R12, PT ;  /* 0x0000000c0900720c */ /* 0x000fe20003fc4070 */
[--C-:B------:R-:W-:Y:S01]  /*c8e0*/  @!P3 IMAD.IADD R8, R8, 0x1, -R2.reuse ;  /* 0x000000010808b824 */ /* 0x100fe200078e0a02 */
[----:B0-----:R-:W-:Y:S01]  /*c8f0*/  IABS R21, R17 ;  /* 0x0000001100157213 */ /* 0x001fe20000000000 */
[--C-:B------:R-:W-:Y:S01]  /*c900*/  @!P5 IMAD.IADD R0, R0, 0x1, -R2.reuse ;  /* 0x000000010000d824 */ /* 0x100fe200078e0a02 */
[----:B------:R-:W-:Y:S01]  /*c910*/  ISETP.GE.AND P3, PT, R18, RZ, PT ;  /* 0x000000ff1200720c */ /* 0x000fe20003f66270 */
[--C-:B------:R-:W-:Y:S01]  /*c920*/  @!P1 IMAD.IADD R6, R6, 0x1, -R2.reuse ;  /* 0x0000000106069824 */ /* 0x100fe200078e0a02 */
[----:B------:R-:W-:Y:S01]  /*c930*/  ISETP.GT.U32.AND P5, PT, R2, R8, PT ;  /* 0x000000080200720c */ /* 0x000fe20003fa4070 */
[----:B------:R-:W-:Y:S01]  /*c940*/  IMAD.MOV.U32 R18, RZ, RZ, R21 ;  /* 0x000000ffff127224 */ /* 0x000fe200078e0015 */
[----:B------:R-:W-:Y:S01]  /*c950*/  ISETP.GE.AND P1, PT, R15, RZ, PT ;  /* 0x000000ff0f00720c */ /* 0x000fe20003f26270 */
[----:B------:R-:W-:Y:S01]  /*c960*/  @!P4 IMAD.IADD R16, R16, 0x1, -R2 ;  /* 0x000000011010c824 */ /* 0x000fe200078e0a02 */
[----:B------:R-:W-:Y:S01]  /*c970*/  STL [R1+0xbec], R3 ;  /* 0x000bec0301007387 */ /* 0x000fe20000100800 */
[----:B------:R-:W-:Y:S01]  /*c980*/  @!P0 IMAD.MOV R4, RZ, RZ, -R4 ;  /* 0x000000ffff048224 */ /* 0x000fe200078e0a04 */
[C---:B------:R-:W-:Y:S01]  /*c990*/  ISETP.GT.U32.AND P0, PT, R2.reuse, R0, PT ;  /* 0x000000000200720c */ /* 0x040fe20003f04070 */
[----:B------:R-:W-:Y:S01]  /*c9a0*/  IMAD.HI.U32 R21, R19, R18, RZ ;  /* 0x0000001213157227 */ /* 0x000fe200078e00ff */
[----:B------:R-:W-:-:S02]  /*c9b0*/  ISETP.GT.U32.AND P4, PT, R2, R16, PT ;  /* 0x000000100200720c */ /* 0x000fc40003f84070 */
[----:B------:R-:W-:Y:S01]  /*c9c0*/  STL [R1+0xbf0], R4 ;  /* 0x000bf00401007387 */ /* 0x000fe20000100800 */
[----:B------:R-:W-:Y:S01]  /*c9d0*/  @!P6 IMAD.IADD R12, R12, 0x1, -R9 ;  /* 0x000000010c0ce824 */ /* 0x000fe200078e0a09 */
[----:B------:R-:W-:Y:S01]  /*c9e0*/  ISETP.GE.AND P6, PT, R13, RZ, PT ;  /* 0x000000ff0d00720c */ /* 0x000fe20003fc6270 */
[----:B------:R-:W-:Y:S02]  /*c9f0*/  VIADD R15, R11, 0xe ;  /* 0x0000000e0b0f7836 */ /* 0x000fe40000000000 */
[----:B------:R-:W-:Y:S02]  /*ca00*/  IMAD.MOV R21, RZ, RZ, -R21 ;  /* 0x000000ffff157224 */ /* 0x000fe400078e0a15 */
[----:B------:R-:W-:Y:S01]  /*ca10*/  @!P2 IMAD.MOV R5, RZ, RZ, -R5 ;  /* 0x000000ffff05a224 */ /* 0x000fe200078e0a05 */
[----:B------:R-:W-:Y:S01]  /*ca20*/  ISETP.GT.U32.AND P2, PT, R9, R12, PT ;  /* 0x0000000c0900720c */ /* 0x000fe20003f44070 */
[----:B------:R-:W-:Y:S01]  /*ca30*/  @!P5 IMAD.IADD R8, R8, 0x1, -R2 ;  /* 0x000000010808d824 */ /* 0x000fe200078e0a02 */
[----:B------:R-:W-:Y:S01]  /*ca40*/  ISETP.GE.AND P5, PT, R14, RZ, PT ;  /* 0x000000ff0e00720c */ /* 0x000fe20003fa6270 */
[C---:B------:R-:W-:Y:S01]  /*ca50*/  IMAD R14, R2.reuse, R21, R18 ;  /* 0x00000015020e7224 */ /* 0x040fe200078e0212 */
[----:B------:R-:W-:Y:S01]  /*ca60*/  IABS R20, R15 ;  /* 0x0000000f00147213 */ /* 0x000fe20000000000 */
[----:B------:R-:W-:Y:S01]  /*ca70*/  @!P1 IMAD.MOV R6, RZ, RZ, -R6 ;  /* 0x000000ffff069224 */ /* 0x000fe200078e0a06 */
[----:B------:R-:W-:Y:S01]  /*ca80*/  ISETP.GE.AND P1, PT, R11, RZ, PT ;  /* 0x000000ff0b00720c */ /* 0x000fe20003f26270 */
[----:B------:R-:W-:Y:S01]  /*ca90*/  @!P3 IMAD.MOV R7, RZ, RZ, -R7 ;  /* 0x000000ffff07b224 */ /* 0x000fe200078e0a07 */
[----:B------:R-:W-:Y:S01]  /*caa0*/  ISETP.GT.U32.AND P3, PT, R2, R14, PT ;  /* 0x0000000e0200720c */ /* 0x000fe20003f64070 */
[----:B------:R-:W-:Y:S01]  /*cab0*/  IMAD.HI.U32 R13, R19, R20, RZ ;  /* 0x00000014130d7227 */ /* 0x000fe200078e00ff */
[----:B------:R-:W-:Y:S03]  /*cac0*/  STL [R1+0xbf4], R5 ;  /* 0x000bf40501007387 */ /* 0x000fe60000100800 */
[--C-:B------:R-:W-:Y:S01]  /*cad0*/  @!P0 IMAD.IADD R0, R0, 0x1, -R2.reuse ;  /* 0x0000000100008824 */ /* 0x100fe200078e0a02 */
[----:B------:R-:W-:Y:S01]  /*cae0*/  ISETP.GE.AND P0, PT, R17, RZ, PT ;  /* 0x000000ff1100720c */ /* 0x000fe20003f06270 */
[----:B------:R-:W-:Y:S01]  /*caf0*/  @!P4 IMAD.IADD R16, R16, 0x1, -R2 ;  /* 0x000000011010c824 */ /* 0x000fe200078e0a02 */
[----:B------:R-:W-:Y:S01]  /*cb00*/  ISETP.GE.AND P4, PT, R15, RZ, PT ;  /* 0x000000ff0f00720c */ /* 0x000fe20003f86270 */
[----:B------:R-:W-:Y:S01]  /*cb10*/  VIADD R17, R11, 0xd ;  /* 0x0000000d0b117836 */ /* 0x000fe20000000000 */
[----:B------:R0:W-:Y:S01]  /*cb20*/  STL [R1+0xc84], R0 ;  /* 0x000c840001007387 */ /* 0x0001e20000100800 */
[----:B------:R-:W-:-:S02]  /*cb30*/  IMAD.MOV R13, RZ, RZ, -R13 ;  /* 0x000000ffff0d7224 */ /* 0x000fc400078e0a0d */
[----:B------:R-:W-:Y:S01]  /*cb40*/  @!P2 IMAD.IADD R12, R12, 0x1, -R9 ;  /* 0x000000010c0ca824 */ /* 0x000fe200078e0a09 */
[----:B------:R-:W-:Y:S01]  /*cb50*/  ISETP.GE.AND P2, PT, R28, RZ, PT ;  /* 0x000000ff1c00720c */ /* 0x000fe20003f46270 */
[----:B------:R-:W-:Y:S01]  /*cb60*/  IMAD R15, R2, R13, R20 ;  /* 0x0000000d020f7224 */ /* 0x000fe200078e0214 */
[----:B------:R-:W-:Y:S01]  /*cb70*/  IABS R21, R17 ;  /* 0x0000001100157213 */ /* 0x000fe20000000000 */
[C---:B------:R-:W-:Y:S01]  /*cb80*/  VIADD R9, R11.reuse, 0xb ;  /* 0x0000000b0b097836 */ /* 0x040fe20000000000 */
[----:B------:R-:W-:Y:S01]  /*cb90*/  STL [R1+0xbf8], R6 ;  /* 0x000bf80601007387 */ /* 0x000fe20000100800 */
[----:B------:R-:W-:Y:S02]  /*cba0*/  VIADD R13, R11, 0xc ;  /* 0x0000000c0b0d7836 */ /* 0x000fe40000000000 */
[----:B0-----:R-:W-:Y:S01]  /*cbb0*/  IMAD.MOV.U32 R0, RZ, RZ, R16 ;  /* 0x000000ffff007224 */ /* 0x001fe200078e0010 */
[----:B------:R-:W-:Y:S01]  /*cbc0*/  STL [R1+0xbfc], R7 ;  /* 0x000bfc0701007387 */ /* 0x000fe20000100800 */
[----:B------:R-:W-:Y:S01]  /*cbd0*/  @!P6 IMAD.MOV R8, RZ, RZ, -R8 ;  /* 0x000000ffff08e224 */ /* 0x000fe200078e0a08 */
[----:B------:R-:W-:Y:S01]  /*cbe0*/  IABS R20, R9 ;  /* 0x0000000900147213 */ /* 0x000fe20000000000 */
[----:B------:R-:W-:Y:S01]  /*cbf0*/  @!P1 IMAD.MOV R0, RZ, RZ, -R0 ;  /* 0x000000ffff009224 */ /* 0x000fe200078e0a00 */
[----:B------:R-:W-:Y:S01]  /*cc00*/  IABS R18, R13 ;  /* 0x0000000d00127213 */ /* 0x000fe20000000000 */
[----:B------:R-:W-:Y:S01]  /*cc10*/  IMAD.MOV.U32 R16, RZ, RZ, R21 ;  /* 0x000000ffff107224 */ /* 0x000fe200078e0015 */
[----:B------:R-:W-:Y:S01]  /*cc20*/  STL [R1+0xc00], R8 ;  /* 0x000c000801007387 */ /* 0x000fe20000100800 */
[----:B------:R-:W-:Y:S01]  /*cc30*/  @!P3 IMAD.IADD R14, R14, 0x1, -R2 ;  /* 0x000000010e0eb824 */ /* 0x000fe200078e0a02 */
[----:B------:R-:W-:Y:S01]  /*cc40*/  ISETP.GT.U32.AND P6, PT, R2, R15, PT ;  /* 0x0000000f0200720c */ /* 0x000fe20003fc4070 */
[----:B------:R-:W-:Y:S01]  /*cc50*/  IMAD.HI.U32 R21, R19, R16, RZ ;  /* 0x0000001013157227 */ /* 0x000fe200078e00ff */
[----:B------:R0:W-:Y:S01]  /*cc60*/  STL [R1+0x34], R0 ;  /* 0x0000340001007387 */ /* 0x0001e20000100800 */
[----:B------:R-:W-:-:S02]  /*cc70*/  ISETP.NE.AND P1, PT, R10, RZ, PT ;  /* 0x000000ff0a00720c */ /* 0x000fc40003f25270 */
[C---:B------:R-:W-:Y:S01]  /*cc80*/  ISETP.GT.U32.AND P3, PT, R2.reuse, R14, PT ;  /* 0x0000000e0200720c */ /* 0x040fe20003f64070 */
[----:B------:R-:W-:Y:S02]  /*cc90*/  IMAD.MOV R21, RZ, RZ, -R21 ;  /* 0x000000ffff157224 */ /* 0x000fe400078e0a15 */
[----:B------:R-:W-:Y:S02]  /*cca0*/  VIADD R24, R11, 0xa ;  /* 0x0000000a0b187836 */ /* 0x000fe40000000000 */
[----:B------:R-:W-:Y:S02]  /*ccb0*/  IMAD R16, R2, R21, R16 ;  /* 0x0000001502107224 */ /* 0x000fe400078e0210 */
[----:B0-----:R-:W-:Y:S01]  /*ccc0*/  IMAD.MOV.U32 R0, RZ, RZ, R12 ;  /* 0x000000ffff007224 */ /* 0x001fe200078e000c */
[----:B------:R-:W-:Y:S01]  /*ccd0*/  IABS R26, R24 ;  /* 0x00000018001a7213 */ /* 0x000fe20000000000 */
[----:B------:R-:W-:Y:S02]  /*cce0*/  IMAD.MOV.U32 R12, RZ, RZ, R20 ;  /* 0x000000ffff0c7224 */ /* 0x000fe400078e0014 */
[----:B------:R-:W-:-:S04]  /*ccf0*/  IMAD.HI.U32 R20, R19, R18, RZ ;  /* 0x0000001213147227 */ /* 0x000fc800078e00ff */
[----:B------:R-:W-:Y:S01]  /*cd00*/  @!P2 IMAD.MOV R0, RZ, RZ, -R0 ;  /* 0x000000ffff00a224 */ /* 0x000fe200078e0a00 */
[----:B------:R-:W-:Y:S01]  /*cd10*/  ISETP.GE.AND P2, PT, R17, RZ, PT ;  /* 0x000000ff1100720c */ /* 0x000fe20003f46270 */
[----:B------:R-:W-:Y:S01]  /*cd20*/  IMAD.HI.U32 R17, R19, R12, RZ ;  /* 0x0000000c13117227 */ /* 0x000fe200078e00ff */
[----:B------:R-:W-:Y:S02]  /*cd30*/  @!P1 LOP3.LUT R0, RZ, R10, RZ, 0x33, !PT ;  /* 0x0000000aff009212 */ /* 0x000fe400078e33ff */
[C---:B------:R-:W-:Y:S01]  /*cd40*/  ISETP.GT.U32.AND P1, PT, R2.reuse, R16, PT ;  /* 0x000000100200720c */ /* 0x040fe20003f24070 */
[----:B------:R-:W-:Y:S02]  /*cd50*/  IMAD.MOV R20, RZ, RZ, -R20 ;  /* 0x000000ffff147224 */ /* 0x000fe400078e0a14 */
[----:B------:R-:W-:Y:S01]  /*cd60*/  IMAD.MOV R21, RZ, RZ, -R17 ;  /* 0x000000ffff157224 */ /* 0x000fe200078e0a11 */
[----:B------:R0:W-:Y:S01]  /*cd70*/  STL [R1+0x30], R0 ;  /* 0x0000300001007387 */ /* 0x0001e20000100800 */
[----:B------:R-:W-:-:S02]  /*cd80*/  IMAD R17, R2, R20, R18 ;  /* 0x0000001402117224 */ /* 0x000fc400078e0212 */
[--C-:B------:R-:W-:Y:S02]  /*cd90*/  @!P3 IMAD.IADD R14, R14, 0x1, -R2.reuse ;  /* 0x000000010e0eb824 */ /* 0x100fe400078e0a02 */
[----:B------:R-:W-:Y:S01]  /*cda0*/  @!P6 IMAD.IADD R15, R15, 0x1, -R2 ;  /* 0x000000010f0fe824 */ /* 0x000fe200078e0a02 */
[----:B------:R-:W-:Y:S01]  /*cdb0*/  ISETP.GT.U32.AND P3, PT, R2, R17, PT ;  /* 0x000000110200720c */ /* 0x000fe20003f64070 */
[----:B------:R-:W-:-:S03]  /*cdc0*/  IMAD.HI.U32 R28, R19, R26, RZ ;  /* 0x0000001a131c7227 */ /* 0x000fc600078e00ff */
[C---:B------:R-:W-:Y:S01]  /*cdd0*/  ISETP.GT.U32.AND P6, PT, R2.reuse, R15, PT ;  /* 0x0000000f0200720c */ /* 0x040fe20003fc4070 */
[----:B------:R-:W-:Y:S02]  /*cde0*/  IMAD R18, R2, R21, R12 ;  /* 0x0000001502127224 */ /* 0x000fe400078e020c */
[C---:B------:R-:W-:Y:S02]  /*cdf0*/  VIADD R27, R11.reuse, 0x9 ;  /* 0x000000090b1b7836 */ /* 0x040fe40000000000 */
[----:B------:R-:W-:Y:S02]  /*ce00*/  VIADD R23, R11, 0x8 ;  /* 0x000000080b177836 */ /* 0x000fe40000000000 */
[----:B------:R-:W-:Y:S01]  /*ce10*/  IMAD.MOV R28, RZ, RZ, -R28 ;  /* 0x000000ffff1c7224 */ /* 0x000fe200078e0a1c */
[----:B------:R-:W-:Y:S01]  /*ce20*/  IABS R25, R27 ;  /* 0x0000001b00197213 */ /* 0x000fe20000000000 */
[--C-:B------:R-:W-:Y:S01]  /*ce30*/  @!P3 IMAD.IADD R17, R17, 0x1, -R2.reuse ;  /* 0x000000011111b824 */ /* 0x100fe200078e0a02 */
[----:B------:R-:W-:Y:S01]  /*ce40*/  IABS R22, R23 ;  /* 0x0000001700167213 */ /* 0x000fe20000000000 */
[----:B------:R-:W-:-:S02]  /*ce50*/  @!P1 IMAD.IADD R16, R16, 0x1, -R2 ;  /* 0x0000000110109824 */ /* 0x000fc400078e0a02 */
[----:B------:R-:W-:Y:S01]  /*ce60*/  @!P6 IMAD.IADD R15, R15, 0x1, -R2 ;  /* 0x000000010f0fe824 */ /* 0x000fe200078e0a02 */
[C---:B------:R-:W-:Y:S01]  /*ce70*/  ISETP.GT.U32.AND P3, PT, R2.reuse, R17, PT ;  /* 0x000000110200720c */ /* 0x040fe20003f64070 */
[C---:B------:R-:W-:Y:S01]  /*ce80*/  IMAD R26, R2.reuse, R28, R26 ;  /* 0x0000001c021a7224 */ /* 0x040fe200078e021a */
[C---:B------:R-:W-:Y:S01]  /*ce90*/  ISETP.GT.U32.AND P6, PT, R2.reuse, R18, PT ;  /* 0x000000120200720c */ /* 0x040fe20003fc4070 */
[----:B------:R-:W-:Y:S01]  /*cea0*/  IMAD.HI.U32 R20, R19, R25, RZ ;  /* 0x0000001913147227 */ /* 0x000fe200078e00ff */
[----:B------:R-:W-:-:S03]  /*ceb0*/  ISETP.GT.U32.AND P1, PT, R2, R16, PT ;  /* 0x000000100200720c */ /* 0x000fc60003f24070 */
[----:B------:R-:W-:-:S04]  /*cec0*/  IMAD.HI.U32 R10, R19, R22, RZ ;  /* 0x00000016130a7227 */ /* 0x000fc800078e00ff */
[----:B------:R-:W-:Y:S02]  /*ced0*/  IMAD.MOV R20, RZ, RZ, -R20 ;  /* 0x000000ffff147224 */ /* 0x000fe400078e0a14 */
[----:B------:R-:W-:Y:S01]  /*cee0*/  @!P3 IMAD.IADD R17, R17, 0x1, -R2 ;  /* 0x000000011111b824 */ /* 0x000fe200078e0a02 */
[----:B------:R-:W-:Y:S01]  /*cef0*/  ISETP.GT.U32.AND P3, PT, R2, R26, PT ;  /* 0x0000001a0200720c */ /* 0x000fe20003f64070 */
[----:B------:R-:W-:Y:S02]  /*cf00*/  IMAD.MOV R10, RZ, RZ, -R10 ;  /* 0x000000ffff0a7224 */ /* 0x000fe400078e0a0a */
[----:B------:R-:W-:Y:S02]  /*cf10*/  VIADD R7, R11, 0x6 ;  /* 0x000000060b077836 */ /* 0x000fe40000000000 */
[----:B------:R-:W-:Y:S02]  /*cf20*/  @!P6 IMAD.IADD R18, R18, 0x1, -R2 ;  /* 0x000000011212e824 */ /* 0x000fe400078e0a02 */
[C---:B------:R-:W-:Y:S01]  /*cf30*/  IMAD R25, R2.reuse, R20, R25 ;  /* 0x0000001402197224 */ /* 0x040fe200078e0219 */
[----:B------:R-:W-:Y:S01]  /*cf40*/  IABS R20, R7 ;  /* 0x0000000700147213 */ /* 0x000fe20000000000 */
[C---:B------:R-:W-:Y:S01]  /*cf50*/  IMAD R22, R2.reuse, R10, R22 ;  /* 0x0000000a02167224 */ /* 0x040fe200078e0216 */
[----:B------:R-:W-:Y:S01]  /*cf60*/  ISETP.GT.U32.AND P6, PT, R2, R18, PT ;  /* 0x000000120200720c */ /* 0x000fe20003fc4070 */
[--C-:B------:R-:W-:Y:S01]  /*cf70*/  @!P1 IMAD.IADD R16, R16, 0x1, -R2.reuse ;  /* 0x0000000110109824 */ /* 0x100fe200078e0a02 */
[----:B------:R-:W-:Y:S01]  /*cf80*/  ISETP.GE.AND P1, PT, R13, RZ, PT ;  /* 0x000000ff0d00720c */ /* 0x000fe20003f26270 */
[----:B------:R-:W-:Y:S01]  /*cf90*/  @!P3 IMAD.IADD R26, R26, 0x1, -R2 ;  /* 0x000000011a1ab824 */ /* 0x000fe200078e0a02 */
[----:B------:R-:W-:Y:S01]  /*cfa0*/  ISETP.GT.U32.AND P3, PT, R2, R22, PT ;  /* 0x000000160200720c */ /* 0x000fe20003f64070 */
[----:B------:R-:W-:-:S04]  /*cfb0*/  IMAD.HI.U32 R13, R19, R20, RZ ;  /* 0x00000014130d7227 */ /* 0x000fc800078e00ff */
[----:B------:R-:W-:Y:S02]  /*cfc0*/  VIADD R8, R11, 0x7 ;  /* 0x000000070b087836 */ /* 0x000fe40000000000 */
[----:B------:R-:W-:Y:S02]  /*cfd0*/  IMAD.MOV R13, RZ, RZ, -R13 ;  /* 0x000000ffff0d7224 */ /* 0x000fe400078e0a0d */
[----:B------:R-:W-:Y:S01]  /*cfe0*/  @!P6 IMAD.IADD R18, R18, 0x1, -R2 ;  /* 0x000000011212e824 */ /* 0x000fe200078e0a02 */
[----:B------:R-:W-:Y:S01]  /*cff0*/  IABS R21, R8 ;  /* 0x0000000800157213 */ /* 0x000fe20000000000 */
[C---:B------:R-:W-:Y:S01]  /*d000*/  IMAD R20, R2.reuse, R13, R20 ;  /* 0x0000000d02147224 */ /* 0x040fe200078e0214 */
[----:B------:R-:W-:Y:S01]  /*d010*/  ISETP.GT.U32.AND P6, PT, R2, R25, PT ;  /* 0x000000190200720c */ /* 0x000fe20003fc4070 */
[----:B------:R-:W-:Y:S02]  /*d020*/  @!P3 IMAD.IADD R22, R22, 0x1, -R2 ;  /* 0x000000011616b824 */ /* 0x000fe400078e0a02 */
[----:B------:R-:W-:Y:S01]  /*d030*/  IMAD.HI.U32 R12, R19, R21, RZ ;  /* 0x00000015130c7227 */ /* 0x000fe200078e00ff */
[----:B------:R-:W-:-:S03]  /*d040*/  ISETP.GT.U32.AND P3, PT, R2, R20, PT ;  /* 0x000000140200720c */ /* 0x000fc60003f64070 */
[----:B------:R-:W-:Y:S02]  /*d050*/  IMAD.MOV R12, RZ, RZ, -R12 ;  /* 0x000000ffff0c7224 */ /* 0x000fe400078e0a0c */
[C---:B------:R-:W-:Y:S02]  /*d060*/  VIADD R5, R11.reuse, 0x4 ;  /* 0x000000040b057836 */ /* 0x040fe40000000000 */
[C---:B------:R-:W-:Y:S02]  /*d070*/  IMAD R21, R2.reuse, R12, R21 ;  /* 0x0000000c02157224 */ /* 0x040fe400078e0215 */
[----:B------:R-:W-:Y:S01]  /*d080*/  VIADD R6, R11, 0x5 ;  /* 0x000000050b067836 */ /* 0x000fe20000000000 */
[----:B------:R-:W-:Y:S01]  /*d090*/  IABS R10, R5 ;  /* 0x00000005000a7213 */ /* 0x000fe20000000000 */
[--C-:B------:R-:W-:Y:S01]  /*d0a0*/  @!P6 IMAD.IADD R25, R25, 0x1, -R2.reuse ;  /* 0x000000011919e824 */ /* 0x100fe200078e0a02 */
[----:B------:R-:W-:Y:S01]  /*d0b0*/  ISETP.GT.U32.AND P6, PT, R2, R21, PT ;  /* 0x000000150200720c */ /* 0x000fe20003fc4070 */
[----:B------:R-:W-:Y:S01]  /*d0c0*/  @!P3 IMAD.IADD R20, R20, 0x1, -R2 ;  /* 0x000000011414b824 */ /* 0x000fe200078e0a02 */
[----:B------:R-:W-:Y:S01]  /*d0d0*/  IABS R28, R6 ;  /* 0x00000006001c7213 */ /* 0x000fe20000000000 */
[----:B------:R-:W-:Y:S01]  /*d0e0*/  @!P0 IMAD.MOV R14, RZ, RZ, -R14 ;  /* 0x000000ffff0e8224 */ /* 0x000fe200078e0a0e */
[----:B------:R-:W-:Y:S01]  /*d0f0*/  ISETP.GT.U32.AND P0, PT, R2, R26, PT ;  /* 0x0000001a0200720c */ /* 0x000fe20003f04070 */
[----:B0-----:R-:W-:-:S04]  /*d100*/  IMAD.HI.U32 R0, R19, R10, RZ ;  /* 0x0000000a13007227 */ /* 0x001fc800078e00ff */
[----:B------:R-:W-:Y:S01]  /*d110*/  @!P1 IMAD.MOV R17, RZ, RZ, -R17 ;  /* 0x000000ffff119224 */ /* 0x000fe200078e0a11 */
[----:B------:R-:W-:Y:S01]  /*d120*/  ISETP.GT.U32.AND P1, PT, R2, R20, PT ;  /* 0x000000140200720c */ /* 0x000fe20003f24070 */
[----:B------:R-:W-:Y:S02]  /*d130*/  IMAD.MOV R0, RZ, RZ, -R0 ;  /* 0x000000ffff007224 */ /* 0x000fe400078e0a00 */
[----:B------:R-:W-:Y:S02]  /*d140*/  VIADD R4, R11, 0x3 ;  /* 0x000000030b047836 */ /* 0x000fe40000000000 */
[----:B------:R-:W-:-:S03]  /*d150*/  IMAD.HI.U32 R29, R19, R28, RZ ;  /* 0x0000001c131d7227 */ /* 0x000fc600078e00ff */
[----:B------:R-:W-:Y:S01]  /*d160*/  IABS R12, R4 ;  /* 0x00000004000c7213 */ /* 0x000fe20000000000 */
[C---:B------:R-:W-:Y:S02]  /*d170*/  IMAD R10, R2.reuse, R0, R10 ;  /* 0x00000000020a7224 */ /* 0x040fe400078e020a */
[----:B------:R-:W-:Y:S01]  /*d180*/  IMAD.MOV R29, RZ, RZ, -R29 ;  /* 0x000000ffff1d7224 */ /* 0x000fe200078e0a1d */
[----:B------:R-:W-:Y:S01]  /*d190*/  ISETP.GT.U32.AND P3, PT, R2, R25, PT ;  /* 0x000000190200720c */ /* 0x000fe20003f64070 */
[--C-:B------:R-:W-:Y:S01]  /*d1a0*/  @!P6 IMAD.IADD R21, R21, 0x1, -R2.reuse ;  /* 0x000000011515e824 */ /* 0x100fe200078e0a02 */
[----:B------:R-:W-:Y:S01]  /*d1b0*/  ISETP.GE.AND P6, PT, R9, RZ, PT ;  /* 0x000000ff0900720c */ /* 0x000fe20003fc6270 */
[----:B------:R-:W-:Y:S01]  /*d1c0*/  @!P0 IMAD.IADD R26, R26, 0x1, -R2 ;  /* 0x000000011a1a8824 */ /* 0x000fe200078e0a02 */
[C---:B------:R-:W-:Y:S01]  /*d1d0*/  ISETP.GT.U32.AND P0, PT, R2.reuse, R10, PT ;  /* 0x0000000a0200720c */ /* 0x040fe20003f04070 */
[----:B------:R-:W-:Y:S01]  /*d1e0*/  IMAD R9, R2, R29, R28 ;  /* 0x0000001d02097224 */ /* 0x000fe200078e021c */
[----:B------:R-:W3:Y:S01]  /*d1f0*/  LDL.LU R0, [R1+0xc84] ;  /* 0x000c840001007983 */ /* 0x000ee20000300800 */
[----:B------:R-:W-:-:S04]  /*d200*/  IMAD.HI.U32 R29, R19, R12, RZ ;  /* 0x0000000c131d7227 */ /* 0x000fc800078e00ff */
[----:B------:R-:W-:Y:S01]  /*d210*/  @!P1 IMAD.IADD R20, R20, 0x1, -R2 ;  /* 0x0000000114149824 */ /* 0x000fe200078e0a02 */
[----:B------:R-:W-:Y:S01]  /*d220*/  ISETP.GE.AND P1, PT, R27, RZ, PT ;  /* 0x000000ff1b00720c */ /* 0x000fe20003f26270 */
[----:B------:R-:W-:Y:S02]  /*d230*/  IMAD.MOV R29, RZ, RZ, -R29 ;  /* 0x000000ffff1d7224 */ /* 0x000fe400078e0a1d */
[----:B------:R-:W-:Y:S02]  /*d240*/  VIADD R3, R11, 0x2 ;  /* 0x000000020b037836 */ /* 0x000fe40000000000 */
[----:B------:R-:W-:Y:S02]  /*d250*/  IMAD R12, R2, R29, R12 ;  /* 0x0000001d020c7224 */ /* 0x000fe400078e020c */
[--C-:B------:R-:W-:Y:S01]  /*d260*/  @!P3 IMAD.IADD R25, R25, 0x1, -R2.reuse ;  /* 0x000000011919b824 */ /* 0x100fe200078e0a02 */
[----:B------:R-:W-:Y:S01]  /*d270*/  IABS R13, R3 ;  /* 0x00000003000d7213 */ /* 0x000fe20000000000 */
[----:B------:R-:W-:Y:S01]  /*d280*/  @!P0 IMAD.IADD R10, R10, 0x1, -R2 ;  /* 0x000000010a0a8824 */ /* 0x000fe200078e0a02 */
[----:B------:R-:W-:-:S03]  /*d290*/  ISETP.GT.U32.AND P3, PT, R2, R12, PT ;  /* 0x0000000c0200720c */ /* 0x000fc60003f64070 */
[----:B------:R-:W-:Y:S01]  /*d2a0*/  @!P1 IMAD.MOV R25, RZ, RZ, -R25 ;  /* 0x000000ffff199224 */ /* 0x000fe200078e0a19 */
[C---:B------:R-:W-:Y:S01]  /*d2b0*/  ISETP.GT.U32.AND P1, PT, R2.reuse, R10, PT ;  /* 0x0000000a0200720c */ /* 0x040fe20003f24070 */
[----:B------:R-:W-:Y:S01]  /*d2c0*/  @!P4 IMAD.MOV R15, RZ, RZ, -R15 ;  /* 0x000000ffff0fc224 */ /* 0x000fe200078e0a0f */
[----:B------:R-:W-:Y:S01]  /*d2d0*/  ISETP.GT.U32.AND P4, PT, R2, R21, PT ;  /* 0x000000150200720c */ /* 0x000fe20003f84070 */
[----:B------:R-:W-:-:S04]  /*d2e0*/  IMAD.HI.U32 R28, R19, R13, RZ ;  /* 0x0000000d131c7227 */ /* 0x000fc800078e00ff */
[----:B------:R-:W-:Y:S02]  /*d2f0*/  IMAD.MOV R28, RZ, RZ, -R28 ;  /* 0x000000ffff1c7224 */ /* 0x000fe400078e0a1c */
[----:B------:R-:W-:Y:S01]  /*d300*/  @!P3 IMAD.IADD R12, R12, 0x1, -R2 ;  /* 0x000000010c0cb824 */ /* 0x000fe200078e0a02 */
[----:B------:R-:W-:Y:S01]  /*d310*/  ISETP.GE.AND P3, PT, R7, RZ, PT ;  /* 0x000000ff0700720c */ /* 0x000fe20003f66270 */
[----:B------:R-:W-:Y:S01]  /*d320*/  @!P2 IMAD.MOV R16, RZ, RZ, -R16 ;  /* 0x000000ffff10a224 */ /* 0x000fe200078e0a10 */
[C---:B------:R-:W-:Y:S01]  /*d330*/  ISETP.GT.U32.AND P2, PT, R2.reuse, R22, PT ;  /* 0x000000160200720c */ /* 0x040fe20003f44070 */
[----:B------:R-:W-:Y:S02]  /*d340*/  IMAD R13, R2, R28, R13 ;  /* 0x0000001c020d7224 */ /* 0x000fe400078e020d */
[----:B------:R-:W-:Y:S01]  /*d350*/  @!P1 IMAD.IADD R10, R10, 0x1, -R2 ;  /* 0x000000010a0a9824 */ /* 0x000fe200078e0a02 */
[----:B------:R-:W-:Y:S01]  /*d360*/  ISETP.GE.AND P1, PT, R3, RZ, PT ;  /* 0x000000ff0300720c */ /* 0x000fe20003f26270 */
[----:B------:R-:W-:Y:S01]  /*d370*/  @!P6 IMAD.MOV R18, RZ, RZ, -R18 ;  /* 0x000000ffff12e224 */ /* 0x000fe200078e0a12 */
[----:B------:R-:W0:Y:S01]  /*d380*/  S2R R3, SR_TID.X ;  /* 0x0000000000037919 */ /* 0x000e220000002100 */
[----:B------:R-:W-:Y:S01]  /*d390*/  @!P4 IMAD.IADD R21, R21, 0x1, -R2 ;  /* 0x000000011515c824 */ /* 0x000fe200078e0a02 */
[----:B------:R-:W-:-:S02]  /*d3a0*/  ISETP.GT.U32.AND P6, PT, R2, R9, PT ;  /* 0x000000090200720c */ /* 0x000fc40003fc4070 */
[----:B------:R-:W-:Y:S01]  /*d3b0*/  ISETP.GT.U32.AND P4, PT, R2, R13, PT ;  /* 0x0000000d0200720c */ /* 0x000fe20003f84070 */
[----:B------:R-:W-:Y:S01]  /*d3c0*/  VIADD R28, R11, 0x1 ;  /* 0x000000010b1c7836 */ /* 0x000fe20000000000 */
[----:B------:R-:W-:Y:S01]  /*d3d0*/  ISETP.GE.AND P0, PT, R8, RZ, PT ;  /* 0x000000ff0800720c */ /* 0x000fe20003f06270 */
[----:B------:R-:W-:Y:S01]  /*d3e0*/  @!P3 IMAD.MOV R20, RZ, RZ, -R20 ;  /* 0x000000ffff14b224 */ /* 0x000fe200078e0a14 */
[----:B------:R-:W-:Y:S01]  /*d3f0*/  ISETP.GE.AND P3, PT, R5, RZ, PT ;  /* 0x000000ff0500720c */ /* 0x000fe20003f66270 */
[----:B------:R-:W-:Y:S01]  /*d400*/  @!P2 IMAD.IADD R22, R22, 0x1, -R2 ;  /* 0x000000011616a824 */ /* 0x000fe200078e0a02 */
[----:B------:R-:W-:Y:S01]  /*d410*/  ISETP.GE.AND P2, PT, R24, RZ, PT ;  /* 0x000000ff1800720c */ /* 0x000fe20003f46270 */
[----:B------:R-:W1:Y:S01]  /*d420*/  S2R R5, SR_TID.X ;  /* 0x0000000000057919 */ /* 0x000e620000002100 */
[----:B------:R-:W-:-:S03]  /*d430*/  IABS R24, R28 ;  /* 0x0000001c00187213 */ /* 0x000fc60000000000 */
[--C-:B------:R-:W-:Y:S01]  /*d440*/  @!P6 IMAD.IADD R9, R9, 0x1, -R2.reuse ;  /* 0x000000010909e824 */ /* 0x100fe200078e0a02 */
[----:B------:R-:W-:Y:S01]  /*d450*/  ISETP.GE.AND P6, PT, R23, RZ, PT ;  /* 0x000000ff1700720c */ /* 0x000fe20003fc6270 */
[----:B------:R-:W-:Y:S02]  /*d460*/  @!P4 IMAD.IADD R13, R13, 0x1, -R2 ;  /* 0x000000010d0dc824 */ /* 0x000fe400078e0a02 */
[----:B------:R-:W-:Y:S02]  /*d470*/  IMAD.MOV.U32 R23, RZ, RZ, R24 ;  /* 0x000000ffff177224 */ /* 0x000fe400078e0018 */
[----:B------:R-:W-:Y:S01]  /*d480*/  @!P0 IMAD.MOV R21, RZ, RZ, -R21 ;  /* 0x000000ffff158224 */ /* 0x000fe200078e0a15 */
[----:B------:R-:W-:Y:S01]  /*d490*/  ISETP.GT.U32.AND P0, PT, R2, R13, PT ;  /* 0x0000000d0200720c */ /* 0x000fe20003f04070 */
[----:B------:R-:W-:-:S04]  /*d4a0*/  IMAD.HI.U32 R19, R19, R23, RZ ;  /* 0x0000001713137227 */ /* 0x000fc800078e00ff */
[----:B------:R-:W-:Y:S02]  /*d4b0*/  IMAD.MOV R19, RZ, RZ, -R19 ;  /* 0x000000ffff137224 */ /* 0x000fe400078e0a13 */
[----:B------:R-:W-:Y:S01]  /*d4c0*/  @!P2 IMAD.MOV R26, RZ, RZ, -R26 ;  /* 0x000000ffff1aa224 */ /* 0x000fe200078e0a1a */
[C---:B------:R-:W-:Y:S01]  /*d4d0*/  ISETP.GT.U32.AND P2, PT, R2.reuse, R9, PT ;  /* 0x000000090200720c */ /* 0x040fe20003f44070 */
[C---:B------:R-:W-:Y:S01]  /*d4e0*/  IMAD R23, R2.reuse, R19, R23 ;  /* 0x0000001302177224 */ /* 0x040fe200078e0217 */
[C---:B------:R-:W-:Y:S02]  /*d4f0*/  ISETP.GT.U32.AND P4, PT, R2.reuse, R12, PT ;  /* 0x0000000c0200720c */ /* 0x040fe40003f84070 */
[----:B0-----:R-:W-:Y:S01]  /*d500*/  SHF.R.U32.HI R3, RZ, 0x4, R3 ;  /* 0x00000004ff037819 */ /* 0x001fe20000011603 */
[--C-:B------:R-:W-:Y:S01]  /*d510*/  @!P0 IMAD.IADD R13, R13, 0x1, -R2.reuse ;  /* 0x000000010d0d8824 */ /* 0x100fe200078e0a02 */
[----:B------:R-:W-:Y:S02]  /*d520*/  ISETP.GT.U32.AND P0, PT, R2, R23, PT ;  /* 0x000000170200720c */ /* 0x000fe40003f04070 */
[----:B------:R-:W-:Y:S01]  /*d530*/  SGXT.U32 R3, R3, 0x3 ;  /* 0x000000030303781a */ /* 0x000fe20000000000 */
[----:B------:R-:W-:Y:S03]  /*d540*/  STL [R1+0xc04], R14 ;  /* 0x000c040e01007387 */ /* 0x000fe60000100800 */
[----:B------:R-:W-:Y:S01]  /*d550*/  LOP3.LUT R3, R3, 0x70, RZ, 0xfc, !PT ;  /* 0x0000007003037812 */ /* 0x000fe200078efcff */
[----:B------:R-:W-:Y:S01]  /*d560*/  STL [R1+0xc08], R15 ;  /* 0x000c080f01007387 */ /* 0x000fe20000100800 */
[--C-:B------:R-:W-:Y:S01]  /*d570*/  @!P2 IMAD.IADD R9, R9, 0x1, -R2.reuse ;  /* 0x000000010909a824 */ /* 0x100fe200078e0a02 */
[----:B------:R-:W-:Y:S01]  /*d580*/  ISETP.GE.AND P2, PT, R4, RZ, PT ;  /* 0x000000ff0400720c */ /* 0x000fe20003f46270 */
[C---:B-1----:R-:W-:Y:S01]  /*d590*/  IMAD.SHL.U32 R24, R5.reuse, 0x40, RZ ;  /* 0x0000004005187824 */ /* 0x042fe200078e00ff */
[----:B------:R-:W-:Y:S01]  /*d5a0*/  STL [R1+0xc0c], R16 ;  /* 0x000c0c1001007387 */ /* 0x000fe20000100800 */
[----:B------:R-:W-:Y:S01]  /*d5b0*/  @!P4 IMAD.IADD R12, R12, 0x1, -R2 ;  /* 0x000000010c0cc824 */ /* 0x000fe200078e0a02 */
[----:B------:R-:W-:Y:S01]  /*d5c0*/  ISETP.GE.AND P4, PT, R28, RZ, PT ;  /* 0x000000ff1c00720c */ /* 0x000fe20003f86270 */
[----:B------:R-:W-:Y:S01]  /*d5d0*/  IMAD.SHL.U32 R27, R5, 0x20, RZ ;  /* 0x00000020051b7824 */ /* 0x000fe200078e00ff */
[----:B------:R-:W-:Y:S01]  /*d5e0*/  STL [R1+0xc10], R17 ;  /* 0x000c101101007387 */ /* 0x000fe20000100800 */
[----:B------:R-:W-:Y:S01]  /*d5f0*/  @!P6 IMAD.MOV R22, RZ, RZ, -R22 ;  /* 0x000000ffff16e224 */ /* 0x000fe200078e0a16 */
[--C-:B------:R-:W-:Y:S01]  /*d600*/  SHF.R.S32.HI R28, RZ, 0x2, R5.reuse ;  /* 0x00000002ff1c7819 */ /* 0x100fe20000011405 */
[----:B------:R-:W-:Y:S01]  /*d610*/  IMAD R4, R3, UR14, RZ ;  /* 0x0000000e03047c24 */ /* 0x000fe2000f8e02ff */
[----:B------:R-:W-:Y:S01]  /*d620*/  STL [R1+0xc14], R18 ;  /* 0x000c141201007387 */ /* 0x000fe20000100800 */
[----:B------:R-:W-:Y:S01]  /*d630*/  IMAD R3, RZ, RZ, -UR14 ;  /* 0x8000000eff037e24 */ /* 0x000fe2000f8e02ff */
[----:B------:R-:W-:Y:S01]  /*d640*/  ISETP.GE.AND P6, PT, R6, RZ, PT ;  /* 0x000000ff0600720c */ /* 0x000fe20003fc6270 */
[----:B------:R-:W-:Y:S01]  /*d650*/  @!P0 IMAD.IADD R23, R23, 0x1, -R2 ;  /* 0x0000000117178824 */ /* 0x000fe200078e0a02 */
[----:B------:R-:W5:Y:S01]  /*d660*/  LDL.LU R11, [R1+0xc80] ;  /* 0x000c8000010b7983 */ /* 0x000f620000300800 */
[C---:B------:R-:W-:Y:S01]  /*d670*/  LOP3.LUT R19, R5.reuse, 0x7, RZ, 0xc0, !PT ;  /* 0x0000000705137812 */ /* 0x040fe200078ec0ff */
[----:B------:R-:W-:Y:S01]  /*d680*/  IMAD.SHL.U32 R6, R5, 0x10, RZ ;  /* 0x0000001005067824 */ /* 0x000fe200078e00ff */
[----:B------:R-:W-:Y:S01]  /*d690*/  LOP3.LUT R24, R24, 0x1800, RZ, 0xc0, !PT ;  /* 0x0000180018187812 */ /* 0x000fe200078ec0ff */
[----:B------:R-:W-:Y:S01]  /*d6a0*/  STL [R1+0xc18], R26 ;  /* 0x000c181a01007387 */ /* 0x000fe20000100800 */
[----:B------:R-:W-:Y:S01]  /*d6b0*/  SHF.R.S32.HI R29, RZ, 0x6, R5 ;  /* 0x00000006ff1d7819 */ /* 0x000fe20000011405 */
[----:B------:R-:W-:Y:S01]  /*d6c0*/  IMAD R4, R3, 0x8, R4 ;  /* 0x0000000803047824 */ /* 0x000fe200078e0204 */
[----:B------:R-:W-:Y:S01]  /*d6d0*/  LOP3.LUT R8, R27, 0x60, RZ, 0xc0, !PT ;  /* 0x000000601b087812 */ /* 0x000fe200078ec0ff */
[----:B------:R-:W-:Y:S01]  /*d6e0*/  STL [R1+0xc1c], R25 ;  /* 0x000c1c1901007387 */ /* 0x000fe20000100800 */
[----:B------:R-:W-:Y:S01]  /*d6f0*/  SGXT R28, R28, 0x1 ;  /* 0x000000011c1c781a */ /* 0x000fe20000000200 */
[----:B------:R-:W-:-:S02]  /*d700*/  IMAD.SHL.U32 R7, R5, 0x2, RZ ;  /* 0x0000000205077824 */ /* 0x000fc400078e00ff */
[----:B------:R-:W-:Y:S01]  /*d710*/  STL [R1+0xc20], R22 ;  /* 0x000c201601007387 */ /* 0x000fe20000100800 */
[----:B------:R-:W-:Y:S01]  /*d720*/  IMAD.SHL.U32 R27, R19, 0x10, RZ ;  /* 0x00000010131b7824 */ /* 0x000fe200078e00ff */
[----:B------:R-:W-:Y:S02]  /*d730*/  ISETP.GT.U32.AND P0, PT, R2, R23, PT ;  /* 0x000000170200720c */ /* 0x000fe40003f04070 */
[----:B------:R-:W-:Y:S01]  /*d740*/  STL [R1+0xc24], R21 ;  /* 0x000c241501007387 */ /* 0x000fe20000100800 */
[----:B------:R-:W-:Y:S01]  /*d750*/  SGXT R29, R29, 0x1 ;  /* 0x000000011d1d781a */ /* 0x000fe20000000200 */
[----:B------:R-:W-:Y:S02]  /*d760*/  IMAD R24, R19, 0x100, R24 ;  /* 0x0000010013187824 */ /* 0x000fe400078e0218 */
[----:B------:R-:W-:Y:S01]  /*d770*/  STL [R1+0xc28], R20 ;  /* 0x000c281401007387 */ /* 0x000fe20000100800 */
[----:B------:R-:W-:-:S03]  /*d780*/  LOP3.LUT R19, R8, 0x90, R28, 0xf8, !PT ;  /* 0x0000009008137812 */ /* 0x000fc600078ef81c */
[----:B------:R-:W-:Y:S01]  /*d790*/  STL [R1+0xaf8], R6 ;  /* 0x000af80601007387 */ /* 0x000fe20000100800 */
[----:B------:R-:W-:-:S03]  /*d7a0*/  LOP3.LUT R28, R29, 0x90, RZ, 0xc0, !PT ;  /* 0x000000901d1c7812 */ /* 0x000fc600078ec0ff */
[----:B------:R-:W-:Y:S01]  /*d7b0*/  STL [R1+0xafc], R8 ;  /* 0x000afc0801007387 */ /* 0x000fe20000100800 */
[----:B------:R-:W-:-:S03]  /*d7c0*/  LOP3.LUT R27, R27, 0x30, R7, 0x78, !PT ;  /* 0x000000301b1b7812 */ /* 0x000fc600078e7807 */
[----:B------:R0:W-:Y:S01]  /*d7d0*/  STL [R1+0xae4], R4 ;  /* 0x000ae40401007387 */ /* 0x0001e20000100800 */
[--C-:B------:R-:W-:Y:S02]  /*d7e0*/  LOP3.LUT R29, R19, 0x10, R7.reuse, 0x78, !PT ;  /* 0x00000010131d7812 */ /* 0x100fe400078e7807 */
[----:B------:R-:W-:Y:S02]  /*d7f0*/  LOP3.LUT R19, R6, 0x100, RZ, 0xc0, !PT ;  /* 0x0000010006137812 */ /* 0x000fe400078ec0ff */
[----:B------:R-:W-:Y:S01]  /*d800*/  LOP3.LUT R7, R28, 0x7e, R7, 0x78, !PT ;  /* 0x0000007e1c077812 */ /* 0x000fe200078e7807 */
[----:B0-----:R-:W-:Y:S01]  /*d810*/  IMAD R4, R3, 0x8, R4 ;  /* 0x0000000803047824 */ /* 0x001fe200078e0204 */
[----:B------:R-:W-:Y:S01]  /*d820*/  IADD3 R6, PT, PT, R29, UR5, R19 ;  /* 0x000000051d067c10 */ /* 0x000fe2000fffe013 */
[----:B------:R-:W-:-:S03]  /*d830*/  IMAD.IADD R7, R24, 0x1, R27 ;  /* 0x0000000118077824 */ /* 0x000fc600078e021b */
[----:B------:R0:W-:Y:S01]  /*d840*/  STL [R1+0xaf0], R4 ;  /* 0x000af00401007387 */ /* 0x0001e20000100800 */
[----:B------:R-:W-:Y:S01]  /*d850*/  @!P0 IMAD.IADD R23, R23, 0x1, -R2 ;  /* 0x0000000117178824 */ /* 0x000fe200078e0a02 */
[----:B------:R-:W-:Y:S02]  /*d860*/  LOP3.LUT R5, R5, 0x7f, RZ, 0xc0, !PT ;  /* 0x0000007f05057812 */ /* 0x000fe400078ec0ff */
[----:B------:R-:W-:Y:S01]  /*d870*/  STL [R1+0x150], R7 ;  /* 0x0001500701007387 */ /* 0x000fe20000100800 */
[----:B0-----:R-:W-:-:S03]  /*d880*/  IMAD R4, R3, 0x8, R4 ;  /* 0x0000000803047824 */ /* 0x001fc600078e0204 */
[----:B------:R-:W-:Y:S01]  /*d890*/  STL [R1+0x198], R6 ;  /* 0x0001980601007387 */ /* 0x000fe20000100800 */
[----:B------:R-:W-:-:S03]  /*d8a0*/  IMAD R2, R3, 0x8, R4 ;  /* 0x0000000803027824 */ /* 0x000fc600078e0204 */
[----:B------:R0:W-:Y:S01]  /*d8b0*/  STL [R1+0xaa4], R4 ;  /* 0x000aa40401007387 */ /* 0x0001e20000100800 */
[----:B------:R-:W-:-:S03]  /*d8c0*/  @!P6 IMAD.MOV R9, RZ, RZ, -R9 ;  /* 0x000000ffff09e224 */ /* 0x000fc600078e0a09 */
[----:B------:R2:W-:Y:S01]  /*d8d0*/  STL [R1+0xaa8], R2 ;  /* 0x000aa80201007387 */ /* 0x0005e20000100800 */
[----:B0-----:R-:W-:-:S03]  /*d8e0*/  IMAD R4, R3, 0x8, R2 ;  /* 0x0000000803047824 */ /* 0x001fc600078e0202 */
[----:B------:R-:W-:Y:S01]  /*d8f0*/  STL [R1+0xc2c], R9 ;  /* 0x000c2c0901007387 */ /* 0x000fe20000100800 */
[----:B--2---:R-:W-:-:S03]  /*d900*/  IMAD R2, R5, UR7, RZ ;  /* 0x0000000705027c24 */ /* 0x004fc6000f8e02ff */
[----:B------:R0:W-:Y:S02]  /*d910*/  STL [R1+0xaac], R4 ;  /* 0x000aac0401007387 */ /* 0x0001e40000100800 */
[----:B----4-:R-:W-:Y:S01]  /*d920*/  LEA R2, P6, R2, UR12, 0x1 ;  /* 0x0000000c02027c11 */ /* 0x010fe2000f8c08ff */
[----:B0-----:R-:W-:-:S05]  /*d930*/  IMAD R4, R3, 0x8, R4 ;  /* 0x0000000803047824 */ /* 0x001fca00078e0204 */
[----:B------:R-:W-:Y:S04]  /*d940*/  STL [R1+0xab0], R4 ;  /* 0x000ab00401007387 */ /* 0x000fe80000100800 */
[----:B------:R0:W-:Y:S04]  /*d950*/  STL [R1+0xb3c], R2 ;  /* 0x000b3c0201007387 */ /* 0x0001e80000100800 */
[----:B------:R-:W2:Y:S04]  /*d960*/  LDL.LU R20, [R1+0x3dc] ;  /* 0x0003dc0001147983 */ /* 0x000ea80000300800 */
[----:B------:R-:W4:Y:S01]  /*d970*/  LDL.LU R21, [R1+0x3d8] ;  /* 0x0003d80001157983 */ /* 0x000f220000300800 */
[----:B0-----:R-:W-:-:S05]  /*d980*/  IMAD R2, R3, 0x10, R4 ;  /* 0x0000001003027824 */ /* 0x001fca00078e0204 */
[----:B------:R0:W-:Y:S04]  /*d990*/  STL [R1+0xab4], R2 ;  /* 0x000ab40201007387 */ /* 0x0001e80000100800 */
[----:B------:R-:W0:Y:S04]  /*d9a0*/  LDL.LU R22, [R1+0x3d4] ;  /* 0x0003d40001167983 */ /* 0x000e280000300800 */
[----:B------:R-:W4:Y:S04]  /*d9b0*/  LDL.LU R25, [R1+0x94] ;  /* 0x0000940001197983 */ /* 0x000f280000300800 */
        /* <DEDUP_REMOVED lines=9> */
[----:B------:R-:W4:Y:S01]  /*da50*/  LDL.LU R6, [R1+0xd0] ;  /* 0x0000d00001067983 */ /* 0x000f220000300800 */
[----:B------:R-:W-:-:S02]  /*da60*/  @!P3 IMAD.MOV R10, RZ, RZ, -R10 ;  /* 0x000000ffff0ab224 */ /* 0x000fc400078e0a0a */
[----:B------:R-:W-:Y:S01]  /*da70*/  @!P2 IMAD.MOV R12, RZ, RZ, -R12 ;  /* 0x000000ffff0ca224 */ /* 0x000fe200078e0a0c */
[----:B------:R-:W4:Y:S01]  /*da80*/  LDL.LU R5, [R1+0xd4] ;  /* 0x0000d40001057983 */ /* 0x000f220000300800 */
[----:B------:R-:W-:Y:S02]  /*da90*/  @!P1 IMAD.MOV R13, RZ, RZ, -R13 ;  /* 0x000000ffff0d9224 */ /* 0x000fe400078e0a0d */
[----:B------:R-:W-:Y:S01]  /*daa0*/  @!P4 IMAD.MOV R23, RZ, RZ, -R23 ;  /* 0x000000ffff17c224 */ /* 0x000fe200078e0a17 */
[----:B------:R-:W4:Y:S04]  /*dab0*/  LDL.LU R4, [R1+0xd8] ;  /* 0x0000d80001047983 */ /* 0x000f280000300800 */
[----:B------:R-:W-:Y:S04]  /*dac0*/  STL [R1+0xc30], R10 ;  /* 0x000c300a01007387 */ /* 0x000fe80000100800 */
[----:B------:R-:W-:Y:S04]  /*dad0*/  STL [R1+0xc34], R12 ;  /* 0x000c340c01007387 */ /* 0x000fe80000100800 */
[----:B------:R-:W-:Y:S04]  /*dae0*/  STL [R1+0xc38], R13 ;  /* 0x000c380d01007387 */ /* 0x000fe80000100800 */
[----:B------:R-:W-:Y:S01]  /*daf0*/  STL [R1+0xc3c], R23 ;  /* 0x000c3c1701007387 */ /* 0x000fe20000100800 */
[----:B---3--:R-:W-:-:S05]  /*db00*/  @!P5 IMAD.MOV R0, RZ, RZ, -R0 ;  /* 0x000000ffff00d224 */ /* 0x008fca00078e0a00 */
[----:B------:R1:W-:Y:S01]  /*db10*/  STL [R1+0xc40], R0 ;  /* 0x000c400001007387 */ /* 0x0003e20000100800 */
[----:B-----5:R-:W-:Y:S02]  /*db20*/  ISETP.NE.AND P0, PT, R11, RZ, PT ;  /* 0x000000ff0b00720c */ /* 0x020fe40003f05270 */
[----:B------:R-:W-:-:S04]  /*db30*/  LOP3.LUT R11, RZ, R11, RZ, 0x33, !PT ;  /* 0x0000000bff0b7212 */ /* 0x000fc800078e33ff */
[C---:B--2---:R-:W-:Y:S02]  /*db40*/  SEL R19, R11.reuse, R20, !P0 ;  /* 0x000000140b137207 */ /* 0x044fe40004000000 */
[----:B----4-:R-:W-:-:S03]  /*db50*/  SEL R9, R11, R21, !P0 ;  /* 0x000000150b097207 */ /* 0x010fc60004000000 */
[----:B------:R-:W-:Y:S04]  /*db60*/  STL [R1+0xc44], R19 ;  /* 0x000c441301007387 */ /* 0x000fe80000100800 */
[----:B------:R2:W-:Y:S01]  /*db70*/  STL [R1+0x8], R9 ;  /* 0x0000080901007387 */ /* 0x0005e20000100800 */
[C---:B0-----:R-:W-:Y:S02]  /*db80*/  SEL R2, R11.reuse, R22, !P0 ;  /* 0x000000160b027207 */ /* 0x041fe40004000000 */
[----:B-1----:R-:W-:-:S03]  /*db90*/  SEL R0, R11, R25, !P0 ;  /* 0x000000190b007207 */ /* 0x002fc60004000000 */
[----:B------:R0:W-:Y:S01]  /*dba0*/  STL [R1+0x10], R2 ;  /* 0x0000100201007387 */ /* 0x0001e20000100800 */
[----:B--2---:R-:W-:-:S03]  /*dbb0*/  SEL R9, R11, R26, !P0 ;  /* 0x0000001a0b097207 */ /* 0x004fc60004000000 */
[----:B------:R1:W-:Y:S01]  /*dbc0*/  STL [R1+0x94], R0 ;  /* 0x0000940001007387 */ /* 0x0003e20000100800 */
[----:B0-----:R-:W-:-:S03]  /*dbd0*/  SEL R2, R11, R18, !P0 ;  /* 0x000000120b027207 */ /* 0x001fc60004000000 */
[----:B------:R0:W-:Y:S01]  /*dbe0*/  STL [R1+0x98], R9 ;  /* 0x0000980901007387 */ /* 0x0001e20000100800 */
[----:B-1----:R-:W-:-:S03]  /*dbf0*/  SEL R0, R11, R3, !P0 ;  /* 0x000000030b007207 */ /* 0x002fc60004000000 */
[----:B------:R-:W2:Y:S04]  /*dc00*/  LDL.LU R3, [R1+0xe8] ;  /* 0x0000e80001037983 */ /* 0x000ea80000300800 */
[----:B------:R1:W-:Y:S01]  /*dc10*/  STL [R1+0x9c], R2 ;  /* 0x00009c0201007387 */ /* 0x0003e20000100800 */
[----:B0-----:R-:W-:-:S03]  /*dc20*/  SEL R9, R11, R17, !P0 ;  /* 0x000000110b097207 */ /* 0x001fc60004000000 */
[----:B------:R0:W-:Y:S01]  /*dc30*/  STL [R1+0xa4], R0 ;  /* 0x0000a40001007387 */ /* 0x0001e20000100800 */
[----:B-1----:R-:W-:-:S03]  /*dc40*/  SEL R2, R11, R16, !P0 ;  /* 0x000000100b027207 */ /* 0x002fc60004000000 */
[----:B------:R1:W-:Y:S01]  /*dc50*/  STL [R1+0xa8], R9 ;  /* 0x0000a80901007387 */ /* 0x0003e20000100800 */
[----:B0-----:R-:W-:-:S03]  /*dc60*/  SEL R0, R11, R15, !P0 ;  /* 0x0000000f0b007207 */ /* 0x001fc60004000000 */
[----:B------:R0:W-:Y:S04]  /*dc70*/  STL [R1+0xac], R2 ;  /* 0x0000ac0201007387 */ /* 0x0001e80000100800 */
[----:B------:R3:W-:Y:S01]  /*dc80*/  STL [R1+0xb0], R0 ;  /* 0x0000b00001007387 */ /* 0x0007e20000100800 */
[C---:B-1----:R-:W-:Y:S02]  /*dc90*/  SEL R9, R11.reuse, R14, !P0 ;  /* 0x0000000e0b097207 */ /* 0x042fe40004000000 */
[C---:B------:R-:W-:Y:S02]  /*dca0*/  SEL R6, R11.reuse, R6, !P0 ;  /* 0x000000060b067207 */ /* 0x040fe40004000000 */
[C---:B0-----:R-:W-:Y:S01]  /*dcb0*/  SEL R2, R11.reuse, R8, !P0 ;  /* 0x000000080b027207 */ /* 0x041fe20004000000 */
[----:B------:R-:W-:Y:S01]  /*dcc0*/  STL [R1+0xb8], R9 ;  /* 0x0000b80901007387 */ /* 0x000fe20000100800 */
[----:B---3--:R-:W-:-:S03]  /*dcd0*/  SEL R0, R11, R7, !P0 ;  /* 0x000000070b007207 */ /* 0x008fc60004000000 */
[----:B------:R0:W-:Y:S04]  /*dce0*/  STL [R1+0xc8], R2 ;  /* 0x0000c80201007387 */ /* 0x0001e80000100800 */
[----:B------:R1:W-:Y:S04]  /*dcf0*/  STL [R1+0xcc], R0 ;  /* 0x0000cc0001007387 */ /* 0x0003e80000100800 */
[----:B------:R-:W-:Y:S04]  /*dd00*/  STL [R1+0xd0], R6 ;  /* 0x0000d00601007387 */ /* 0x000fe80000100800 */
[----:B------:R-:W3:Y:S01]  /*dd10*/  LDL.LU R19, [R1+0xfc] ;  /* 0x0000fc0001137983 */ /* 0x000ee20000300800 */
[----:B0-----:R-:W-:-:S02]  /*dd20*/  SEL R2, R11, R5, !P0 ;  /* 0x000000050b027207 */ /* 0x001fc40004000000 */
[----:B-1----:R-:W-:-:S03]  /*dd30*/  SEL R0, R11, R4, !P0 ;  /* 0x000000040b007207 */ /* 0x002fc60004000000 */
[----:B------:R-:W-:Y:S04]  /*dd40*/  STL [R1+0xd4], R2 ;  /* 0x0000d40201007387 */ /* 0x000fe80000100800 */
[----:B---3--:R0:W-:Y:S04]  /*dd50*/  STL [R1+0xc78], R19 ;  /* 0x000c781301007387 */ /* 0x0081e80000100800 */
[----:B------:R-:W-:Y:S04]  /*dd60*/  STL [R1+0xd8], R0 ;  /* 0x0000d80001007387 */ /* 0x000fe80000100800 */
[----:B0-----:R-:W3:Y:S01]  /*dd70*/  LDL.LU R19, [R1+0xf4] ;  /* 0x0000f40001137983 */ /* 0x001ee20000300800 */
[----:B--2---:R-:W-:-:S03]  /*dd80*/  SEL R3, R11, R3, !P0 ;  /* 0x000000030b037207 */ /* 0x004fc60004000000 */
[----:B---3--:R0:W-:Y:S04]  /*dd90*/  STL [R1+0xc7c], R19 ;  /* 0x000c7c1301007387 */ /* 0x0081e80000100800 */
[----:B0-----:R-:W2:Y:S04]  /*dda0*/  LDL.LU R19, [R1+0xf0] ;  /* 0x0000f00001137983 */ /* 0x001ea80000300800 */
[----:B------:R-:W3:Y:S04]  /*ddb0*/  LDL.LU R0, [R1+0x104] ;  /* 0x0001040001007983 */ /* 0x000ee80000300800 */
[----:B------:R-:W4:Y:S04]  /*ddc0*/  LDL.LU R23, [R1+0x110] ;  /* 0x0001100001177983 */ /* 0x000f280000300800 */
[----:B------:R-:W5:Y:S04]  /*ddd0*/  LDL.LU R13, [R1+0x114] ;  /* 0x00011400010d7983 */ /* 0x000f680000300800 */
[----:B------:R-:W3:Y:S04]  /*dde0*/  LDL.LU R12, [R1+0x118] ;  /* 0x00011800010c7983 */ /* 0x000ee80000300800 */
        /* <DEDUP_REMOVED lines=14> */
[----:B------:R0:W-:Y:S04]  /*ded0*/  STL [R1+0xe8], R3 ;  /* 0x0000e80301007387 */ /* 0x0001e80000100800 */
        /* <DEDUP_REMOVED lines=8> */
[----:B0-----:R-:W3:Y:S01]  /*df60*/  LDL.LU R3, [R1+0x1f8] ;  /* 0x0001f80001037983 */ /* 0x001ee20000300800 */
[----:B--2---:R-:W-:-:S05]  /*df70*/  SEL R19, R11, R19, !P0 ;  /* 0x000000130b137207 */ /* 0x004fca0004000000 */
[----:B------:R0:W-:Y:S04]  /*df80*/  STL [R1+0xf0], R19 ;  /* 0x0000f01301007387 */ /* 0x0001e80000100800 */
[----:B0-----:R-:W2:Y:S02]  /*df90*/  LDL.LU R19, [R1+0xc7c] ;  /* 0x000c7c0001137983 */ /* 0x001ea40000300800 */
[----:B--2---:R-:W-:-:S05]  /*dfa0*/  SEL R19, R11, R19, !P0 ;  /* 0x000000130b137207 */ /* 0x004fca0004000000 */
[----:B------:R0:W-:Y:S04]  /*dfb0*/  STL [R1+0xf4], R19 ;  /* 0x0000f41301007387 */ /* 0x0001e80000100800 */
[----:B0-----:R-:W2:Y:S01]  /*dfc0*/  LDL.LU R19, [R1+0xc78] ;  /* 0x000c780001137983 */ /* 0x001ea20000300800 */
[C---:B---3--:R-:W-:Y:S02]  /*dfd0*/  SEL R0, R11.reuse, R0, !P0 ;  /* 0x000000000b007207 */ /* 0x048fe40004000000 */
[C---:B-----5:R-:W-:Y:S02]  /*dfe0*/  SEL R13, R11.reuse, R13, !P0 ;  /* 0x0000000d0b0d7207 */ /* 0x060fe40004000000 */
[C---:B------:R-:W-:Y:S02]  /*dff0*/  SEL R10, R11.reuse, R10, !P0 ;  /* 0x0000000a0b0a7207 */ /* 0x040fe40004000000 */
[----:B------:R-:W-:-:S02]  /*e000*/  SEL R2, R11, R2, !P0 ;  /* 0x000000020b027207 */ /* 0x000fc40004000000 */
[C---:B------:R-:W-:Y:S02]  /*e010*/  SEL R6, R11.reuse, R6, !P0 ;  /* 0x000000060b067207 */ /* 0x040fe40004000000 */
[----:B--2---:R-:W-:-:S05]  /*e020*/  SEL R19, R11, R19, !P0 ;  /* 0x000000130b137207 */ /* 0x004fca0004000000 */
[----:B------:R4:W-:Y:S04]  /*e030*/  STL [R1+0xfc], R19 ;  /* 0x0000fc1301007387 */ /* 0x0009e80000100800 */
[----:B------:R0:W-:Y:S01]  /*e040*/  STL [R1+0x104], R0 ;  /* 0x0001040001007387 */ /* 0x0001e20000100800 */
[C---:B----4-:R-:W-:Y:S02]  /*e050*/  SEL R19, R11.reuse, R23, !P0 ;  /* 0x000000170b137207 */ /* 0x050fe40004000000 */
[----:B0-----:R-:W-:-:S03]  /*e060*/  SEL R0, R11, R12, !P0 ;  /* 0x0000000c0b007207 */ /* 0x001fc60004000000 */
[----:B------:R-:W-:Y:S04]  /*e070*/  STL [R1+0x110], R19 ;  /* 0x0001101301007387 */ /* 0x000fe80000100800 */
[----:B------:R-:W-:Y:S04]  /*e080*/  STL [R1+0x114], R13 ;  /* 0x0001140d01007387 */ /* 0x000fe80000100800 */
[----:B------:R0:W-:Y:S04]  /*e090*/  STL [R1+0x118], R0 ;  /* 0x0001180001007387 */ /* 0x0001e80000100800 */
[----:B------:R-:W-:Y:S01]  /*e0a0*/  STL [R1+0x11c], R10 ;  /* 0x00011c0a01007387 */ /* 0x000fe20000100800 */
[----:B0-----:R-:W-:-:S03]  /*e0b0*/  SEL R0, R11, R9, !P0 ;  /* 0x000000090b007207 */ /* 0x001fc60004000000 */
[----:B------:R0:W-:Y:S01]  /*e0c0*/  STL [R1+0x124], R2 ;  /* 0x0001240201007387 */ /* 0x0001e20000100800 */
[----:B------:R-:W-:-:S03]  /*e0d0*/  SEL R9, R11, R29, !P0 ;  /* 0x0000001d0b097207 */ /* 0x000fc60004000000 */
[----:B------:R1:W-:Y:S01]  /*e0e0*/  STL [R1+0x130], R0 ;  /* 0x0001300001007387 */ /* 0x0003e20000100800 */
[----:B0-----:R-:W-:-:S03]  /*e0f0*/  SEL R2, R11, R24, !P0 ;  /* 0x000000180b027207 */ /* 0x001fc60004000000 */
[----:B------:R0:W-:Y:S01]  /*e100*/  STL [R1+0x16c], R9 ;  /* 0x00016c0901007387 */ /* 0x0001e20000100800 */
[----:B-1----:R-:W-:-:S03]  /*e110*/  SEL R0, R11, R27, !P0 ;  /* 0x0000001b0b007207 */ /* 0x002fc60004000000 */
[----:B------:R1:W-:Y:S04]  /*e120*/  STL [R1+0x170], R2 ;  /* 0x0001700201007387 */ /* 0x0003e80000100800 */
[----:B------:R2:W-:Y:S01]  /*e130*/  STL [R1+0x1a4], R0 ;  /* 0x0001a40001007387 */ /* 0x0005e20000100800 */
[C---:B0-----:R-:W-:Y:S02]  /*e140*/  SEL R9, R11.reuse, R28, !P0 ;  /* 0x0000001c0b097207 */ /* 0x041fe40004000000 */
[----:B-1----:R-:W-:-:S03]  /*e150*/  SEL R2, R11, R20, !P0 ;  /* 0x000000140b027207 */ /* 0x002fc60004000000 */
[----:B------:R0:W-:Y:S01]  /*e160*/  STL [R1+0x1ac], R9 ;  /* 0x0001ac0901007387 */ /* 0x0001e20000100800 */
[----:B--2---:R-:W-:-:S03]  /*e170*/  SEL R0, R11, R21, !P0 ;  /* 0x000000150b007207 */ /* 0x004fc60004000000 */
[----:B------:R1:W-:Y:S04]  /*e180*/  STL [R1+0x1b0], R2 ;  /* 0x0001b00201007387 */ /* 0x0003e80000100800 */
[----:B------:R2:W-:Y:S01]  /*e190*/  STL [R1+0x1b4], R0 ;  /* 0x0001b40001007387 */ /* 0x0005e20000100800 */
[C---:B0-----:R-:W-:Y:S02]  /*e1a0*/  SEL R9, R11.reuse, R22, !P0 ;  /* 0x000000160b097207 */ /* 0x041fe40004000000 */
[----:B-1----:R-:W-:-:S03]  /*e1b0*/  SEL R2, R11, R25, !P0 ;  /* 0x000000190b027207 */ /* 0x002fc60004000000 */
[----:B------:R0:W-:Y:S01]  /*e1c0*/  STL [R1+0x1b8], R9 ;  /* 0x0001b80901007387 */ /* 0x0001e20000100800 */
[----:B--2---:R-:W-:-:S03]  /*e1d0*/  SEL R0, R11, R4, !P0 ;  /* 0x000000040b007207 */ /* 0x004fc60004000000 */
[----:B------:R-:W2:Y:S04]  /*e1e0*/  LDL.LU R4, [R1+0x1fc] ;  /* 0x0001fc0001047983 */ /* 0x000ea80000300800 */
[----:B------:R1:W-:Y:S04]  /*e1f0*/  STL [R1+0x1bc], R2 ;  /* 0x0001bc0201007387 */ /* 0x0003e80000100800 */
[----:B------:R3:W-:Y:S01]  /*e200*/  STL [R1+0x1c0], R0 ;  /* 0x0001c00001007387 */ /* 0x0007e20000100800 */
[C---:B0-----:R-:W-:Y:S02]  /*e210*/  SEL R9, R11.reuse, R17, !P0 ;  /* 0x000000110b097207 */ /* 0x041fe40004000000 */
[----:B-1----:R-:W-:-:S02]  /*e220*/  SEL R2, R11, R26, !P0 ;  /* 0x0000001a0b027207 */ /* 0x002fc40004000000 */
[----:B---3--:R-:W-:-:S03]  /*e230*/  SEL R0, R11, R18, !P0 ;  /* 0x000000120b007207 */ /* 0x008fc60004000000 */
[----:B------:R0:W-:Y:S04]  /*e240*/  STL [R1+0x1c4], R2 ;  /* 0x0001c40201007387 */ /* 0x0001e80000100800 */
        /* <DEDUP_REMOVED lines=60> */
[----:B--2---:R-:W-:-:S05]  /*e610*/  SEL R19, R11, R19, !P0 ;  /* 0x000000130b137207 */ /* 0x004fca0004000000 */
[----:B------:R4:W-:Y:S04]  /*e620*/  STL [R1+0x20c], R19 ;  /* 0x00020c1301007387 */ /* 0x0009e80000100800 */
[----:B------:R0:W-:Y:S01]  /*e630*/  STL [R1+0x210], R0 ;  /* 0x0002100001007387 */ /* 0x0001e20000100800 */
[C---:B----4-:R-:W-:Y:S02]  /*e640*/  SEL R19, R11.reuse, R23, !P0 ;  /* 0x000000170b137207 */ /* 0x050fe40004000000 */
[----:B0-----:R-:W-:-:S03]  /*e650*/  SEL R0, R11, R12, !P0 ;  /* 0x0000000c0b007207 */ /* 0x001fc60004000000 */
[----:B------:R-:W-:Y:S01]  /*e660*/  STL [R1+0x214], R19 ;  /* 0x0002141301007387 */ /* 0x000fe20000100800 */
[C---:B------:R-:W-:Y:S02]  /*e670*/  SEL R12, R11.reuse, R10, !P0 ;  /* 0x0000000a0b0c7207 */ /* 0x040fe40004000000 */
[C---:B------:R-:W-:Y:S01]  /*e680*/  SEL R10, R11.reuse, R2, !P0 ;  /* 0x000000020b0a7207 */ /* 0x040fe20004000000 */
[----:B------:R-:W-:Y:S04]  /*e690*/  STL [R1+0x218], R13 ;  /* 0x0002180d01007387 */ /* 0x000fe80000100800 */
[----:B------:R0:W-:Y:S01]  /*e6a0*/  STL [R1+0x21c], R0 ;  /* 0x00021c0001007387 */ /* 0x0001e20000100800 */
[----:B------:R-:W-:-:S03]  /*e6b0*/  SEL R2, R11, R29, !P0 ;  /* 0x0000001d0b027207 */ /* 0x000fc60004000000 */
[----:B------:R-:W-:Y:S01]  /*e6c0*/  STL [R1+0x220], R12 ;  /* 0x0002200c01007387 */ /* 0x000fe20000100800 */
[----:B0-----:R-:W-:-:S03]  /*e6d0*/  SEL R0, R11, R9, !P0 ;  /* 0x000000090b007207 */ /* 0x001fc60004000000 */
[----:B------:R-:W-:Y:S01]  /*e6e0*/  STL [R1+0x224], R10 ;  /* 0x0002240a01007387 */ /* 0x000fe20000100800 */
[----:B------:R-:W-:-:S03]  /*e6f0*/  SEL R9, R11, R24, !P0 ;  /* 0x000000180b097207 */ /* 0x000fc60004000000 */
[----:B------:R0:W-:Y:S04]  /*e700*/  STL [R1+0x22c], R0 ;  /* 0x00022c0001007387 */ /* 0x0001e80000100800 */
[----:B------:R1:W-:Y:S01]  /*e710*/  STL [R1+0x230], R2 ;  /* 0x0002300201007387 */ /* 0x0003e20000100800 */
[----:B0-----:R-:W-:-:S03]  /*e720*/  SEL R0, R11, R27, !P0 ;  /* 0x0000001b0b007207 */ /* 0x001fc60004000000 */
[----:B------:R0:W-:Y:S01]  /*e730*/  STL [R1+0x234], R9 ;  /* 0x0002340901007387 */ /* 0x0001e20000100800 */
[----:B-1----:R-:W-:-:S03]  /*e740*/  SEL R2, R11, R28, !P0 ;  /* 0x0000001c0b027207 */ /* 0x002fc60004000000 */
[----:B------:R1:W-:Y:S01]  /*e750*/  STL [R1+0x23c], R0 ;  /* 0x00023c0001007387 */ /* 0x0003e20000100800 */
[----:B0-----:R-:W-:-:S03]  /*e760*/  SEL R9, R11, R20, !P0 ;  /* 0x000000140b097207 */ /* 0x001fc60004000000 */
[----:B------:R0:W-:Y:S01]  /*e770*/  STL [R1+0x240], R2 ;  /* 0x0002400201007387 */ /* 0x0001e20000100800 */
[----:B-1----:R-:W-:-:S03]  /*e780*/  SEL R0, R11, R21, !P0 ;  /* 0x000000150b007207 */ /* 0x002fc60004000000 */
[----:B------:R1:W-:Y:S01]  /*e790*/  STL [R1+0x258], R9 ;  /* 0x0002580901007387 */ /* 0x0003e20000100800 */
[----:B0-----:R-:W-:-:S03]  /*e7a0*/  SEL R2, R11, R3, !P0 ;  /* 0x000000030b027207 */ /* 0x001fc60004000000 */
[----:B------:R-:W2:Y:S04]  /*e7b0*/  LDL.LU R3, [R1+0x304] ;  /* 0x0003040001037983 */ /* 0x000ea80000300800 */
[----:B------:R0:W-:Y:S01]  /*e7c0*/  STL [R1+0x25c], R0 ;  /* 0x00025c0001007387 */ /* 0x0001e20000100800 */
[----:B-1----:R-:W-:-:S03]  /*e7d0*/  SEL R9, R11, R25, !P0 ;  /* 0x000000190b097207 */ /* 0x002fc60004000000 */
[----:B------:R1:W-:Y:S01]  /*e7e0*/  STL [R1+0x260], R2 ;  /* 0x0002600201007387 */ /* 0x0003e20000100800 */
[C---:B0-----:R-:W-:Y:S02]  /*e7f0*/  SEL R0, R11.reuse, R22, !P0 ;  /* 0x000000160b007207 */ /* 0x041fe40004000000 */
[----:B-1----:R-:W-:-:S03]  /*e800*/  SEL R2, R11, R26, !P0 ;  /* 0x0000001a0b027207 */ /* 0x002fc60004000000 */
        /* <DEDUP_REMOVED lines=63> */
[C---:B------:R-:W-:Y:S02]  /*ec00*/  SEL R12, R11.reuse, R12, !P0 ;  /* 0x0000000c0b0c7207 */ /* 0x040fe40004000000 */
[C---:B------:R-:W-:Y:S02]  /*ec10*/  SEL R10, R11.reuse, R10, !P0 ;  /* 0x0000000a0b0a7207 */ /* 0x040fe40004000000 */
[----:B------:R-:W-:-:S02]  /*ec20*/  SEL R9, R11, R9, !P0 ;  /* 0x000000090b097207 */ /* 0x000fc40004000000 */
[C---:B------:R-:W-:Y:S02]  /*ec30*/  SEL R6, R11.reuse, R6, !P0 ;  /* 0x000000060b067207 */ /* 0x040fe40004000000 */
[----:B--2---:R-:W-:-:S05]  /*ec40*/  SEL R19, R11, R19, !P0 ;  /* 0x000000130b137207 */ /* 0x004fca0004000000 */
[----:B------:R4:W-:Y:S04]  /*ec50*/  STL [R1+0x354], R19 ;  /* 0x0003541301007387 */ /* 0x0009e80000100800 */
[----:B------:R5:W-:Y:S01]  /*ec60*/  STL [R1+0x384], R0 ;  /* 0x0003840001007387 */ /* 0x000be20000100800 */
[C---:B----4-:R-:W-:Y:S02]  /*ec70*/  SEL R19, R11.reuse, R23, !P0 ;  /* 0x000000170b137207 */ /* 0x050fe40004000000 */
[----:B-----5:R-:W-:-:S03]  /*ec80*/  SEL R0, R11, R13, !P0 ;  /* 0x0000000d0b007207 */ /* 0x020fc60004000000 */
[----:B------:R-:W-:Y:S04]  /*ec90*/  STL [R1+0x380], R19 ;  /* 0x0003801301007387 */ /* 0x000fe80000100800 */
[----:B------:R0:W-:Y:S04]  /*eca0*/  STL [R1+0x37c], R0 ;  /* 0x00037c0001007387 */ /* 0x0001e80000100800 */
        /* <DEDUP_REMOVED lines=23> */
[----:B0-----:R-:W-:-:S03]  /*ee20*/  SEL R2, R11, R26, !P0 ;  /* 0x0000001a0b027207 */ /* 0x001fc60004000000 */
[----:B------:R0:W-:Y:S01]  /*ee30*/  STL [R1+0x400], R9 ;  /* 0x0004000901007387 */ /* 0x0001e20000100800 */
[----:B---3--:R-:W-:-:S03]  /*ee40*/  SEL R0, R11, R18, !P0 ;  /* 0x000000120b007207 */ /* 0x008fc60004000000 */
[----:B------:R1:W-:Y:S04]  /*ee50*/  STL [R1+0x3fc], R2 ;  /* 0x0003fc0201007387 */ /* 0x0003e80000100800 */
[----:B------:R3:W-:Y:S01]  /*ee60*/  STL [R1+0x408], R0 ;  /* 0x0004080001007387 */ /* 0x0007e20000100800 */
[C---:B0-----:R-:W-:Y:S02]  /*ee70*/  SEL R9, R11.reuse, R17, !P0 ;  /* 0x000000110b097207 */ /* 0x041fe40004000000 */
[----:B-1----:R-:W-:-:S03]  /*ee80*/  SEL R2, R11, R16, !P0 ;  /* 0x000000100b027207 */ /* 0x002fc60004000000 */
[----:B------:R0:W-:Y:S01]  /*ee90*/  STL [R1+0x3f8], R9 ;  /* 0x0003f80901007387 */ /* 0x0001e20000100800 */
[----:B---3--:R-:W-:-:S03]  /*eea0*/  SEL R0, R11, R15, !P0 ;  /* 0x0000000f0b007207 */ /* 0x008fc60004000000 */
        /* <DEDUP_REMOVED lines=166> */
[----:B------:R-:W-:Y:S04]  /*f910*/  STL [R1+0x2e8], R10 ;  /* 0x0002e80a01007387 */ /* 0x000fe80000100800 */
[----:B------:R-:W2:Y:S04]  /*f920*/  LDL.LU R4, [R1+0x19c] ;  /* 0x00019c0001047983 */ /* 0x000ea80000300800 */
[----:B------:R0:W-:Y:S01]  /*f930*/  STL [R1+0x2e4], R0 ;  /* 0x0002e40001007387 */ /* 0x0001e20000100800 */
[----:B------:R-:W-:-:S03]  /*f940*/  SEL R9, R11, R24, !P0 ;  /* 0x000000180b097207 */ /* 0x000fc60004000000 */
        /* <DEDUP_REMOVED lines=90> */
[----:B------:R-:W2:Y:S04]  /*fef0*/  LDL.LU R3, [R1+0x8c] ;  /* 0x00008c0001037983 */ /* 0x000ea80000300800 */
[----:B------:R0:W-:Y:S04]  /*ff00*/  STL [R1+0x208], R10 ;  /* 0x0002080a01007387 */ /* 0x0001e80000100800 */
[----:B------:R1:W-:Y:S01]  /*ff10*/  STL [R1+0x1f4], R0 ;  /* 0x0001f40001007387 */ /* 0x0003e20000100800 */
[C---:B0-----:R-:W-:Y:S02]  /*ff20*/  SEL R10, R11.reuse, R2, !P0 ;  /* 0x000000020b0a7207 */ /* 0x041fe40004000000 */
[----:B------:R-:W-:-:S02]  /*ff30*/  SEL R2, R11, R9, !P0 ;  /* 0x000000090b027207 */ /* 0x000fc40004000000 */
[C---:B-1----:R-:W-:Y:S01]  /*ff40*/  SEL R0, R11.reuse, R29, !P0 ;  /* 0x0000001d0b007207 */ /* 0x042fe20004000000 */
[----:B------:R-:W-:Y:S01]  /*ff50*/  STL [R1+0x1a8], R10 ;  /* 0x0001a80a01007387 */ /* 0x000fe20000100800 */
[----:B------:R-:W-:-:S03]  /*ff60*/  SEL R9, R11, R24, !P0 ;  /* 0x000000180b097207 */ /* 0x000fc60004000000 */
        /* <DEDUP_REMOVED lines=66> */
[----:B0-----:R-:W3:Y:S04]  /*10390*/  LDL.LU R2, [R1+0xc0] ;  /* 0x0000c00001027983 */ /* 0x001ee80000300800 */
[----:B------:R-:W3:Y:S04]  /*103a0*/  LDL.LU R29, [R1+0x28] ;  /* 0x00002800011d7983 */ /* 0x000ee80000300800 */
[----:B------:R-:W3:Y:S04]  /*103b0*/  LDL.LU R24, [R1+0x24] ;  /* 0x0000240001187983 */ /* 0x000ee80000300800 */
[----:B------:R-:W3:Y:S01]  /*103c0*/  LDL.LU R27, [R1+0x20] ;  /* 0x00002000011b7983 */ /* 0x000ee20000300800 */
[----:B--2---:R-:W-:-:S05]  /*103d0*/  SEL R19, R11, R19, !P0 ;  /* 0x000000130b137207 */ /* 0x004fca0004000000 */
[----:B------:R0:W-:Y:S04]  /*103e0*/  STL [R1+0x134], R19 ;  /* 0x0001341301007387 */ /* 0x0001e80000100800 */
[----:B0-----:R-:W2:Y:S02]  /*103f0*/  LDL.LU R19, [R1+0xc4c] ;  /* 0x000c4c0001137983 */ /* 0x001ea40000300800 */
[----:B--2---:R-:W-:-:S05]  /*10400*/  SEL R19, R11, R19, !P0 ;  /* 0x000000130b137207 */ /* 0x004fca0004000000 */
[----:B------:R0:W-:Y:S04]  /*10410*/  STL [R1+0x10c], R19 ;  /* 0x00010c1301007387 */ /* 0x0001e80000100800 */
[----:B0-----:R-:W2:Y:S01]  /*10420*/  LDL.LU R19, [R1+0xc48] ;  /* 0x000c480001137983 */ /* 0x001ea20000300800 */
[C---:B---3--:R-:W-:Y:S02]  /*10430*/  SEL R0, R11.reuse, R0, !P0 ;  /* 0x000000000b007207 */ /* 0x048fe40004000000 */
[C---:B----4-:R-:W-:Y:S02]  /*10440*/  SEL R23, R11.reuse, R23, !P0 ;  /* 0x000000170b177207 */ /* 0x050fe40004000000 */
[C---:B-----5:R-:W-:Y:S02]  /*10450*/  SEL R13, R11.reuse, R13, !P0 ;  /* 0x0000000d0b0d7207 */ /* 0x060fe40004000000 */
[----:B------:R-:W-:-:S02]  /*10460*/  SEL R28, R11, R28, !P0 ;  /* 0x0000001c0b1c7207 */ /* 0x000fc40004000000 */
[C---:B------:R-:W-:Y:S02]  /*10470*/  SEL R12, R11.reuse, R12, !P0 ;  /* 0x0000000c0b0c7207 */ /* 0x040fe40004000000 */
[C---:B------:R-:W-:Y:S02]  /*10480*/  SEL R10, R11.reuse, R10, !P0 ;  /* 0x0000000a0b0a7207 */ /* 0x040fe40004000000 */
[C---:B------:R-:W-:Y:S02]  /*10490*/  SEL R9, R11.reuse, R9, !P0 ;  /* 0x000000090b097207 */ /* 0x040fe40004000000 */
[C---:B------:R-:W-:Y:S02]  /*104a0*/  SEL R20, R11.reuse, R20, !P0 ;  /* 0x000000140b147207 */ /* 0x040fe40004000000 */
[C---:B------:R-:W-:Y:S02]  /*104b0*/  SEL R21, R11.reuse, R21, !P0 ;  /* 0x000000150b157207 */ /* 0x040fe40004000000 */
        /* <DEDUP_REMOVED lines=14> */
[----:B--2---:R-:W-:-:S05]  /*105a0*/  SEL R19, R11, R19, !P0 ;  /* 0x000000130b137207 */ /* 0x004fca0004000000 */
[----:B------:R0:W-:Y:S04]  /*105b0*/  STL [R1+0xa0], R19 ;  /* 0x0000a01301007387 */ /* 0x0001e80000100800 */
[----:B0-----:R-:W2:Y:S04]  /*105c0*/  LDL.LU R19, [R1+0xc44] ;  /* 0x000c440001137983 */ /* 0x001ea80000300800 */
[----:B------:R0:W-:Y:S04]  /*105d0*/  STL [R1+0x90], R0 ;  /* 0x0000900001007387 */ /* 0x0001e80000100800 */
[----:B0-----:R-:W3:Y:S04]  /*105e0*/  LDL.LU R0, [R1+0xc40] ;  /* 0x000c400001007983 */ /* 0x001ee80000300800 */
[----:B------:R0:W-:Y:S04]  /*105f0*/  STL [R1+0x8c], R23 ;  /* 0x00008c1701007387 */ /* 0x0001e80000100800 */
[----:B0-----:R-:W4:Y:S04]  /*10600*/  LDL.LU R23, [R1+0xc3c] ;  /* 0x000c3c0001177983 */ /* 0x001f280000300800 */
[----:B------:R0:W-:Y:S04]  /*10610*/  STL [R1+0x88], R13 ;  /* 0x0000880d01007387 */ /* 0x0001e80000100800 */
[----:B0-----:R-:W5:Y:S04]  /*10620*/  LDL.LU R13, [R1+0xc38] ;  /* 0x000c3800010d7983 */ /* 0x001f680000300800 */
[----:B------:R0:W-:Y:S04]  /*10630*/  STL [R1+0x84], R28 ;  /* 0x0000841c01007387 */ /* 0x0001e80000100800 */
[----:B0-----:R-:W2:Y:S04]  /*10640*/  LDL.LU R28, [R1+0x34] ;  /* 0x00003400011c7983 */ /* 0x001ea80000300800 */
        /* <DEDUP_REMOVED lines=35> */
[----:B0-----:R-:W3:Y:S04]  /*10880*/  LDL.LU R4, [R1+0xbf0] ;  /* 0x000bf00001047983 */ /* 0x001ee80000300800 */
[----:B------:R0:W-:Y:S04]  /*10890*/  STL [R1+0x38], R3 ;  /* 0x0000380301007387 */ /* 0x0001e80000100800 */
[----:B0-----:R-:W3:Y:S01]  /*108a0*/  LDL.LU R3, [R1+0xbec] ;  /* 0x000bec0001037983 */ /* 0x001ee20000300800 */
[----:B------:R-:W-:-:S05]  /*108b0*/  SEL R2, R11, R2, !P0 ;  /* 0x000000020b027207 */ /* 0x000fca0004000000 */
[----:B------:R0:W-:Y:S02]  /*108c0*/  STL [R1+0x2c], R2 ;  /* 0x00002c0201007387 */ /* 0x0001e40000100800 */
[C---:B0-----:R-:W-:Y:S02]  /*108d0*/  SEL R2, R11.reuse, R29, !P0 ;  /* 0x0000001d0b027207 */ /* 0x041fe40004000000 */
[----:B------:R-:W-:-:S03]  /*108e0*/  SEL R29, R11, R24, !P0 ;  /* 0x000000180b1d7207 */ /* 0x000fc60004000000 */
[----:B------:R0:W-:Y:S04]  /*108f0*/  STL [R1+0x28], R2 ;  /* 0x0000280201007387 */ /* 0x0001e80000100800 */
[----:B------:R-:W-:Y:S01]  /*10900*/  STL [R1+0x24], R29 ;  /* 0x0000241d01007387 */ /* 0x000fe20000100800 */
[----:B0-----:R-:W-:-:S05]  /*10910*/  SEL R2, R11, R27, !P0 ;  /* 0x0000001b0b027207 */ /* 0x001fca0004000000 */
[----:B------:R2:W-:Y:S02]  /*10920*/  STL [R1+0x20], R2 ;  /* 0x0000200201007387 */ /* 0x0005e40000100800 */
[C---:B--2---:R-:W-:Y:S02]  /*10930*/  SEL R2, R11.reuse, R5, !P0 ;  /* 0x000000050b027207 */ /* 0x044fe40004000000 */
[C---:B---3--:R-:W-:Y:S02]  /*10940*/  SEL R24, R11.reuse, R3, !P0 ;  /* 0x000000030b187207 */ /* 0x048fe40004000000 */
[----:B------:R-:W-:-:S03]  /*10950*/  SEL R3, R11, R4, !P0 ;  /* 0x000000040b037207 */ /* 0x000fc60004000000 */
[----:B------:R-:W-:Y:S01]  /*10960*/  STL [R1+0x1c], R24 ;  /* 0x00001c1801007387 */ /* 0x000fe20000100800 */
[----:B------:R-:W-:-:S03]  /*10970*/  SEL R4, R11, R6, !P0 ;  /* 0x000000060b047207 */ /* 0x000fc60004000000 */
[----:B------:R0:W-:Y:S04]  /*10980*/  STL [R1+0x18], R3 ;  /* 0x0000180301007387 */ /* 0x0001e80000100800 */
[----:B------:R1:W-:Y:S01]  /*10990*/  STL [R1+0x14], R2 ;  /* 0x0000140201007387 */ /* 0x0003e20000100800 */
[C---:B0-----:R-:W-:Y:S02]  /*109a0*/  SEL R3, R11.reuse, R7, !P0 ;  /* 0x000000070b037207 */ /* 0x041fe40004000000 */
[C---:B-1----:R-:W-:Y:S01]  /*109b0*/  SEL R2, R11.reuse, R8, !P0 ;  /* 0x000000080b027207 */ /* 0x042fe20004000000 */
[----:B------:R-:W-:Y:S04]  /*109c0*/  STL [R1+0xc], R4 ;  /* 0x00000c0401007387 */ /* 0x000fe80000100800 */
[----:B------:R-:W-:Y:S04]  /*109d0*/  STL [R1+0xb40], R2 ;  /* 0x000b400201007387 */ /* 0x000fe80000100800 */
[----:B------:R0:W-:Y:S04]  /*109e0*/  STL [R1+0x4], R3 ;  /* 0x0000040301007387 */ /* 0x0001e80000100800 */
[----:B------:R-:W2:Y:S01]  /*109f0*/  LDL R8, [R1+0xab4] ;  /* 0x000ab40001087983 */ /* 0x000ea20000100800 */
[C---:B------:R-:W-:Y:S01]  /*10a00*/  SEL R29, R11.reuse, R28, !P0 ;  /* 0x0000001c0b1d7207 */ /* 0x040fe20004000000 */
[----:B0-----:R-:W0:Y:S01]  /*10a10*/  S2R R3, SR_TID.X ;  /* 0x0000000000037919 */ /* 0x001e220000002100 */
[----:B------:R-:W-:-:S02]  /*10a20*/  SEL R28, R11, R14, !P0 ;  /* 0x0000000e0b1c7207 */ /* 0x000fc40004000000 */
[C---:B------:R-:W-:Y:S01]  /*10a30*/  SEL R27, R11.reuse, R15, !P0 ;  /* 0x0000000f0b1b7207 */ /* 0x040fe20004000000 */
[----:B------:R-:W3:Y:S01]  /*10a40*/  LDL.LU R4, [R1+0x8] ;  /* 0x0000080001047983 */ /* 0x000ee20000300800 */
[----:B------:R-:W-:-:S03]  /*10a50*/  SEL R24, R11, R16, !P0 ;  /* 0x000000100b187207 */ /* 0x000fc60004000000 */
[----:B------:R-:W3:Y:S01]  /*10a60*/  LDL.LU R5, [R1+0x10] ;  /* 0x0000100001057983 */ /* 0x000ee20000300800 */
[----:B------:R-:W-:-:S03]  /*10a70*/  SEL R17, R11, R17, !P0 ;  /* 0x000000110b117207 */ /* 0x000fc60004000000 */
[----:B------:R-:W3:Y:S01]  /*10a80*/  LDL.LU R6, [R1+0x94] ;  /* 0x0000940001067983 */ /* 0x000ee20000300800 */
[----:B------:R-:W-:-:S03]  /*10a90*/  SEL R18, R11, R18, !P0 ;  /* 0x000000120b127207 */ /* 0x000fc60004000000 */
[----:B------:R-:W3:Y:S01]  /*10aa0*/  LDL.LU R7, [R1+0x98] ;  /* 0x0000980001077983 */ /* 0x000ee20000300800 */
[----:B------:R-:W-:-:S03]  /*10ab0*/  SEL R26, R11, R26, !P0 ;  /* 0x0000001a0b1a7207 */ /* 0x000fc60004000000 */
[----:B------:R2:W-:Y:S01]  /*10ac0*/  STL [R1+0xb44], R29 ;  /* 0x000b441d01007387 */ /* 0x0005e20000100800 */
[----:B------:R-:W-:-:S03]  /*10ad0*/  SEL R25, R11, R25, !P0 ;  /* 0x000000190b197207 */ /* 0x000fc60004000000 */
[----:B------:R-:W-:Y:S01]  /*10ae0*/  STL [R1+0xb48], R28 ;  /* 0x000b481c01007387 */ /* 0x000fe20000100800 */
        /* <DEDUP_REMOVED lines=10> */
[----:B------:R-:W-:Y:S02]  /*10b90*/  SEL R12, R11, R12, !P0 ;  /* 0x0000000c0b0c7207 */ /* 0x000fe40004000000 */
[----:B0-----:R-:W-:Y:S01]  /*10ba0*/  LOP3.LUT R3, R3, 0x7f, RZ, 0xc0, !PT ;  /* 0x0000007f03037812 */ /* 0x001fe200078ec0ff */
[----:B------:R-:W-:Y:S01]  /*10bb0*/  STL [R1+0xb60], R25 ;  /* 0x000b601901007387 */ /* 0x000fe20000100800 */
[C---:B-----5:R-:W-:Y:S01]  /*10bc0*/  SEL R13, R11.reuse, R13, !P0 ;  /* 0x0000000d0b0d7207 */ /* 0x060fe20004000000 */
[----:B------:R-:W-:Y:S02]  /*10bd0*/  IMAD R2, RZ, RZ, -UR14 ;  /* 0x8000000eff027e24 */ /* 0x000fe4000f8e02ff */
[----:B------:R-:W-:Y:S01]  /*10be0*/  STL [R1+0xb64], R22 ;  /* 0x000b641601007387 */ /* 0x000fe20000100800 */
[----:B----4-:R-:W-:-:S03]  /*10bf0*/  SEL R23, R11, R23, !P0 ;  /* 0x000000170b177207 */ /* 0x010fc60004000000 */
[----:B------:R-:W-:Y:S01]  /*10c00*/  STL [R1+0xb68], R21 ;  /* 0x000b681501007387 */ /* 0x000fe20000100800 */
[----:B------:R-:W-:-:S03]  /*10c10*/  SEL R0, R11, R0, !P0 ;  /* 0x000000000b007207 */ /* 0x000fc60004000000 */
[----:B------:R0:W-:Y:S01]  /*10c20*/  STL [R1+0xb6c], R20 ;  /* 0x000b6c1401007387 */ /* 0x0001e20000100800 */
[----:B------:R-:W-:-:S03]  /*10c30*/  IMAD R3, R3, UR7, RZ ;  /* 0x0000000703037c24 */ /* 0x000fc6000f8e02ff */
[----:B------:R-:W-:Y:S04]  /*10c40*/  STL [R1+0xb70], R9 ;  /* 0x000b700901007387 */ /* 0x000fe80000100800 */
[----:B------:R-:W-:Y:S04]  /*10c50*/  STL [R1+0xb74], R10 ;  /* 0x000b740a01007387 */ /* 0x000fe80000100800 */
[----:B------:R-:W-:Y:S04]  /*10c60*/  STL [R1+0xb78], R12 ;  /* 0x000b780c01007387 */ /* 0x000fe80000100800 */
[----:B------:R-:W-:Y:S01]  /*10c70*/  STL [R1+0xb7c], R13 ;  /* 0x000b7c0d01007387 */ /* 0x000fe20000100800 */
[----:B------:R-:W-:-:S03]  /*10c80*/  LEA.HI.X.SX32 R3, R3, UR13, 0x1, P6 ;  /* 0x0000000d03037c11 */ /* 0x000fc6000b0f0eff */
[----:B------:R-:W-:Y:S04]  /*10c90*/  STL [R1+0xb80], R23 ;  /* 0x000b801701007387 */ /* 0x000fe80000100800 */
[----:B------:R1:W-:Y:S01]  /*10ca0*/  STL [R1+0xb84], R0 ;  /* 0x000b840001007387 */ /* 0x0003e20000100800 */
[----:B--2---:R-:W-:-:S03]  /*10cb0*/  IMAD R29, R2, 0x8, R8 ;  /* 0x00000008021d7824 */ /* 0x004fc600078e0208 */
[----:B------:R-:W2:Y:S04]  /*10cc0*/  LDL.LU R8, [R1+0x9c] ;  /* 0x00009c0001087983 */ /* 0x000ea80000300800 */
[----:B0-----:R-:W4:Y:S01]  /*10cd0*/  LDL.LU R20, [R1+0xa4] ;  /* 0x0000a40001147983 */ /* 0x001f220000300800 */
[----:B-1----:R-:W-:-:S03]  /*10ce0*/  IMAD R0, R2, 0x8, R29 ;  /* 0x0000000802007824 */ /* 0x002fc600078e021d */
[----:B------:R0:W-:Y:S04]  /*10cf0*/  STL [R1+0xa9c], R29 ;  /* 0x000a9c1d01007387 */ /* 0x0001e80000100800 */
[----:B------:R-:W5:Y:S04]  /*10d00*/  LDL.LU R14, [R1+0xa8] ;  /* 0x0000a800010e7983 */ /* 0x000f680000300800 */
[----:B------:R-:W5:Y:S04]  /*10d10*/  LDL.LU R15, [R1+0xac] ;  /* 0x0000ac00010f7983 */ /* 0x000f680000300800 */
[----:B------:R-:W5:Y:S04]  /*10d20*/  LDL.LU R16, [R1+0xb0] ;  /* 0x0000b00001107983 */ /* 0x000f680000300800 */
[----:B------:R1:W-:Y:S04]  /*10d30*/  STL [R1+0xb88], R3 ;  /* 0x000b880301007387 */ /* 0x0003e80000100800 */
[----:B------:R-:W1:Y:S04]  /*10d40*/  LDL.LU R21, [R1+0xb8] ;  /* 0x0000b80001157983 */ /* 0x000e680000300800 */
[----:B------:R-:W5:Y:S04]  /*10d50*/  LDL.LU R22, [R1+0xc8] ;  /* 0x0000c80001167983 */ /* 0x000f680000300800 */
[----:B------:R0:W-:Y:S04]  /*10d60*/  STL [R1+0xaa0], R0 ;  /* 0x000aa00001007387 */ /* 0x0001e80000100800 */
[----:B------:R-:W5:Y:S04]  /*10d70*/  LDL.LU R25, [R1+0xcc] ;  /* 0x0000cc0001197983 */ /* 0x000f680000300800 */
[----:B------:R-:W5:Y:S04]  /*10d80*/  LDL.LU R26, [R1+0xd0] ;  /* 0x0000d000011a7983 */ /* 0x000f680000300800 */
[----:B------:R-:W5:Y:S04]  /*10d90*/  LDL.LU R18, [R1+0xd4] ;  /* 0x0000d40001127983 */ /* 0x000f680000300800 */
[----:B------:R-:W5:Y:S04]  /*10da0*/  LDL.LU R17, [R1+0xd8] ;  /* 0x0000d80001117983 */ /* 0x000f680000300800 */
[----:B------:R-:W5:Y:S04]  /*10db0*/  LDL.LU R24, [R1+0xe8] ;  /* 0x0000e80001187983 */ /* 0x000f680000300800 */
[----:B------:R-:W5:Y:S04]  /*10dc0*/  LDL.LU R27, [R1+0xf0] ;  /* 0x0000f000011b7983 */ /* 0x000f680000300800 */
[----:B------:R-:W5:Y:S01]  /*10dd0*/  LDL.LU R28, [R1+0xf4] ;  /* 0x0000f400011c7983 */ /* 0x000f620000300800 */
[----:B------:R-:W-:-:S02]  /*10de0*/  IMAD R19, R19, UR9, RZ ;  /* 0x0000000913137c24 */ /* 0x000fc4000f8e02ff */
[----:B---3--:R-:W-:Y:S01]  /*10df0*/  IMAD R4, R4, UR9, RZ ;  /* 0x0000000904047c24 */ /* 0x008fe2000f8e02ff */
[----:B0-----:R-:W3:Y:S01]  /*10e00*/  LDL.LU R29, [R1+0xfc] ;  /* 0x0000fc00011d7983 */ /* 0x001ee20000300800 */
[----:B------:R-:W-:Y:S02]  /*10e10*/  IMAD R5, R5, UR9, RZ ;  /* 0x0000000905057c24 */ /* 0x000fe4000f8e02ff */
[----:B------:R-:W-:Y:S01]  /*10e20*/  IMAD R6, R6, UR9, RZ ;  /* 0x0000000906067c24 */ /* 0x000fe2000f8e02ff */
[----:B------:R-:W3:Y:S01]  /*10e30*/  LDL.LU R2, [R1+0x104] ;  /* 0x0001040001027983 */ /* 0x000ee20000300800 */
[----:B------:R-:W-:-:S03]  /*10e40*/  IMAD R7, R7, UR9, RZ ;  /* 0x0000000907077c24 */ /* 0x000fc6000f8e02ff */
[----:B------:R-:W-:Y:S04]  /*10e50*/  STL [R1+0xb8c], R19 ;  /* 0x000b8c1301007387 */ /* 0x000fe80000100800 */
[----:B------:R0:W-:Y:S04]  /*10e60*/  STL [R1+0xb90], R4 ;  /* 0x000b900401007387 */ /* 0x0001e80000100800 */
[----:B------:R-:W-:Y:S04]  /*10e70*/  STL [R1+0xb94], R5 ;  /* 0x000b940501007387 */ /* 0x000fe80000100800 */
[----:B------:R-:W-:Y:S04]  /*10e80*/  STL [R1+0xb98], R6 ;  /* 0x000b980601007387 */ /* 0x000fe80000100800 */
[----:B------:R-:W-:Y:S01]  /*10e90*/  STL [R1+0xb9c], R7 ;  /* 0x000b9c0701007387 */ /* 0x000fe20000100800 */
[----:B--2---:R-:W-:-:S02]  /*10ea0*/  IMAD R8, R8, UR9, RZ ;  /* 0x0000000908087c24 */ /* 0x004fc4000f8e02ff */
[----:B----4-:R-:W-:-:S03]  /*10eb0*/  IMAD R11, R20, UR9, RZ ;  /* 0x00000009140b7c24 */ /* 0x010fc6000f8e02ff */
[----:B------:R-:W-:Y:S01]  /*10ec0*/  STL [R1+0xba0], R8 ;  /* 0x000ba00801007387 */ /* 0x000fe20000100800 */
[----:B-----5:R-:W-:-:S03]  /*10ed0*/  IMAD R14, R14, UR9, RZ ;  /* 0x000000090e0e7c24 */ /* 0x020fc6000f8e02ff */
[----:B------:R-:W-:Y:S01]  /*10ee0*/  STL [R1+0xba4], R11 ;  /* 0x000ba40b01007387 */ /* 0x000fe20000100800 */
[----:B------:R-:W-:-:S03]  /*10ef0*/  IMAD R15, R15, UR9, RZ ;  /* 0x000000090f0f7c24 */ /* 0x000fc6000f8e02ff */
[----:B------:R-:W-:Y:S01]  /*10f00*/  STL [R1+0xba8], R14 ;  /* 0x000ba80e01007387 */ /* 0x000fe20000100800 */
[----:B------:R-:W-:-:S03]  /*10f10*/  IMAD R16, R16, UR9, RZ ;  /* 0x0000000910107c24 */ /* 0x000fc6000f8e02ff */
[----:B------:R-:W-:Y:S01]  /*10f20*/  STL [R1+0xbac], R15 ;  /* 0x000bac0f01007387 */ /* 0x000fe20000100800 */
[----:B-1----:R-:W-:-:S03]  /*10f30*/  IMAD R3, R21, UR9, RZ ;  /* 0x0000000915037c24 */ /* 0x002fc6000f8e02ff */
[----:B------:R-:W-:Y:S01]  /*10f40*/  STL [R1+0xbb0], R16 ;  /* 0x000bb01001007387 */ /* 0x000fe20000100800 */
[----:B------:R-:W-:-:S03]  /*10f50*/  IMAD R0, R22, UR9, RZ ;  /* 0x0000000916007c24 */ /* 0x000fc6000f8e02ff */
[----:B------:R1:W-:Y:S01]  /*10f60*/  STL [R1+0x8], R3 ;  /* 0x0000080301007387 */ /* 0x0003e20000100800 */
[----:B0-----:R-:W-:-:S03]  /*10f70*/  IMAD R4, R25, UR9, RZ ;  /* 0x0000000919047c24 */ /* 0x001fc6000f8e02ff */
[----:B------:R0:W-:Y:S01]  /*10f80*/  STL [R1+0x10], R0 ;  /* 0x0000100001007387 */ /* 0x0001e20000100800 */
[----:B-1----:R-:W-:-:S03]  /*10f90*/  IMAD R3, R26, UR9, RZ ;  /* 0x000000091a037c24 */ /* 0x002fc6000f8e02ff */
[----:B------:R1:W-:Y:S01]  /*10fa0*/  STL [R1+0x34], R4 ;  /* 0x0000340401007387 */ /* 0x0003e20000100800 */
[----:B0-----:R-:W-:-:S03]  /*10fb0*/  IMAD R0, R18, UR9, RZ ;  /* 0x0000000912007c24 */ /* 0x001fc6000f8e02ff */
[----:B------:R0:W-:Y:S01]  /*10fc0*/  STL [R1+0x94], R3 ;  /* 0x0000940301007387 */ /* 0x0001e20000100800 */
[----:B-1----:R-:W-:-:S03]  /*10fd0*/  IMAD R4, R17, UR9, RZ ;  /* 0x0000000911047c24 */ /* 0x002fc6000f8e02ff */
[----:B------:R1:W-:Y:S04]  /*10fe0*/  STL [R1+0x98], R0 ;  /* 0x0000980001007387 */ /* 0x0003e80000100800 */
[----:B------:R2:W-:Y:S01]  /*10ff0*/  STL [R1+0x9c], R4 ;  /* 0x00009c0401007387 */ /* 0x0005e20000100800 */
[----:B0-----:R-:W-:Y:S02]  /*11000*/  IMAD R3, R24, UR9, RZ ;  /* 0x0000000918037c24 */ /* 0x001fe4000f8e02ff */
[----:B-1----:R-:W-:-:S03]  /*11010*/  IMAD R0, R27, UR9, RZ ;  /* 0x000000091b007c24 */ /* 0x002fc6000f8e02ff */
[----:B------:R3:W-:Y:S01]  /*11020*/  STL [R1+0xa4], R3 ;  /* 0x0000a40301007387 */ /* 0x0007e20000100800 */
[----:B--2---:R-:W-:-:S03]  /*11030*/  IMAD R4, R28, UR9, RZ ;  /* 0x000000091c047c24 */ /* 0x004fc6000f8e02ff */
[----:B------:R0:W-:Y:S04]  /*11040*/  STL [R1+0xa8], R0 ;  /* 0x0000a80001007387 */ /* 0x0001e80000100800 */
[----:B------:R-:W-:Y:S04]  /*11050*/  STL [R1+0xac], R4 ;  /* 0x0000ac0401007387 */ /* 0x000fe80000100800 */
[----:B------:R-:W2:Y:S01]  /*11060*/  LDL.LU R16, [R1+0x118] ;  /* 0x0001180001107983 */ /* 0x000ea20000300800 */
[----:B---3--:R-:W-:Y:S02]  /*11070*/  IMAD R3, R29, UR9, RZ ;  /* 0x000000091d037c24 */ /* 0x008fe4000f8e02ff */
[----:B0-----:R-:W-:-:S03]  /*11080*/  IMAD R0, R2, UR9, RZ ;  /* 0x0000000902007c24 */ /* 0x001fc6000f8e02ff */
[----:B------:R-:W-:Y:S04]  /*11090*/  STL [R1+0xb0], R3 ;  /* 0x0000b00301007387 */ /* 0x000fe80000100800 */
[----:B--2---:R0:W-:Y:S04]  /*110a0*/  STL [R1+0xbe4], R16 ;  /* 0x000be41001007387 */ /* 0x0041e80000100800 */
[----:B------:R-:W-:Y:S04]  /*110b0*/  STL [R1+0xb4], R0 ;  /* 0x0000b40001007387 */ /* 0x000fe80000100800 */
[----:B0-----:R-:W2:Y:S04]  /*110c0*/  LDL.LU R16, [R1+0x114] ;  /* 0x0001140001107983 */ /* 0x001ea80000300800 */
[----:B--2---:R0:W-:Y:S04]  /*110d0*/  STL [R1+0xbe8], R16 ;  /* 0x000be81001007387 */ /* 0x0041e80000100800 */
        /* <DEDUP_REMOVED lines=28> */
[----:B------:R-:W3:Y:S01]  /*112a0*/  LDL.LU R2, [R1+0x210] ;  /* 0x0002100001027983 */ /* 0x000ee20000300800 */
[----:B--2---:R-:W-:-:S05]  /*112b0*/  IMAD R16, R16, UR9, RZ ;  /* 0x0000000910107c24 */ /* 0x004fca000f8e02ff */
[----:B------:R0:W-:Y:S04]  /*112c0*/  STL [R1+0xb8], R16 ;  /* 0x0000b81001007387 */ /* 0x0001e80000100800 */
[----:B0-----:R-:W2:Y:S02]  /*112d0*/  LDL.LU R16, [R1+0xbe8] ;  /* 0x000be80001107983 */ /* 0x001ea40000300800 */
[----:B--2---:R-:W-:-:S05]  /*112e0*/  IMAD R16, R16, UR9, RZ ;  /* 0x0000000910107c24 */ /* 0x004fca000f8e02ff */
[----:B------:R0:W-:Y:S04]  /*112f0*/  STL [R1+0xbc], R16 ;  /* 0x0000bc1001007387 */ /* 0x0001e80000100800 */
[----:B0-----:R-:W2:Y:S01]  /*11300*/  LDL.LU R16, [R1+0xbe4] ;  /* 0x000be40001107983 */ /* 0x001ea20000300800 */
[----:B---3--:R-:W-:Y:S02]  /*11310*/  IMAD R15, R15, UR9, RZ ;  /* 0x000000090f0f7c24 */ /* 0x008fe4000f8e02ff */
[----:B----4-:R-:W-:Y:S02]  /*11320*/  IMAD R14, R14, UR9, RZ ;  /* 0x000000090e0e7c24 */ /* 0x010fe4000f8e02ff */
[----:B-----5:R-:W-:Y:S02]  /*11330*/  IMAD R11, R11, UR9, RZ ;  /* 0x000000090b0b7c24 */ /* 0x020fe4000f8e02ff */
[----:B------:R-:W-:-:S02]  /*11340*/  IMAD R8, R8, UR9, RZ ;  /* 0x0000000908087c24 */ /* 0x000fc4000f8e02ff */
[----:B------:R-:W-:Y:S02]  /*11350*/  IMAD R7, R7, UR9, RZ ;  /* 0x0000000907077c24 */ /* 0x000fe4000f8e02ff */
[----:B------:R-:W-:Y:S02]  /*11360*/  IMAD R6, R6, UR9, RZ ;  /* 0x0000000906067c24 */ /* 0x000fe4000f8e02ff */
[----:B------:R-:W-:Y:S02]  /*11370*/  IMAD R5, R5, UR9, RZ ;  /* 0x0000000905057c24 */ /* 0x000fe4000f8e02ff */
[----:B------:R-:W-:Y:S02]  /*11380*/  IMAD R4, R4, UR9, RZ ;  /* 0x0000000904047c24 */ /* 0x000fe4000f8e02ff */
[----:B--2---:R-:W-:-:S05]  /*11390*/  IMAD R16, R16, UR9, RZ ;  /* 0x0000000910107c24 */ /* 0x004fca000f8e02ff */
[----:B------:R-:W-:Y:S04]  /*113a0*/  STL [R1+0xc0], R16 ;  /* 0x0000c01001007387 */ /* 0x000fe80000100800 */
[----:B------:R-:W-:Y:S04]  /*113b0*/  STL [R1+0xc4], R15 ;  /* 0x0000c40f01007387 */ /* 0x000fe80000100800 */
[----:B------:R-:W-:Y:S04]  /*113c0*/  STL [R1+0xc8], R14 ;  /* 0x0000c80e01007387 */ /* 0x000fe80000100800 */
[----:B------:R-:W-:Y:S04]  /*113d0*/  STL [R1+0xcc], R11 ;  /* 0x0000cc0b01007387 */ /* 0x000fe80000100800 */
[----:B------:R-:W-:Y:S04]  /*113e0*/  STL [R1+0xd0], R8 ;  /* 0x0000d00801007387 */ /* 0x000fe80000100800 */
[----:B------:R-:W-:Y:S04]  /*113f0*/  STL [R1+0xd4], R7 ;  /* 0x0000d40701007387 */ /* 0x000fe80000100800 */
[----:B------:R0:W-:Y:S04]  /*11400*/  STL [R1+0xd8], R6 ;  /* 0x0000d80601007387 */ /* 0x0001e80000100800 */
[----:B------:R1:W-:Y:S04]  /*11410*/  STL [R1+0xdc], R5 ;  /* 0x0000dc0501007387 */ /* 0x0003e80000100800 */
[----:B------:R2:W-:Y:S01]  /*11420*/  STL [R1+0xe0], R4 ;  /* 0x0000e00401007387 */ /* 0x0005e20000100800 */
[----:B0-----:R-:W-:-:S02]  /*11430*/  IMAD R6, R19, UR9, RZ ;  /* 0x0000000913067c24 */ /* 0x001fc4000f8e02ff */
[----:B-1----:R-:W-:-:S03]  /*11440*/  IMAD R5, R3, UR9, RZ ;  /* 0x0000000903057c24 */ /* 0x002fc6000f8e02ff */
[----:B------:R-:W-:Y:S01]  /*11450*/  STL [R1+0xe4], R6 ;  /* 0x0000e40601007387 */ /* 0x000fe20000100800 */
[----:B--2---:R-:W-:-:S03]  /*11460*/  IMAD R4, R0, UR9, RZ ;  /* 0x0000000900047c24 */ /* 0x004fc6000f8e02ff */
[----:B------:R-:W-:Y:S01]  /*11470*/  STL [R1+0xe8], R5 ;  /* 0x0000e80501007387 */ /* 0x000fe20000100800 */
[----:B------:R-:W-:Y:S02]  /*11480*/  IMAD R3, R23, UR9, RZ ;  /* 0x0000000917037c24 */ /* 0x000fe4000f8e02ff */
[----:B------:R-:W-:Y:S01]  /*11490*/  IMAD R0, R13, UR9, RZ ;  /* 0x000000090d007c24 */ /* 0x000fe2000f8e02ff */
[----:B------:R0:W-:Y:S04]  /*114a0*/  STL [R1+0xec], R4 ;  /* 0x0000ec0401007387 */ /* 0x0001e80000100800 */
        /* <DEDUP_REMOVED lines=29> */
[----:B0-----:R-:W-:Y:S02]  /*11680*/  IMAD R3, R29, UR9, RZ ;  /* 0x000000091d037c24 */ /* 0x001fe4000f8e02ff */
[----:B-1----:R-:W-:-:S03]  /*11690*/  IMAD R0, R2, UR9, RZ ;  /* 0x0000000902007c24 */ /* 0x002fc6000f8e02ff */
        /* <DEDUP_REMOVED lines=533> */
[----:B------:R-:W-:Y:S02]  /*137f0*/  IMAD R19, R19, UR9, RZ ;  /* 0x0000000913137c24 */ /* 0x000fe4000f8e02ff */
        /* <DEDUP_REMOVED lines=19> */
[----:B--2---:R-:W-:-:S05]  /*13930*/  IMAD R16, R16, UR9, RZ ;  /* 0x0000000910107c24 */ /* 0x004fca000f8e02ff */
        /* <DEDUP_REMOVED lines=57> */
[----:B0-----:R-:W3:Y:S01]  /*13cd0*/  LDL.LU R2, [R1+0xb40] ;  /* 0x000b400001027983 */ /* 0x001ee20000300800 */
[----:B--2---:R-:W-:-:S02]  /*13ce0*/  IMAD R29, R29, UR9, RZ ;  /* 0x000000091d1d7c24 */ /* 0x004fc4000f8e02ff */
[----:B---3--:R-:W-:-:S05]  /*13cf0*/  IMAD R2, R2, UR9, RZ ;  /* 0x0000000902027c24 */ /* 0x008fca000f8e02ff */
[----:B------:R0:W-:Y:S04]  /*13d00*/  STL [R1], R2 ;  /* 0x0000000201007387 */ /* 0x0001e80000100800 */
[----:B0-----:R-:W2:Y:S04]  /*13d10*/  LDL.LU R2, [R1+0xb3c] ;  /* 0x000b3c0001027983 */ /* 0x001ea80000300800 */
[----:B------:R0:W-:Y:S04]  /*13d20*/  STL [R1+0x9d0], R29 ;  /* 0x0009d01d01007387 */ /* 0x0001e80000100800 */
[----:B0-----:R-:W3:Y:S01]  /*13d30*/  LDL.LU R29, [R1+0x30] ;  /* 0x00003000011d7983 */ /* 0x001ee20000300800 */
        /* <DEDUP_REMOVED lines=12> */
[----:B---3--:R-:W-:-:S05]  /*13e00*/  IMAD R29, R29, UR15, RZ ;  /* 0x0000000f1d1d7c24 */ /* 0x008fca000f8e02ff */
[----:B------:R-:W-:Y:S04]  /*13e10*/  STL [R1+0xb08], R29 ;  /* 0x000b081d01007387 */ /* 0x000fe80000100800 */
[----:B------:R-:W-:Y:S04]  /*13e20*/  STL [R1+0xb0c], R28 ;  /* 0x000b0c1c01007387 */ /* 0x000fe80000100800 */
[----:B------:R-:W-:Y:S04]  /*13e30*/  STL [R1+0xb10], R27 ;  /* 0x000b101b01007387 */ /* 0x000fe80000100800 */
[----:B------:R-:W-:Y:S04]  /*13e40*/  STL [R1+0xb14], R24 ;  /* 0x000b141801007387 */ /* 0x000fe80000100800 */
[----:B------:R-:W-:Y:S04]  /*13e50*/  STL [R1+0xb18], R17 ;  /* 0x000b181101007387 */ /* 0x000fe80000100800 */
[----:B------:R2:W-:Y:S04]  /*13e60*/  STL [R1+0xb1c], R18 ;  /* 0x000b1c1201007387 */ /* 0x0005e80000100800 */
[----:B------:R-:W-:Y:S04]  /*13e70*/  STL [R1+0xb20], R26 ;  /* 0x000b201a01007387 */ /* 0x000fe80000100800 */
[----:B------:R-:W-:Y:S04]  /*13e80*/  STL [R1+0xb24], R25 ;  /* 0x000b241901007387 */ /* 0x000fe80000100800 */
[----:B------:R-:W-:Y:S01]  /*13e90*/  STL [R1+0xb28], R22 ;  /* 0x000b281601007387 */ /* 0x000fe20000100800 */
[----:B--2---:R-:W-:-:S03]  /*13ea0*/  LEA R18, P1, R19, R2, 0x1 ;  /* 0x0000000213127211 */ /* 0x004fc600078208ff */
[----:B------:R-:W-:Y:S01]  /*13eb0*/  STL [R1+0xb2c], R21 ;  /* 0x000b2c1501007387 */ /* 0x000fe20000100800 */
[----:B------:R-:W-:-:S03]  /*13ec0*/  LEA R17, P2, R4, R2, 0x1 ;  /* 0x0000000204117211 */ /* 0x000fc600078408ff */
[----:B------:R0:W-:Y:S04]  /*13ed0*/  STL [R1+0xb30], R20 ;  /* 0x000b301401007387 */ /* 0x0001e80000100800 */
[----:B0-----:R-:W2:Y:S04]  /*13ee0*/  LDL.LU R20, [R1+0x94] ;  /* 0x0000940001147983 */ /* 0x001ea80000300800 */
[----:B------:R0:W-:Y:S04]  /*13ef0*/  STL [R1+0xb34], R9 ;  /* 0x000b340901007387 */ /* 0x0001e80000100800 */
[----:B0-----:R-:W3:Y:S04]  /*13f00*/  LDL.LU R9, [R1+0x34] ;  /* 0x0000340001097983 */ /* 0x001ee80000300800 */
[----:B------:R0:W-:Y:S04]  /*13f10*/  STL [R1+0xb38], R10 ;  /* 0x000b380a01007387 */ /* 0x0001e80000100800 */
[----:B0-----:R-:W2:Y:S04]  /*13f20*/  LDL.LU R10, [R1+0x10] ;  /* 0x00001000010a7983 */ /* 0x001ea80000300800 */
[----:B------:R-:W2:Y:S04]  /*13f30*/  LDL.LU R21, [R1+0x98] ;  /* 0x0000980001157983 */ /* 0x000ea80000300800 */
[----:B------:R0:W-:Y:S04]  /*13f40*/  STL [R1+0xa80], R18 ;  /* 0x000a801201007387 */ /* 0x0001e80000100800 */
[----:B------:R1:W-:Y:S04]  /*13f50*/  STL [R1+0xa84], R17 ;  /* 0x000a841101007387 */ /* 0x0003e80000100800 */
[----:B------:R-:W2:Y:S01]  /*13f60*/  LDL.LU R22, [R1+0x9c] ;  /* 0x00009c0001167983 */ /* 0x000ea20000300800 */
[----:B0-----:R-:W-:-:S02]  /*13f70*/  LEA R18, P3, R5, R2, 0x1 ;  /* 0x0000000205127211 */ /* 0x001fc400078608ff */
[----:B-1----:R-:W-:-:S03]  /*13f80*/  LEA R17, P4, R6, R2, 0x1 ;  /* 0x0000000206117211 */ /* 0x002fc600078808ff */
[----:B------:R0:W-:Y:S04]  /*13f90*/  STL [R1+0xa88], R18 ;  /* 0x000a881201007387 */ /* 0x0001e80000100800 */
[----:B------:R1:W-:Y:S04]  /*13fa0*/  STL [R1+0xa8c], R17 ;  /* 0x000a8c1101007387 */ /* 0x0003e80000100800 */
[----:B------:R-:W2:Y:S01]  /*13fb0*/  LDL.LU R25, [R1+0xa4] ;  /* 0x0000a40001197983 */ /* 0x000ea20000300800 */
[-C--:B0-----:R-:W-:Y:S02]  /*13fc0*/  LEA R18, P5, R7, R2.reuse, 0x1 ;  /* 0x0000000207127211 */ /* 0x081fe400078a08ff */
[----:B-1----:R-:W-:-:S03]  /*13fd0*/  LEA R17, P6, R8, R2, 0x1 ;  /* 0x0000000208117211 */ /* 0x002fc600078c08ff */
[----:B------:R-:W-:Y:S04]  /*13fe0*/  STL [R1+0xa90], R18 ;  /* 0x000a901201007387 */ /* 0x000fe80000100800 */
[----:B------:R0:W-:Y:S02]  /*13ff0*/  STL [R1+0xa94], R17 ;  /* 0x000a941101007387 */ /* 0x0001e40000100800 */
[----:B0-----:R-:W-:Y:S02]  /*14000*/  LEA.HI.X.SX32 R17, R19, R3, 0x1, P1 ;  /* 0x0000000313117211 */ /* 0x001fe400008f0eff */
[----:B------:R-:W2:Y:S01]  /*14010*/  LDL.LU R19, [R1+0x8] ;  /* 0x0000080001137983 */ /* 0x000ea20000300800 */
[----:B-----5:R-:W-:-:S05]  /*14020*/  LEA R18, P0, R11, R2, 0x1 ;  /* 0x000000020b127211 */ /* 0x020fca00078008ff */
[----:B------:R0:W-:Y:S04]  /*14030*/  STL [R1+0xa98], R18 ;  /* 0x000a981201007387 */ /* 0x0001e80000100800 */
[----:B------:R-:W5:Y:S04]  /*14040*/  LDL.LU R26, [R1+0xa8] ;  /* 0x0000a800011a7983 */ /* 0x000f680000300800 */
[----:B------:R4:W-:Y:S04]  /*14050*/  STL [R1+0xa78], R17 ;  /* 0x000a781101007387 */ /* 0x0009e80000100800 */
[----:B0-----:R-:W3:Y:S01]  /*14060*/  LDL.LU R18, [R1+0xac] ;  /* 0x0000ac0001127983 */ /* 0x001ee20000300800 */
[----:B------:R-:W-:-:S02]  /*14070*/  LEA.HI.X.SX32 R4, R4, R3, 0x1, P2 ;  /* 0x0000000304047211 */ /* 0x000fc400010f0eff */
[-C--:B----4-:R-:W-:Y:S02]  /*14080*/  LEA R17, P1, R14, R2.reuse, 0x1 ;  /* 0x000000020e117211 */ /* 0x090fe400078208ff */
[----:B------:R-:W-:-:S03]  /*14090*/  LEA R24, P2, R15, R2, 0x1 ;  /* 0x000000020f187211 */ /* 0x000fc600078408ff */
[----:B------:R0:W-:Y:S04]  /*140a0*/  STL [R1+0xa7c], R17 ;  /* 0x000a7c1101007387 */ /* 0x0001e80000100800 */
[----:B------:R1:W-:Y:S04]  /*140b0*/  STL [R1+0xa70], R4 ;  /* 0x000a700401007387 */ /* 0x0003e80000100800 */
[----:B0-----:R-:W4:Y:S01]  /*140c0*/  LDL.LU R17, [R1+0xb0] ;  /* 0x0000b00001117983 */ /* 0x001f220000300800 */
[----:B-1----:R-:W-:-:S03]  /*140d0*/  LEA.HI.X.SX32 R4, R5, R3, 0x1, P3 ;  /* 0x0000000305047211 */ /* 0x002fc600018f0eff */
[----:B------:R0:W-:Y:S01]  /*140e0*/  STL [R1+0xa74], R24 ;  /* 0x000a741801007387 */ /* 0x0001e20000100800 */
[----:B------:R-:W-:-:S03]  /*140f0*/  LEA R5, P3, R16, R2, 0x1 ;  /* 0x0000000210057211 */ /* 0x000fc600078608ff */
[----:B------:R1:W-:Y:S04]  /*14100*/  STL [R1+0xa68], R4 ;  /* 0x000a680401007387 */ /* 0x0003e80000100800 */
[----:B0-----:R-:W4:Y:S01]  /*14110*/  LDL.LU R24, [R1+0xb4] ;  /* 0x0000b40001187983 */ /* 0x001f220000300800 */
[----:B-1----:R-:W-:-:S03]  /*14120*/  LEA.HI.X.SX32 R4, R6, R3, 0x1, P4 ;  /* 0x0000000306047211 */ /* 0x002fc600020f0eff */
[----:B------:R-:W-:Y:S04]  /*14130*/  STL [R1+0xa6c], R5 ;  /* 0x000a6c0501007387 */ /* 0x000fe80000100800 */
[----:B------:R0:W-:Y:S04]  /*14140*/  STL [R1+0xa60], R4 ;  /* 0x000a600401007387 */ /* 0x0001e80000100800 */
[----:B------:R-:W4:Y:S01]  /*14150*/  LDL.LU R27, [R1+0xb8] ;  /* 0x0000b800011b7983 */ /* 0x000f220000300800 */
[----:B0-----:R-:W-:Y:S02]  /*14160*/  LEA.HI.X.SX32 R4, R7, R3, 0x1, P5 ;  /* 0x0000000307047211 */ /* 0x001fe400028f0eff */
[----:B--2---:R-:W-:-:S05]  /*14170*/  LEA R5, P4, R19, R2, 0x1 ;  /* 0x0000000213057211 */ /* 0x004fca00078808ff */
[----:B------:R0:W-:Y:S04]  /*14180*/  STL [R1+0xa64], R5 ;  /* 0x000a640501007387 */ /* 0x0001e80000100800 */
[----:B------:R1:W-:Y:S04]  /*14190*/  STL [R1+0xa58], R4 ;  /* 0x000a580401007387 */ /* 0x0003e80000100800 */
[----:B------:R-:W2:Y:S01]  /*141a0*/  LDL.LU R28, [R1+0xbc] ;  /* 0x0000bc00011c7983 */ /* 0x000ea20000300800 */
[----:B0-----:R-:W-:Y:S02]  /*141b0*/  LEA R5, P5, R10, R2, 0x1 ;  /* 0x000000020a057211 */ /* 0x001fe400078a08ff */
[----:B-1----:R-:W-:-:S03]  /*141c0*/  LEA.HI.X.SX32 R4, R8, R3, 0x1, P6 ;  /* 0x0000000308047211 */ /* 0x002fc600030f0eff */
[----:B------:R3:W-:Y:S04]  /*141d0*/  STL [R1+0xa5c], R5 ;  /* 0x000a5c0501007387 */ /* 0x0007e80000100800 */
[----:B------:R0:W-:Y:S04]  /*141e0*/  STL [R1+0xa50], R4 ;  /* 0x000a500401007387 */ /* 0x0001e80000100800 */
[----:B------:R-:W2:Y:S01]  /*141f0*/  LDL.LU R29, [R1+0xc0] ;  /* 0x0000c000011d7983 */ /* 0x000ea20000300800 */
[----:B---3--:R-:W-:Y:S02]  /*14200*/  LEA R5, P6, R9, R2, 0x1 ;  /* 0x0000000209057211 */ /* 0x008fe400078c08ff */
[----:B0-----:R-:W-:-:S03]  /*14210*/  LEA.HI.X.SX32 R4, R11, R3, 0x1, P0 ;  /* 0x000000030b047211 */ /* 0x001fc600000f0eff */
[----:B------:R0:W-:Y:S04]  /*14220*/  STL [R1+0xa54], R5 ;  /* 0x000a540501007387 */ /* 0x0001e80000100800 */
[----:B------:R1:W-:Y:S04]  /*14230*/  STL [R1+0xa48], R4 ;  /* 0x000a480401007387 */ /* 0x0003e80000100800 */
[----:B0-----:R-:W3:Y:S01]  /*14240*/  LDL.LU R5, [R1+0xc4] ;  /* 0x0000c40001057983 */ /* 0x001ee20000300800 */
[----:B------:R-:W-:Y:S02]  /*14250*/  LEA R6, P0, R20, R2, 0x1 ;  /* 0x0000000214067211 */ /* 0x000fe400078008ff */
[----:B-1----:R-:W-:-:S03]  /*14260*/  LEA.HI.X.SX32 R4, R14, R3, 0x1, P1 ;  /* 0x000000030e047211 */ /* 0x002fc600008f0eff */
[----:B------:R-:W-:Y:S04]  /*14270*/  STL [R1+0xa4c], R6 ;  /* 0x000a4c0601007387 */ /* 0x000fe80000100800 */
[----:B------:R0:W-:Y:S01]  /*14280*/  STL [R1+0xa40], R4 ;  /* 0x000a400401007387 */ /* 0x0001e20000100800 */
[----:B------:R-:W-:-:S03]  /*14290*/  LEA R7, P1, R21, R2, 0x1 ;  /* 0x0000000215077211 */ /* 0x000fc600078208ff */
[----:B0-----:R-:W3:Y:S01]  /*142a0*/  LDL.LU R4, [R1+0xc8] ;  /* 0x0000c80001047983 */ /* 0x001ee20000300800 */
[-C--:B------:R-:W-:Y:S02]  /*142b0*/  LEA.HI.X.SX32 R6, R15, R3.reuse, 0x1, P2 ;  /* 0x000000030f067211 */ /* 0x080fe400010f0eff */
[----:B------:R-:W-:Y:S01]  /*142c0*/  LEA R8, P2, R22, R2, 0x1 ;  /* 0x0000000216087211 */ /* 0x000fe200078408ff */
[----:B------:R0:W-:Y:S04]  /*142d0*/  STL [R1+0xa44], R7 ;  /* 0x000a440701007387 */ /* 0x0001e80000100800 */
[----:B------:R1:W-:Y:S01]  /*142e0*/  STL [R1+0xa38], R6 ;  /* 0x000a380601007387 */ /* 0x0003e20000100800 */
[----:B0-----:R-:W-:-:S03]  /*142f0*/  LEA.HI.X.SX32 R7, R16, R3, 0x1, P3 ;  /* 0x0000000310077211 */ /* 0x001fc600018f0eff */
[----:B-1----:R-:W3:Y:S04]  /*14300*/  LDL.LU R6, [R1+0xcc] ;  /* 0x0000cc0001067983 */ /* 0x002ee80000300800 */
[----:B------:R-:W-:Y:S04]  /*14310*/  STL [R1+0xa3c], R8 ;  /* 0x000a3c0801007387 */ /* 0x000fe80000100800 */
[----:B------:R0:W-:Y:S02]  /*14320*/  STL [R1+0x2bc], R7 ;  /* 0x0002bc0701007387 */ /* 0x0001e40000100800 */
[----:B0-----:R-:W-:-:S02]  /*14330*/  LEA.HI.X.SX32 R7, R19, R3, 0x1, P4 ;  /* 0x0000000313077211 */ /* 0x001fc400020f0eff */
[----:B------:R-:W3:Y:S01]  /*14340*/  LDL.LU R19, [R1+0xd0] ;  /* 0x0000d00001137983 */ /* 0x000ee20000300800 */
[----:B------:R-:W-:-:S05]  /*14350*/  LEA R8, P3, R25, R2, 0x1 ;  /* 0x0000000219087211 */ /* 0x000fca00078608ff */
[----:B------:R-:W-:Y:S04]  /*14360*/  STL [R1+0x2dc], R8 ;  /* 0x0002dc0801007387 */ /* 0x000fe80000100800 */
[----:B------:R0:W-:Y:S02]  /*14370*/  STL [R1+0x2c0], R7 ;  /* 0x0002c00701007387 */ /* 0x0001e40000100800 */
[----:B0-----:R-:W-:Y:S02]  /*14380*/  LEA.HI.X.SX32 R7, R10, R3, 0x1, P5 ;  /* 0x000000030a077211 */ /* 0x001fe400028f0eff */
[----:B------:R-:W3:Y:S01]  /*14390*/  LDL.LU R10, [R1+0xd4] ;  /* 0x0000d400010a7983 */ /* 0x000ee20000300800 */
[----:B-----5:R-:W-:-:S05]  /*143a0*/  LEA R8, P4, R26, R2, 0x1 ;  /* 0x000000021a087211 */ /* 0x020fca00078808ff */
[----:B------:R-:W-:Y:S04]  /*143b0*/  STL [R1+0x2e4], R8 ;  /* 0x0002e40801007387 */ /* 0x000fe80000100800 */
[----:B------:R0:W-:Y:S02]  /*143c0*/  STL [R1+0x2c4], R7 ;  /* 0x0002c40701007387 */ /* 0x0001e40000100800 */
[----:B0-----:R-:W-:Y:S02]  /*143d0*/  LEA.HI.X.SX32 R7, R9, R3, 0x1, P6 ;  /* 0x0000000309077211 */ /* 0x001fe400030f0eff */
[----:B------:R-:W5:Y:S01]  /*143e0*/  LDL.LU R9, [R1+0xd8] ;  /* 0x0000d80001097983 */ /* 0x000f620000300800 */
[----:B------:R-:W-:-:S05]  /*143f0*/  LEA R8, P5, R18, R2, 0x1 ;  /* 0x0000000212087211 */ /* 0x000fca00078a08ff */
[----:B------:R-:W-:Y:S04]  /*14400*/  STL [R1+0x2ec], R8 ;  /* 0x0002ec0801007387 */ /* 0x000fe80000100800 */
[----:B------:R0:W-:Y:S02]  /*14410*/  STL [R1+0x2c8], R7 ;  /* 0x0002c80701007387 */ /* 0x0001e40000100800 */
[----:B0-----:R-:W-:Y:S02]  /*14420*/  LEA.HI.X.SX32 R7, R20, R3, 0x1, P0 ;  /* 0x0000000314077211 */ /* 0x001fe400000f0eff */
[----:B------:R-:W5:Y:S01]  /*14430*/  LDL.LU R20, [R1+0xdc] ;  /* 0x0000dc0001147983 */ /* 0x000f620000300800 */
[----:B----4-:R-:W-:-:S05]  /*14440*/  LEA R8, P6, R17, R2, 0x1 ;  /* 0x0000000211087211 */ /* 0x010fca00078c08ff */
[----:B------:R0:W-:Y:S04]  /*14450*/  STL [R1+0x2f4], R8 ;  /* 0x0002f40801007387 */ /* 0x0001e80000100800 */
[----:B------:R1:W-:Y:S01]  /*14460*/  STL [R1+0x2cc], R7 ;  /* 0x0002cc0701007387 */ /* 0x0003e20000100800 */
[-C--:B0-----:R-:W-:Y:S02]  /*14470*/  LEA R8, P0, R24, R2.reuse, 0x1 ;  /* 0x0000000218087211 */ /* 0x081fe400078008ff */
[----:B-1----:R-:W-:Y:S02]  /*14480*/  LEA.HI.X.SX32 R7, R21, R3, 0x1, P1 ;  /* 0x0000000315077211 */ /* 0x002fe400008f0eff */
[----:B------:R-:W4:Y:S04]  /*14490*/  LDL.LU R21, [R1+0xe0] ;  /* 0x0000e00001157983 */ /* 0x000f280000300800 */
[----:B------:R0:W-:Y:S04]  /*144a0*/  STL [R1+0x2fc], R8 ;  /* 0x0002fc0801007387 */ /* 0x0001e80000100800 */
[----:B------:R1:W-:Y:S01]  /*144b0*/  STL [R1+0x2d0], R7 ;  /* 0x0002d00701007387 */ /* 0x0003e20000100800 */
[----:B0-----:R-:W-:-:S02]  /*144c0*/  LEA R8, P1, R27, R2, 0x1 ;  /* 0x000000021b087211 */ /* 0x001fc400078208ff */
[-C--:B-1----:R-:W-:Y:S02]  /*144d0*/  LEA.HI.X.SX32 R7, R22, R3.reuse, 0x1, P2 ;  /* 0x0000000316077211 */ /* 0x082fe400010f0eff */
[----:B------:R-:W4:Y:S04]  /*144e0*/  LDL.LU R22, [R1+0xe4] ;  /* 0x0000e40001167983 */ /* 0x000f280000300800 */
[----:B------:R-:W-:Y:S04]  /*144f0*/  STL [R1+0x304], R8 ;  /* 0x0003040801007387 */ /* 0x000fe80000100800 */
[----:B------:R0:W-:Y:S02]  /*14500*/  STL [R1+0x2d4], R7 ;  /* 0x0002d40701007387 */ /* 0x0001e40000100800 */
[----:B0-----:R-:W-:-:S02]  /*14510*/  LEA.HI.X.SX32 R7, R25, R3, 0x1, P3 ;  /* 0x0000000319077211 */ /* 0x001fc400018f0eff */
[----:B------:R-:W4:Y:S01]  /*14520*/  LDL.LU R25, [R1+0xe8] ;  /* 0x0000e80001197983 */ /* 0x000f220000300800 */
[----:B--2---:R-:W-:-:S05]  /*14530*/  LEA R8, P2, R28, R2, 0x1 ;  /* 0x000000021c087211 */ /* 0x004fca00078408ff */
[----:B------:R0:W-:Y:S04]  /*14540*/  STL [R1+0x30c], R8 ;  /* 0x00030c0801007387 */ /* 0x0001e80000100800 */
[----:B------:R1:W-:Y:S01]  /*14550*/  STL [R1+0x2d8], R7 ;  /* 0x0002d80701007387 */ /* 0x0003e20000100800 */
[-C--:B0-----:R-:W-:Y:S02]  /*14560*/  LEA R8, P3, R29, R2.reuse, 0x1 ;  /* 0x000000021d087211 */ /* 0x081fe400078608ff */
[----:B-1----:R-:W-:Y:S02]  /*14570*/  LEA.HI.X.SX32 R7, R26, R3, 0x1, P4 ;  /* 0x000000031a077211 */ /* 0x002fe400020f0eff */
[----:B------:R-:W2:Y:S04]  /*14580*/  LDL.LU R26, [R1+0xec] ;  /* 0x0000ec00011a7983 */ /* 0x000ea80000300800 */
[----:B------:R3:W-:Y:S04]  /*14590*/  STL [R1+0x314], R8 ;  /* 0x0003140801007387 */ /* 0x0007e80000100800 */
[----:B------:R0:W-:Y:S01]  /*145a0*/  STL [R1+0x2e0], R7 ;  /* 0x0002e00701007387 */ /* 0x0001e20000100800 */
[----:B---3--:R-:W-:-:S02]  /*145b0*/  LEA R8, P4, R5, R2, 0x1 ;  /* 0x0000000205087211 */ /* 0x008fc400078808ff */
[-C--:B0-----:R-:W-:Y:S02]  /*145c0*/  LEA.HI.X.SX32 R7, R18, R3.reuse, 0x1, P5 ;  /* 0x0000000312077211 */ /* 0x081fe400028f0eff */
[----:B------:R-:W3:Y:S04]  /*145d0*/  LDL.LU R18, [R1+0xf0] ;  /* 0x0000f00001127983 */ /* 0x000ee80000300800 */
[----:B------:R-:W-:Y:S04]  /*145e0*/  STL [R1+0x31c], R8 ;  /* 0x00031c0801007387 */ /* 0x000fe80000100800 */
[----:B------:R0:W-:Y:S02]  /*145f0*/  STL [R1+0x2e8], R7 ;  /* 0x0002e80701007387 */ /* 0x0001e40000100800 */
[----:B0-----:R-:W-:-:S02]  /*14600*/  LEA.HI.X.SX32 R7, R17, R3, 0x1, P6 ;  /* 0x0000000311077211 */ /* 0x001fc400030f0eff */
[----:B------:R-:W3:Y:S01]  /*14610*/  LDL.LU R17, [R1+0xf4] ;  /* 0x0000f40001117983 */ /* 0x000ee20000300800 */
[----:B------:R-:W-:-:S05]  /*14620*/  LEA R8, P5, R4, R2, 0x1 ;  /* 0x0000000204087211 */ /* 0x000fca00078a08ff */
[----:B------:R0:W-:Y:S04]  /*14630*/  STL [R1+0x324], R8 ;  /* 0x0003240801007387 */ /* 0x0001e80000100800 */
[----:B------:R1:W-:Y:S01]  /*14640*/  STL [R1+0x2f0], R7 ;  /* 0x0002f00701007387 */ /* 0x0003e20000100800 */
[-C--:B0-----:R-:W-:Y:S02]  /*14650*/  LEA R8, P6, R6, R2.reuse, 0x1 ;  /* 0x0000000206087211 */ /* 0x081fe400078c08ff */
[----:B-1----:R-:W-:Y:S02]  /*14660*/  LEA.HI.X.SX32 R7, R24, R3, 0x1, P0 ;  /* 0x0000000318077211 */ /* 0x002fe400000f0eff */
[----:B------:R-:W3:Y:S04]  /*14670*/  LDL.LU R24, [R1+0xf8] ;  /* 0x0000f80001187983 */ /* 0x000ee80000300800 */
[----:B------:R0:W-:Y:S04]  /*14680*/  STL [R1+0x32c], R8 ;  /* 0x00032c0801007387 */ /* 0x0001e80000100800 */
[----:B------:R1:W-:Y:S01]  /*14690*/  STL [R1+0x2f8], R7 ;  /* 0x0002f80701007387 */ /* 0x0003e20000100800 */
[----:B0-----:R-:W-:-:S02]  /*146a0*/  LEA R8, P0, R19, R2, 0x1 ;  /* 0x0000000213087211 */ /* 0x001fc400078008ff */
[-C--:B-1----:R-:W-:Y:S02]  /*146b0*/  LEA.HI.X.SX32 R7, R27, R3.reuse, 0x1, P1 ;  /* 0x000000031b077211 */ /* 0x082fe400008f0eff */
[----:B------:R-:W3:Y:S04]  /*146c0*/  LDL.LU R27, [R1+0xfc] ;  /* 0x0000fc00011b7983 */ /* 0x000ee80000300800 */
        /* <DEDUP_REMOVED lines=35> */
[----:B------:R-:W-:Y:S04]  /*14900*/  STL [R1+0x36c], R8 ;  /* 0x00036c0801007387 */ /* 0x000fe80000100800 */
[----:B------:R0:W-:Y:S02]  /*14910*/  STL [R1+0x338], R7 ;  /* 0x0003380701007387 */ /* 0x0001e40000100800 */
[----:B0-----:R-:W-:Y:S02]  /*14920*/  LEA.HI.X.SX32 R7, R9, R3, 0x1, P2 ;  /* 0x0000000309077211 */ /* 0x001fe400010f0eff */
[-C--:B---3--:R-:W-:Y:S01]  /*14930*/  LEA R8, P1, R18, R2.reuse, 0x1 ;  /* 0x0000000212087211 */ /* 0x088fe200078208ff */
[----:B------:R-:W2:Y:S04]  /*14940*/  LDL.LU R9, [R1+0x120] ;  /* 0x0001200001097983 */ /* 0x000ea80000300800 */
        /* <DEDUP_REMOVED lines=14> */
[----:B------:R-:W-:-:S05]  /*14a30*/  LEA R8, P4, R27, R2, 0x1 ;  /* 0x000000021b087211 */ /* 0x000fca00078808ff */
[----:B------:R0:W-:Y:S04]  /*14a40*/  STL [R1+0x38c], R8 ;  /* 0x00038c0801007387 */ /* 0x0001e80000100800 */
[----:B------:R1:W-:Y:S01]  /*14a50*/  STL [R1+0x358], R7 ;  /* 0x0003580701007387 */ /* 0x0003e20000100800 */
[----:B0-----:R-:W-:Y:S02]  /*14a60*/  LEA R8, P5, R28, R2, 0x1 ;  /* 0x000000021c087211 */ /* 0x001fe400078a08ff */
        /* <DEDUP_REMOVED lines=40> */
[----:B------:R-:W2:Y:S01]  /*14cf0*/  LDL.LU R5, [R1+0x1bc] ;  /* 0x0001bc0001057983 */ /* 0x000ea20000300800 */
[----:B---3--:R-:W-:-:S05]  /*14d00*/  LEA R8, P6, R20, R2, 0x1 ;  /* 0x0000000214087211 */ /* 0x008fca00078c08ff */
[----:B------:R-:W-:Y:S04]  /*14d10*/  STL [R1+0x3d4], R8 ;  /* 0x0003d40801007387 */ /* 0x000fe80000100800 */
[----:B------:R0:W-:Y:S02]  /*14d20*/  STL [R1+0x3a0], R7 ;  /* 0x0003a00701007387 */ /* 0x0001e40000100800 */
[-C--:B0-----:R-:W-:Y:S02]  /*14d30*/  LEA.HI.X.SX32 R7, R4, R3.reuse, 0x1, P1 ;  /* 0x0000000304077211 */ /* 0x081fe400008f0eff */
[----:B------:R-:W-:Y:S01]  /*14d40*/  LEA R8, P0, R21, R2, 0x1 ;  /* 0x0000000215087211 */ /* 0x000fe200078008ff */
        /* <DEDUP_REMOVED lines=156> */
[----:B------:R-:W-:Y:S04]  /*15710*/  STL [R1+0x4d4], R8 ;  /* 0x0004d40801007387 */ /* 0x000fe80000100800 */
[----:B------:R0:W-:Y:S02]  /*15720*/  STL [R1+0x4a0], R7 ;  /* 0x0004a00701007387 */ /* 0x0001e40000100800 */
[----:B0-----:R-:W-:Y:S02]  /*15730*/  LEA.HI.X.SX32 R7, R29, R3, 0x1, P5 ;  /* 0x000000031d077211 */ /* 0x001fe400028f0eff */
[-C--:B------:R-:W-:Y:S01]  /*15740*/  LEA R8, P4, R9, R2.reuse, 0x1 ;  /* 0x0000000209087211 */ /* 0x080fe200078808ff */
        /* <DEDUP_REMOVED lines=59> */
[----:B------:R-:W4:Y:S01]  /*15b00*/  LDL.LU R18, [R1+0x590] ;  /* 0x0005900001127983 */ /* 0x000f220000300800 */
[----:B------:R-:W-:-:S05]  /*15b10*/  LEA R8, P2, R5, R2, 0x1 ;  /* 0x0000000205087211 */ /* 0x000fca00078408ff */
[----:B------:R-:W-:Y:S04]  /*15b20*/  STL [R1+0x53c], R8 ;  /* 0x00053c0801007387 */ /* 0x000fe80000100800 */
[----:B------:R0:W-:Y:S02]  /*15b30*/  STL [R1+0x508], R7 ;  /* 0x0005080701007387 */ /* 0x0001e40000100800 */
[-C--:B0-----:R-:W-:Y:S02]  /*15b40*/  LEA.HI.X.SX32 R7, R17, R3.reuse, 0x1, P4 ;  /* 0x0000000311077211 */ /* 0x081fe400020f0eff */
[----:B------:R-:W-:Y:S01]  /*15b50*/  LEA R8, P3, R4, R2, 0x1 ;  /* 0x0000000204087211 */ /* 0x000fe200078608ff */
        /* <DEDUP_REMOVED lines=365> */
[-C--:B------:R-:W-:Y:S02]  /*17230*/  LEA.HI.X.SX32 R6, R6, R3.reuse, 0x1, P2 ;  /* 0x0000000306067211 */ /* 0x080fe400010f0eff */
[----:B------:R-:W-:Y:S02]  /*17240*/  LEA.HI.X.SX32 R10, R10, R3, 0x1, P4 ;  /* 0x000000030a0a7211 */ /* 0x000fe400020f0eff */
[----:B--2---:R-:W-:-:S05]  /*17250*/  LEA R8, P6, R20, R2, 0x1 ;  /* 0x0000000214087211 */ /* 0x004fca00078c08ff */
[----:B------:R-:W-:Y:S04]  /*17260*/  STL [R1+0x78c], R8 ;  /* 0x00078c0801007387 */ /* 0x000fe80000100800 */
[----:B------:R0:W-:Y:S02]  /*17270*/  STL [R1+0x758], R7 ;  /* 0x0007580701007387 */ /* 0x0001e40000100800 */
[----:B0-----:R-:W-:Y:S02]  /*17280*/  LEA.HI.X.SX32 R7, R4, R3, 0x1, P1 ;  /* 0x0000000304077211 */ /* 0x001fe400008f0eff */
[----:B------:R-:W2:Y:S01]  /*17290*/  LDL.LU R4, [R1+0x228] ;  /* 0x0002280001047983 */ /* 0x000ea20000300800 */
[----:B---3--:R-:W-:-:S05]  /*172a0*/  LEA R8, P0, R21, R2, 0x1 ;  /* 0x0000000215087211 */ /* 0x008fca00078008ff */
[----:B------:R-:W-:Y:S04]  /*172b0*/  STL [R1+0x794], R8 ;  /* 0x0007940801007387 */ /* 0x000fe80000100800 */
[----:B------:R0:W-:Y:S04]  /*172c0*/  STL [R1+0x760], R7 ;  /* 0x0007600701007387 */ /* 0x0001e80000100800 */
[----:B0-----:R-:W3:Y:S01]  /*172d0*/  LDL.LU R7, [R1+0x208] ;  /* 0x0002080001077983 */ /* 0x001ee20000300800 */
[----:B------:R-:W-:-:S05]  /*172e0*/  LEA R8, P1, R22, R2, 0x1 ;  /* 0x0000000216087211 */ /* 0x000fca00078208ff */
[----:B------:R-:W-:Y:S04]  /*172f0*/  STL [R1+0x79c], R8 ;  /* 0x00079c0801007387 */ /* 0x000fe80000100800 */
[----:B------:R0:W-:Y:S02]  /*17300*/  STL [R1+0x768], R6 ;  /* 0x0007680601007387 */ /* 0x0001e40000100800 */
[----:B0-----:R-:W-:Y:S02]  /*17310*/  LEA.HI.X.SX32 R6, R19, R3, 0x1, P3 ;  /* 0x0000000313067211 */ /* 0x001fe400018f0eff */
[----:B------:R-:W3:Y:S01]  /*17320*/  LDL.LU R19, [R1+0x1f4] ;  /* 0x0001f40001137983 */ /* 0x000ee20000300800 */
[----:B------:R-:W-:-:S05]  /*17330*/  LEA R8, P2, R25, R2, 0x1 ;  /* 0x0000000219087211 */ /* 0x000fca00078408ff */
[----:B------:R-:W-:Y:S04]  /*17340*/  STL [R1+0x7a4], R8 ;  /* 0x0007a40801007387 */ /* 0x000fe80000100800 */
[----:B------:R0:W-:Y:S04]  /*17350*/  STL [R1+0x770], R6 ;  /* 0x0007700601007387 */ /* 0x0001e80000100800 */
[----:B0-----:R-:W3:Y:S01]  /*17360*/  LDL.LU R6, [R1+0x1a8] ;  /* 0x0001a80001067983 */ /* 0x001ee20000300800 */
[----:B------:R-:W-:Y:S02]  /*17370*/  LEA R8, P3, R26, R2, 0x1 ;  /* 0x000000021a087211 */ /* 0x000fe400078608ff */
[----:B------:R-:W-:-:S03]  /*17380*/  LEA.HI.X.SX32 R9, R9, R3, 0x1, P5 ;  /* 0x0000000309097211 */ /* 0x000fc600028f0eff */
[----:B------:R-:W-:Y:S04]  /*17390*/  STL [R1+0x7ac], R8 ;  /* 0x0007ac0801007387 */ /* 0x000fe80000100800 */
[----:B------:R0:W-:Y:S04]  /*173a0*/  STL [R1+0x778], R10 ;  /* 0x0007780a01007387 */ /* 0x0001e80000100800 */
[----:B0-----:R-:W3:Y:S01]  /*173b0*/  LDL.LU R10, [R1+0x1a0] ;  /* 0x0001a000010a7983 */ /* 0x001ee20000300800 */
[----:B------:R-:W-:-:S05]  /*173c0*/  LEA R8, P4, R18, R2, 0x1 ;  /* 0x0000000212087211 */ /* 0x000fca00078808ff */
[----:B------:R-:W-:Y:S04]  /*173d0*/  STL [R1+0x7b4], R8 ;  /* 0x0007b40801007387 */ /* 0x000fe80000100800 */
[----:B------:R0:W-:Y:S01]  /*173e0*/  STL [R1+0x780], R9 ;  /* 0x0007800901007387 */ /* 0x0001e20000100800 */
[----:B------:R-:W-:-:S03]  /*173f0*/  LEA.HI.X.SX32 R11, R20, R3, 0x1, P6 ;  /* 0x00000003140b7211 */ /* 0x000fc600030f0eff */
[----:B0-----:R-:W3:Y:S01]  /*17400*/  LDL.LU R9, [R1+0x19c] ;  /* 0x00019c0001097983 */ /* 0x001ee20000300800 */
[----:B------:R-:W-:-:S05]  /*17410*/  LEA R8, P5, R17, R2, 0x1 ;  /* 0x0000000211087211 */ /* 0x000fca00078a08ff */
[----:B------:R-:W-:Y:S04]  /*17420*/  STL [R1+0x7bc], R8 ;  /* 0x0007bc0801007387 */ /* 0x000fe80000100800 */
[----:B------:R0:W-:Y:S04]  /*17430*/  STL [R1+0x788], R11 ;  /* 0x0007880b01007387 */ /* 0x0001e80000100800 */
[----:B------:R-:W3:Y:S01]  /*17440*/  LDL.LU R20, [R1+0x194] ;  /* 0x0001940001147983 */ /* 0x000ee20000300800 */
[----:B0-----:R-:W-:Y:S02]  /*17450*/  LEA.HI.X.SX32 R11, R21, R3, 0x1, P0 ;  /* 0x00000003150b7211 */ /* 0x001fe400000f0eff */
[----:B-----5:R-:W-:-:S05]  /*17460*/  LEA R8, P6, R24, R2, 0x1 ;  /* 0x0000000218087211 */ /* 0x020fca00078c08ff */
[----:B------:R-:W-:Y:S04]  /*17470*/  STL [R1+0x7c4], R8 ;  /* 0x0007c40801007387 */ /* 0x000fe80000100800 */
[----:B------:R0:W-:Y:S04]  /*17480*/  STL [R1+0x790], R11 ;  /* 0x0007900b01007387 */ /* 0x0001e80000100800 */
[----:B------:R-:W5:Y:S01]  /*17490*/  LDL.LU R21, [R1+0x190] ;  /* 0x0001900001157983 */ /* 0x000f620000300800 */
[----:B0-----:R-:W-:Y:S02]  /*174a0*/  LEA.HI.X.SX32 R11, R22, R3, 0x1, P1 ;  /* 0x00000003160b7211 */ /* 0x001fe400008f0eff */
[----:B------:R-:W-:-:S05]  /*174b0*/  LEA R8, P0, R27, R2, 0x1 ;  /* 0x000000021b087211 */ /* 0x000fca00078008ff */
[----:B------:R-:W-:Y:S04]  /*174c0*/  STL [R1+0x7cc], R8 ;  /* 0x0007cc0801007387 */ /* 0x000fe80000100800 */
[----:B------:R0:W-:Y:S04]  /*174d0*/  STL [R1+0x798], R11 ;  /* 0x0007980b01007387 */ /* 0x0001e80000100800 */
[----:B------:R-:W5:Y:S01]  /*174e0*/  LDL.LU R22, [R1+0x18c] ;  /* 0x00018c0001167983 */ /* 0x000f620000300800 */
[----:B0-----:R-:W-:Y:S02]  /*174f0*/  LEA.HI.X.SX32 R11, R25, R3, 0x1, P2 ;  /* 0x00000003190b7211 */ /* 0x001fe400010f0eff */
[----:B----4-:R-:W-:-:S05]  /*17500*/  LEA R8, P1, R28, R2, 0x1 ;  /* 0x000000021c087211 */ /* 0x010fca00078208ff */
[----:B------:R-:W-:Y:S04]  /*17510*/  STL [R1+0x7d4], R8 ;  /* 0x0007d40801007387 */ /* 0x000fe80000100800 */
[----:B------:R0:W-:Y:S04]  /*17520*/  STL [R1+0x7a0], R11 ;  /* 0x0007a00b01007387 */ /* 0x0001e80000100800 */
[----:B------:R-:W4:Y:S01]  /*17530*/  LDL.LU R25, [R1+0x188] ;  /* 0x0001880001197983 */ /* 0x000f220000300800 */
[----:B0-----:R-:W-:Y:S02]  /*17540*/  LEA.HI.X.SX32 R11, R26, R3, 0x1, P3 ;  /* 0x000000031a0b7211 */ /* 0x001fe400018f0eff */
[----:B------:R-:W-:-:S05]  /*17550*/  LEA R8, P2, R29, R2, 0x1 ;  /* 0x000000021d087211 */ /* 0x000fca00078408ff */
        /* <DEDUP_REMOVED lines=9> */
[----:B--2---:R-:W-:-:S05]  /*175f0*/  LEA R8, P4, R4, R2, 0x1 ;  /* 0x0000000204087211 */ /* 0x004fca00078808ff */
[----:B------:R-:W-:Y:S04]  /*17600*/  STL [R1+0x7ec], R8 ;  /* 0x0007ec0801007387 */ /* 0x000fe80000100800 */
[----:B------:R0:W-:Y:S04]  /*17610*/  STL [R1+0x7b8], R11 ;  /* 0x0007b80b01007387 */ /* 0x0001e80000100800 */
[----:B------:R-:W2:Y:S01]  /*17620*/  LDL.LU R17, [R1+0x17c] ;  /* 0x00017c0001117983 */ /* 0x000ea20000300800 */
[----:B0-----:R-:W-:Y:S02]  /*17630*/  LEA.HI.X.SX32 R11, R24, R3, 0x1, P6 ;  /* 0x00000003180b7211 */ /* 0x001fe400030f0eff */
[----:B---3--:R-:W-:-:S05]  /*17640*/  LEA R8, P5, R7, R2, 0x1 ;  /* 0x0000000207087211 */ /* 0x008fca00078a08ff */
[----:B------:R-:W-:Y:S04]  /*17650*/  STL [R1+0x7f4], R8 ;  /* 0x0007f40801007387 */ /* 0x000fe80000100800 */
[----:B------:R0:W-:Y:S04]  /*17660*/  STL [R1+0x7c0], R11 ;  /* 0x0007c00b01007387 */ /* 0x0001e80000100800 */
[----:B------:R-:W3:Y:S01]  /*17670*/  LDL.LU R24, [R1+0x178] ;  /* 0x0001780001187983 */ /* 0x000ee20000300800 */
[----:B0-----:R-:W-:Y:S02]  /*17680*/  LEA.HI.X.SX32 R11, R27, R3, 0x1, P0 ;  /* 0x000000031b0b7211 */ /* 0x001fe400000f0eff */
[----:B------:R-:W-:-:S05]  /*17690*/  LEA R8, P6, R19, R2, 0x1 ;  /* 0x0000000213087211 */ /* 0x000fca00078c08ff */
[----:B------:R0:W-:Y:S04]  /*176a0*/  STL [R1+0x7fc], R8 ;  /* 0x0007fc0801007387 */ /* 0x0001e80000100800 */
[----:B------:R1:W-:Y:S04]  /*176b0*/  STL [R1+0x7c8], R11 ;  /* 0x0007c80b01007387 */ /* 0x0003e80000100800 */
[----:B------:R-:W3:Y:S01]  /*176c0*/  LDL.LU R27, [R1+0x174] ;  /* 0x00017400011b7983 */ /* 0x000ee20000300800 */
[----:B0-----:R-:W-:Y:S02]  /*176d0*/  LEA R8, P0, R6, R2, 0x1 ;  /* 0x0000000206087211 */ /* 0x001fe400078008ff */
[----:B-1----:R-:W-:-:S03]  /*176e0*/  LEA.HI.X.SX32 R11, R28, R3, 0x1, P1 ;  /* 0x000000031c0b7211 */ /* 0x002fc600008f0eff */
[----:B------:R0:W-:Y:S04]  /*176f0*/  STL [R1+0x804], R8 ;  /* 0x0008040801007387 */ /* 0x0001e80000100800 */
[----:B------:R-:W3:Y:S04]  /*17700*/  LDL.LU R28, [R1+0x168] ;  /* 0x00016800011c7983 */ /* 0x000ee80000300800 */
[----:B------:R1:W-:Y:S01]  /*17710*/  STL [R1+0x7d0], R11 ;  /* 0x0007d00b01007387 */ /* 0x0003e20000100800 */
        /* <DEDUP_REMOVED lines=8> */
[----:B------:R-:W3:Y:S01]  /*177a0*/  LDL.LU R5, [R1+0x160] ;  /* 0x0001600001057983 */ /* 0x000ee20000300800 */
[----:B0-----:R-:W-:-:S03]  /*177b0*/  LEA R8, P3, R20, R2, 0x1 ;  /* 0x0000000214087211 */ /* 0x001fc600078608ff */
[----:B------:R0:W-:Y:S04]  /*177c0*/  STL [R1+0x7e0], R11 ;  /* 0x0007e00b01007387 */ /* 0x0001e80000100800 */
[----:B------:R5:W-:Y:S01]  /*177d0*/  STL [R1+0x81c], R8 ;  /* 0x00081c0801007387 */ /* 0x000be20000100800 */
[----:B0-----:R-:W-:-:S03]  /*177e0*/  LEA.HI.X.SX32 R11, R4, R3, 0x1, P4 ;  /* 0x00000003040b7211 */ /* 0x001fc600020f0eff */
[----:B------:R-:W3:Y:S04]  /*177f0*/  LDL.LU R4, [R1+0x15c] ;  /* 0x00015c0001047983 */ /* 0x000ee80000300800 */
[----:B------:R0:W-:Y:S01]  /*17800*/  STL [R1+0x7e8], R11 ;  /* 0x0007e80b01007387 */ /* 0x0001e20000100800 */
[----:B-----5:R-:W-:Y:S02]  /*17810*/  LEA R8, P4, R21, R2, 0x1 ;  /* 0x0000000215087211 */ /* 0x020fe400078808ff */
[----:B0-----:R-:W-:-:S03]  /*17820*/  LEA.HI.X.SX32 R11, R7, R3, 0x1, P5 ;  /* 0x00000003070b7211 */ /* 0x001fc600028f0eff */
[----:B------:R0:W-:Y:S04]  /*17830*/  STL [R1+0x824], R8 ;  /* 0x0008240801007387 */ /* 0x0001e80000100800 */
[----:B------:R-:W-:Y:S01]  /*17840*/  STL [R1+0x7f0], R11 ;  /* 0x0007f00b01007387 */ /* 0x000fe20000100800 */
[----:B0-----:R-:W-:-:S03]  /*17850*/  LEA.HI.X.SX32 R8, R19, R3, 0x1, P6 ;  /* 0x0000000313087211 */ /* 0x001fc600030f0eff */
[----:B------:R-:W5:Y:S01]  /*17860*/  LDL.LU R19, [R1+0x14c] ;  /* 0x00014c0001137983 */ /* 0x000f620000300800 */
[----:B------:R-:W-:-:S05]  /*17870*/  LEA R7, P5, R22, R2, 0x1 ;  /* 0x0000000216077211 */ /* 0x000fca00078a08ff */
[----:B------:R-:W-:Y:S04]  /*17880*/  STL [R1+0x82c], R7 ;  /* 0x00082c0701007387 */ /* 0x000fe80000100800 */
[----:B------:R0:W-:Y:S04]  /*17890*/  STL [R1+0x7f8], R8 ;  /* 0x0007f80801007387 */ /* 0x0001e80000100800 */
[----:B0-----:R-:W5:Y:S01]  /*178a0*/  LDL.LU R8, [R1+0x148] ;  /* 0x0001480001087983 */ /* 0x001f620000300800 */
[----:B------:R-:W-:Y:S02]  /*178b0*/  LEA.HI.X.SX32 R6, R6, R3, 0x1, P0 ;  /* 0x0000000306067211 */ /* 0x000fe400000f0eff */
        /* <DEDUP_REMOVED lines=11> */
[----:B------:R0:W-:Y:S04]  /*17970*/  STL [R1+0x844], R7 ;  /* 0x0008440701007387 */ /* 0x0001e80000100800 */
[----:B------:R1:W-:Y:S04]  /*17980*/  STL [R1+0x810], R6 ;  /* 0x0008100601007387 */ /* 0x0003e80000100800 */
[----:B0-----:R-:W4:Y:S01]  /*17990*/  LDL.LU R7, [R1+0x13c] ;  /* 0x00013c0001077983 */ /* 0x001f220000300800 */
[----:B-1----:R-:W-:-:S02]  /*179a0*/  LEA.HI.X.SX32 R6, R20, R3, 0x1, P3 ;  /* 0x0000000314067211 */ /* 0x002fc400018f0eff */
[----:B--2---:R-:W-:-:S05]  /*179b0*/  LEA R11, P2, R17, R2, 0x1 ;  /* 0x00000002110b7211 */ /* 0x004fca00078408ff */
[----:B------:R0:W-:Y:S04]  /*179c0*/  STL [R1+0x84c], R11 ;  /* 0x00084c0b01007387 */ /* 0x0001e80000100800 */
[----:B------:R1:W-:Y:S01]  /*179d0*/  STL [R1+0x818], R6 ;  /* 0x0008180601007387 */ /* 0x0003e20000100800 */
[----:B0-----:R-:W-:Y:S02]  /*179e0*/  LEA.HI.X.SX32 R11, R21, R3, 0x1, P4 ;  /* 0x00000003150b7211 */ /* 0x001fe400020f0eff */
[----:B---3--:R-:W-:-:S05]  /*179f0*/  LEA R14, P3, R24, R2, 0x1 ;  /* 0x00000002180e7211 */ /* 0x008fca00078608ff */
[----:B------:R-:W-:Y:S04]  /*17a00*/  STL [R1+0x854], R14 ;  /* 0x0008540e01007387 */ /* 0x000fe80000100800 */
[----:B------:R-:W2:Y:S04]  /*17a10*/  LDL.LU R20, [R1+0x138] ;  /* 0x0001380001147983 */ /* 0x000ea80000300800 */
[----:B------:R0:W-:Y:S01]  /*17a20*/  STL [R1+0x820], R11 ;  /* 0x0008200b01007387 */ /* 0x0001e20000100800 */
[----:B-1----:R-:W-:-:S05]  /*17a30*/  LEA R6, P4, R27, R2, 0x1 ;  /* 0x000000021b067211 */ /* 0x002fca00078808ff */
[----:B------:R1:W-:Y:S04]  /*17a40*/  STL [R1+0x85c], R6 ;  /* 0x00085c0601007387 */ /* 0x0003e80000100800 */
[----:B------:R-:W3:Y:S01]  /*17a50*/  LDL.LU R21, [R1+0x134] ;  /* 0x0001340001157983 */ /* 0x000ee20000300800 */
[----:B0-----:R-:W-:Y:S02]  /*17a60*/  LEA.HI.X.SX32 R11, R22, R3, 0x1, P5 ;  /* 0x00000003160b7211 */ /* 0x001fe400028f0eff */
[----:B-1----:R-:W-:-:S03]  /*17a70*/  LEA R6, P5, R28, R2, 0x1 ;  /* 0x000000021c067211 */ /* 0x002fc600078a08ff */
[----:B------:R0:W-:Y:S04]  /*17a80*/  STL [R1+0x828], R11 ;  /* 0x0008280b01007387 */ /* 0x0001e80000100800 */
[----:B------:R1:W-:Y:S04]  /*17a90*/  STL [R1+0x864], R6 ;  /* 0x0008640601007387 */ /* 0x0003e80000100800 */
[----:B------:R-:W3:Y:S01]  /*17aa0*/  LDL.LU R22, [R1+0x10c] ;  /* 0x00010c0001167983 */ /* 0x000ee20000300800 */
[----:B0-----:R-:W-:-:S05]  /*17ab0*/  LEA.HI.X.SX32 R11, R25, R3, 0x1, P6 ;  /* 0x00000003190b7211 */ /* 0x001fca00030f0eff */
[----:B------:R0:W-:Y:S01]  /*17ac0*/  STL [R1+0x830], R11 ;  /* 0x0008300b01007387 */ /* 0x0001e20000100800 */
[----:B-1----:R-:W-:Y:S02]  /*17ad0*/  LEA R6, P6, R29, R2, 0x1 ;  /* 0x000000021d067211 */ /* 0x002fe400078c08ff */
[----:B0-----:R-:W-:-:S03]  /*17ae0*/  LEA.HI.X.SX32 R11, R26, R3, 0x1, P0 ;  /* 0x000000031a0b7211 */ /* 0x001fc600000f0eff */
[----:B------:R0:W-:Y:S04]  /*17af0*/  STL [R1+0x86c], R6 ;  /* 0x00086c0601007387 */ /* 0x0001e80000100800 */
[----:B------:R-:W3:Y:S04]  /*17b00*/  LDL.LU R25, [R1+0xa0] ;  /* 0x0000a00001197983 */ /* 0x000ee80000300800 */
[----:B------:R1:W-:Y:S01]  /*17b10*/  STL [R1+0x838], R11 ;  /* 0x0008380b01007387 */ /* 0x0003e20000100800 */
[----:B0-----:R-:W-:-:S05]  /*17b20*/  LEA R6, P0, R5, R2, 0x1 ;  /* 0x0000000205067211 */ /* 0x001fca00078008ff */
[----:B------:R0:W-:Y:S04]  /*17b30*/  STL [R1+0x874], R6 ;  /* 0x0008740601007387 */ /* 0x0001e80000100800 */
[----:B------:R-:W3:Y:S01]  /*17b40*/  LDL.LU R26, [R1+0x90] ;  /* 0x00009000011a7983 */ /* 0x000ee20000300800 */
[----:B-1----:R-:W-:-:S05]  /*17b50*/  LEA.HI.X.SX32 R11, R18, R3, 0x1, P1 ;  /* 0x00000003120b7211 */ /* 0x002fca00008f0eff */
[----:B------:R1:W-:Y:S01]  /*17b60*/  STL [R1+0x840], R11 ;  /* 0x0008400b01007387 */ /* 0x0003e20000100800 */
[----:B0-----:R-:W-:-:S05]  /*17b70*/  LEA R6, P1, R4, R2, 0x1 ;  /* 0x0000000204067211 */ /* 0x001fca00078208ff */
[----:B------:R-:W-:Y:S04]  /*17b80*/  STL [R1+0x87c], R6 ;  /* 0x00087c0601007387 */ /* 0x000fe80000100800 */
[----:B------:R-:W3:Y:S01]  /*17b90*/  LDL.LU R18, [R1+0x8c] ;  /* 0x00008c0001127983 */ /* 0x000ee20000300800 */
[----:B-1----:R-:W-:-:S05]  /*17ba0*/  LEA.HI.X.SX32 R11, R17, R3, 0x1, P2 ;  /* 0x00000003110b7211 */ /* 0x002fca00010f0eff */
        /* <DEDUP_REMOVED lines=14> */
[----:B------:R0:W-:Y:S04]  /*17c90*/  STL [R1+0x894], R6 ;  /* 0x0008940601007387 */ /* 0x0001e80000100800 */
[----:B------:R-:W4:Y:S04]  /*17ca0*/  LDL.LU R28, [R1+0x7c] ;  /* 0x00007c00011c7983 */ /* 0x000f280000300800 */
[----:B------:R1:W-:Y:S01]  /*17cb0*/  STL [R1+0x860], R11 ;  /* 0x0008600b01007387 */ /* 0x0003e20000100800 */
[----:B0-----:R-:W-:Y:S02]  /*17cc0*/  LEA R6, P5, R9, R2, 0x1 ;  /* 0x0000000209067211 */ /* 0x001fe400078a08ff */
[----:B-1----:R-:W-:-:S03]  /*17cd0*/  LEA.HI.X.SX32 R11, R29, R3, 0x1, P6 ;  /* 0x000000031d0b7211 */ /* 0x002fc600030f0eff */
[----:B------:R0:W-:Y:S04]  /*17ce0*/  STL [R1+0x89c], R6 ;  /* 0x00089c0601007387 */ /* 0x0001e80000100800 */
[----:B------:R-:W4:Y:S01]  /*17cf0*/  LDL.LU R29, [R1+0x78] ;  /* 0x00007800011d7983 */ /* 0x000f220000300800 */
[----:B0-----:R-:W-:-:S03]  /*17d00*/  LEA R6, P6, R7, R2, 0x1 ;  /* 0x0000000207067211 */ /* 0x001fc600078c08ff */
[----:B------:R-:W-:Y:S01]  /*17d10*/  STL [R1+0x868], R11 ;  /* 0x0008680b01007387 */ /* 0x000fe20000100800 */
[----:B------:R-:W-:-:S03]  /*17d20*/  LEA.HI.X.SX32 R5, R5, R3, 0x1, P0 ;  /* 0x0000000305057211 */ /* 0x000fc600000f0eff */
[----:B------:R0:W-:Y:S01]  /*17d30*/  STL [R1+0x8a4], R6 ;  /* 0x0008a40601007387 */ /* 0x0001e20000100800 */
[----:B------:R-:W-:-:S03]  /*17d40*/  LEA.HI.X.SX32 R4, R4, R3, 0x1, P1 ;  /* 0x0000000304047211 */ /* 0x000fc600008f0eff */
[----:B0-----:R-:W4:Y:S04]  /*17d50*/  LDL.LU R6, [R1+0x74] ;  /* 0x0000740001067983 */ /* 0x001f280000300800 */
[----:B------:R0:W-:Y:S01]  /*17d60*/  STL [R1+0x870], R5 ;  /* 0x0008700501007387 */ /* 0x0001e20000100800 */
[----:B------:R-:W-:-:S03]  /*17d70*/  LEA.HI.X.SX32 R14, R19, R3, 0x1, P2 ;  /* 0x00000003130e7211 */ /* 0x000fc600010f0eff */
[----:B0-----:R-:W4:Y:S01]  /*17d80*/  LDL.LU R5, [R1+0x70] ;  /* 0x0000700001057983 */ /* 0x001f220000300800 */
[----:B--2---:R-:W-:-:S05]  /*17d90*/  LEA R11, P0, R20, R2, 0x1 ;  /* 0x00000002140b7211 */ /* 0x004fca00078008ff */
[----:B------:R-:W-:Y:S04]  /*17da0*/  STL [R1+0x8ac], R11 ;  /* 0x0008ac0b01007387 */ /* 0x000fe80000100800 */
[----:B------:R0:W-:Y:S04]  /*17db0*/  STL [R1+0x878], R4 ;  /* 0x0008780401007387 */ /* 0x0001e80000100800 */
[----:B0-----:R-:W2:Y:S01]  /*17dc0*/  LDL.LU R4, [R1+0x6c] ;  /* 0x00006c0001047983 */ /* 0x001ea20000300800 */
[----:B---3--:R-:W-:-:S05]  /*17dd0*/  LEA R11, P1, R21, R2, 0x1 ;  /* 0x00000002150b7211 */ /* 0x008fca00078208ff */
[----:B------:R0:W-:Y:S04]  /*17de0*/  STL [R1+0x8b4], R11 ;  /* 0x0008b40b01007387 */ /* 0x0001e80000100800 */
[----:B------:R1:W-:Y:S04]  /*17df0*/  STL [R1+0x880], R14 ;  /* 0x0008800e01007387 */ /* 0x0003e80000100800 */
[----:B------:R-:W3:Y:S01]  /*17e00*/  LDL.LU R19, [R1+0x68] ;  /* 0x0000680001137983 */ /* 0x000ee20000300800 */
[----:B0-----:R-:W-:Y:S02]  /*17e10*/  LEA R11, P2, R22, R2, 0x1 ;  /* 0x00000002160b7211 */ /* 0x001fe400078408ff */
[----:B-1----:R-:W-:-:S03]  /*17e20*/  LEA.HI.X.SX32 R14, R8, R3, 0x1, P3 ;  /* 0x00000003080e7211 */ /* 0x002fc600018f0eff */
[----:B------:R0:W-:Y:S01]  /*17e30*/  STL [R1+0x8bc], R11 ;  /* 0x0008bc0b01007387 */ /* 0x0001e20000100800 */
[----:B------:R-:W-:-:S03]  /*17e40*/  LEA.HI.X.SX32 R8, R10, R3, 0x1, P4 ;  /* 0x000000030a087211 */ /* 0x000fc600020f0eff */
[----:B------:R-:W-:Y:S04]  /*17e50*/  STL [R1+0x888], R14 ;  /* 0x0008880e01007387 */ /* 0x000fe80000100800 */
[----:B------:R-:W3:Y:S01]  /*17e60*/  LDL.LU R10, [R1+0x64] ;  /* 0x00006400010a7983 */ /* 0x000ee20000300800 */
[----:B0-----:R-:W-:-:S05]  /*17e70*/  LEA R11, P3, R25, R2, 0x1 ;  /* 0x00000002190b7211 */ /* 0x001fca00078608ff */
[----:B------:R0:W-:Y:S04]  /*17e80*/  STL [R1+0x8c4], R11 ;  /* 0x0008c40b01007387 */ /* 0x0001e80000100800 */
[----:B------:R1:W-:Y:S01]  /*17e90*/  STL [R1+0x890], R8 ;  /* 0x0008900801007387 */ /* 0x0003e20000100800 */
[----:B0-----:R-:W-:Y:S02]  /*17ea0*/  LEA.HI.X.SX32 R11, R9, R3, 0x1, P5 ;  /* 0x00000003090b7211 */ /* 0x001fe400028f0eff */
[----:B------:R-:W-:-:S05]  /*17eb0*/  LEA R14, P4, R26, R2, 0x1 ;  /* 0x000000021a0e7211 */ /* 0x000fca00078808ff */
[----:B------:R-:W-:Y:S04]  /*17ec0*/  STL [R1+0x8cc], R14 ;  /* 0x0008cc0e01007387 */ /* 0x000fe80000100800 */
[----:B------:R-:W3:Y:S04]  /*17ed0*/  LDL.LU R9, [R1+0x60] ;  /* 0x0000600001097983 */ /* 0x000ee80000300800 */
[----:B------:R0:W-:Y:S01]  /*17ee0*/  STL [R1+0x898], R11 ;  /* 0x0008980b01007387 */ /* 0x0001e20000100800 */
[----:B-1----:R-:W-:Y:S02]  /*17ef0*/  LEA R8, P5, R18, R2, 0x1 ;  /* 0x0000000212087211 */ /* 0x002fe400078a08ff */
[----:B0-----:R-:W-:-:S03]  /*17f00*/  LEA.HI.X.SX32 R11, R7, R3, 0x1, P6 ;  /* 0x00000003070b7211 */ /* 0x001fc600030f0eff */
[----:B------:R0:W-:Y:S01]  /*17f10*/  STL [R1+0x8d4], R8 ;  /* 0x0008d40801007387 */ /* 0x0001e20000100800 */
[----:B------:R-:W-:-:S03]  /*17f20*/  LEA.HI.X.SX32 R7, R20, R3, 0x1, P0 ;  /* 0x0000000314077211 */ /* 0x000fc600000f0eff */
[----:B------:R5:W-:Y:S04]  /*17f30*/  STL [R1+0x8a0], R11 ;  /* 0x0008a00b01007387 */ /* 0x000be80000100800 */
[----:B------:R-:W3:Y:S01]  /*17f40*/  LDL.LU R20, [R1+0x5c] ;  /* 0x00005c0001147983 */ /* 0x000ee20000300800 */
[----:B0-----:R-:W-:-:S05]  /*17f50*/  LEA R8, P6, R17, R2, 0x1 ;  /* 0x0000000211087211 */ /* 0x001fca00078c08ff */
[----:B------:R0:W-:Y:S04]  /*17f60*/  STL [R1+0x8dc], R8 ;  /* 0x0008dc0801007387 */ /* 0x0001e80000100800 */
[----:B------:R-:W-:Y:S01]  /*17f70*/  STL [R1+0x8a8], R7 ;  /* 0x0008a80701007387 */ /* 0x000fe20000100800 */
[----:B-----5:R-:W-:Y:S02]  /*17f80*/  LEA R11, P0, R24, R2, 0x1 ;  /* 0x00000002180b7211 */ /* 0x020fe400078008ff */
[----:B0-----:R-:W-:-:S03]  /*17f90*/  LEA.HI.X.SX32 R8, R21, R3, 0x1, P1 ;  /* 0x0000000315087211 */ /* 0x001fc600008f0eff */
[----:B------:R0:W-:Y:S04]  /*17fa0*/  STL [R1+0x8e4], R11 ;  /* 0x0008e40b01007387 */ /* 0x0001e80000100800 */
[----:B------:R-:W5:Y:S01]  /*17fb0*/  LDL.LU R21, [R1+0x58] ;  /* 0x0000580001157983 */ /* 0x000f620000300800 */
[----:B0-----:R-:W-:-:S03]  /*17fc0*/  LEA.HI.X.SX32 R11, R22, R3, 0x1, P2 ;  /* 0x00000003160b7211 */ /* 0x001fc600010f0eff */
[----:B------:R-:W-:Y:S01]  /*17fd0*/  STL [R1+0x8b0], R8 ;  /* 0x0008b00801007387 */ /* 0x000fe20000100800 */
[----:B------:R-:W-:-:S05]  /*17fe0*/  LEA R7, P1, R27, R2, 0x1 ;  /* 0x000000021b077211 */ /* 0x000fca00078208ff */
[----:B------:R0:W-:Y:S04]  /*17ff0*/  STL [R1+0x8ec], R7 ;  /* 0x0008ec0701007387 */ /* 0x0001e80000100800 */
[----:B------:R-:W-:Y:S04]  /*18000*/  STL [R1+0x8b8], R11 ;  /* 0x0008b80b01007387 */ /* 0x000fe80000100800 */
[----:B------:R-:W5:Y:S01]  /*18010*/  LDL.LU R22, [R1+0x54] ;  /* 0x0000540001167983 */ /* 0x000f620000300800 */
[----:B0-----:R-:W-:Y:S02]  /*18020*/  LEA.HI.X.SX32 R7, R25, R3, 0x1, P3 ;  /* 0x0000000319077211 */ /* 0x001fe400018f0eff */
[----:B----4-:R-:W-:-:S05]  /*18030*/  LEA R8, P2, R28, R2, 0x1 ;  /* 0x000000021c087211 */ /* 0x010fca00078408ff */
[----:B------:R0:W-:Y:S04]  /*18040*/  STL [R1+0x8f4], R8 ;  /* 0x0008f40801007387 */ /* 0x0001e80000100800 */
[----:B------:R-:W-:Y:S01]  /*18050*/  STL [R1+0x8c0], R7 ;  /* 0x0008c00701007387 */ /* 0x000fe20000100800 */
[----:B0-----:R-:W-:Y:S02]  /*18060*/  LEA.HI.X.SX32 R8, R26, R3, 0x1, P4 ;  /* 0x000000031a087211 */ /* 0x001fe400020f0eff */
[----:B------:R-:W-:-:S05]  /*18070*/  LEA R11, P3, R29, R2, 0x1 ;  /* 0x000000021d0b7211 */ /* 0x000fca00078608ff */
[----:B------:R0:W-:Y:S04]  /*18080*/  STL [R1+0x8fc], R11 ;  /* 0x0008fc0b01007387 */ /* 0x0001e80000100800 */
[----:B------:R-:W4:Y:S01]  /*18090*/  LDL.LU R25, [R1+0x50] ;  /* 0x0000500001197983 */ /* 0x000f220000300800 */
[----:B0-----:R-:W-:-:S03]  /*180a0*/  LEA.HI.X.SX32 R11, R18, R3, 0x1, P5 ;  /* 0x00000003120b7211 */ /* 0x001fc600028f0eff */
[----:B------:R0:W-:Y:S01]  /*180b0*/  STL [R1+0x8c8], R8 ;  /* 0x0008c80801007387 */ /* 0x0001e20000100800 */
[----:B------:R-:W-:-:S05]  /*180c0*/  LEA R7, P4, R6, R2, 0x1 ;  /* 0x0000000206077211 */ /* 0x000fca00078808ff */
[----:B------:R1:W-:Y:S04]  /*180d0*/  STL [R1+0x904], R7 ;  /* 0x0009040701007387 */ /* 0x0003e80000100800 */
[----:B------:R-:W-:Y:S04]  /*180e0*/  STL [R1+0x8d0], R11 ;  /* 0x0008d00b01007387 */ /* 0x000fe80000100800 */
[----:B------:R-:W4:Y:S01]  /*180f0*/  LDL.LU R26, [R1+0x4c] ;  /* 0x00004c00011a7983 */ /* 0x000f220000300800 */
[----:B0-----:R-:W-:Y:S02]  /*18100*/  LEA R8, P5, R5, R2, 0x1 ;  /* 0x0000000205087211 */ /* 0x001fe400078a08ff */
[----:B-1----:R-:W-:-:S03]  /*18110*/  LEA.HI.X.SX32 R7, R17, R3, 0x1, P6 ;  /* 0x0000000311077211 */ /* 0x002fc600030f0eff */
[----:B------:R-:W-:Y:S04]  /*18120*/  STL [R1+0x90c], R8 ;  /* 0x00090c0801007387 */ /* 0x000fe80000100800 */
[----:B------:R0:W-:Y:S02]  /*18130*/  STL [R1+0x8d8], R7 ;  /* 0x0008d80701007387 */ /* 0x0001e40000100800 */
[----:B0-----:R-:W-:Y:S02]  /*18140*/  LEA.HI.X.SX32 R7, R24, R3, 0x1, P0 ;  /* 0x0000000318077211 */ /* 0x001fe400000f0eff */
[----:B--2---:R-:W-:-:S05]  /*18150*/  LEA R11, P6, R4, R2, 0x1 ;  /* 0x00000002040b7211 */ /* 0x004fca00078c08ff */
[----:B------:R-:W-:Y:S04]  /*18160*/  STL [R1+0x914], R11 ;  /* 0x0009140b01007387 */ /* 0x000fe80000100800 */
[----:B------:R-:W2:Y:S01]  /*18170*/  LDL.LU R18, [R1+0x48] ;  /* 0x0000480001127983 */ /* 0x000ea20000300800 */
[----:B---3--:R-:W-:-:S03]  /*18180*/  LEA R8, P0, R19, R2, 0x1 ;  /* 0x0000000213087211 */ /* 0x008fc600078008ff */
[----:B------:R0:W-:Y:S04]  /*18190*/  STL [R1+0x8e0], R7 ;  /* 0x0008e00701007387 */ /* 0x0001e80000100800 */
[----:B------:R1:W-:Y:S04]  /*181a0*/  STL [R1+0x91c], R8 ;  /* 0x00091c0801007387 */ /* 0x0003e80000100800 */
[----:B------:R-:W3:Y:S01]  /*181b0*/  LDL.LU R17, [R1+0x44] ;  /* 0x0000440001117983 */ /* 0x000ee20000300800 */
[----:B0-----:R-:W-:-:S05]  /*181c0*/  LEA.HI.X.SX32 R7, R27, R3, 0x1, P1 ;  /* 0x000000031b077211 */ /* 0x001fca00008f0eff */
[----:B------:R0:W-:Y:S01]  /*181d0*/  STL [R1+0x8e8], R7 ;  /* 0x0008e80701007387 */ /* 0x0001e20000100800 */
[----:B-1----:R-:W-:-:S03]  /*181e0*/  LEA R8, P1, R10, R2, 0x1 ;  /* 0x000000020a087211 */ /* 0x002fc600078208ff */
[----:B------:R-:W3:Y:S04]  /*181f0*/  LDL.LU R24, [R1+0x40] ;  /* 0x0000400001187983 */ /* 0x000ee80000300800 */
[----:B------:R-:W-:Y:S01]  /*18200*/  STL [R1+0x924], R8 ;  /* 0x0009240801007387 */ /* 0x000fe20000100800 */
[----:B0-----:R-:W-:-:S03]  /*18210*/  LEA.HI.X.SX32 R7, R28, R3, 0x1, P2 ;  /* 0x000000031c077211 */ /* 0x001fc600010f0eff */
[----:B------:R-:W3:Y:S04]  /*18220*/  LDL.LU R27, [R1+0x3c] ;  /* 0x00003c00011b7983 */ /* 0x000ee80000300800 */
[----:B------:R0:W-:Y:S04]  /*18230*/  STL [R1+0x8f0], R7 ;  /* 0x0008f00701007387 */ /* 0x0001e80000100800 */
[----:B------:R-:W3:Y:S01]  /*18240*/  LDL.LU R28, [R1+0x38] ;  /* 0x00003800011c7983 */ /* 0x000ee20000300800 */
[----:B0-----:R-:W-:Y:S02]  /*18250*/  LEA.HI.X.SX32 R7, R29, R3, 0x1, P3 ;  /* 0x000000031d077211 */ /* 0x001fe400018f0eff */
[----:B------:R-:W-:-:S05]  /*18260*/  LEA R8, P2, R9, R2, 0x1 ;  /* 0x0000000209087211 */ /* 0x000fca00078408ff */
[----:B------:R0:W-:Y:S04]  /*18270*/  STL [R1+0x92c], R8 ;  /* 0x00092c0801007387 */ /* 0x0001e80000100800 */
[----:B------:R-:W3:Y:S04]  /*18280*/  LDL.LU R29, [R1+0x2c] ;  /* 0x00002c00011d7983 */ /* 0x000ee80000300800 */
[----:B------:R1:W-:Y:S04]  /*18290*/  STL [R1+0x8f8], R7 ;  /* 0x0008f80701007387 */ /* 0x0003e80000100800 */
[----:B------:R-:W3:Y:S01]  /*182a0*/  LDL.LU R16, [R1+0x28] ;  /* 0x0000280001107983 */ /* 0x000ee20000300800 */
[----:B0-----:R-:W-:-:S02]  /*182b0*/  LEA R8, P3, R20, R2, 0x1 ;  /* 0x0000000214087211 */ /* 0x001fc400078608ff */
[----:B-1----:R-:W-:-:S03]  /*182c0*/  LEA.HI.X.SX32 R7, R6, R3, 0x1, P4 ;  /* 0x0000000306077211 */ /* 0x002fc600020f0eff */
[----:B------:R0:W-:Y:S04]  /*182d0*/  STL [R1+0x934], R8 ;  /* 0x0009340801007387 */ /* 0x0001e80000100800 */
[----:B------:R-:W3:Y:S04]  /*182e0*/  LDL.LU R15, [R1+0x24] ;  /* 0x00002400010f7983 */ /* 0x000ee80000300800 */
[----:B------:R-:W-:Y:S04]  /*182f0*/  STL [R1+0x900], R7 ;  /* 0x0009000701007387 */ /* 0x000fe80000100800 */
[----:B------:R-:W3:Y:S01]  /*18300*/  LDL.LU R14, [R1+0x20] ;  /* 0x00002000010e7983 */ /* 0x000ee20000300800 */
[----:B------:R-:W-:-:S02]  /*18310*/  LEA.HI.X.SX32 R5, R5, R3, 0x1, P5 ;  /* 0x0000000305057211 */ /* 0x000fc400028f0eff */
[----:B-----5:R-:W-:-:S05]  /*18320*/  LEA R6, P4, R21, R2, 0x1 ;  /* 0x0000000215067211 */ /* 0x020fca00078808ff */
[----:B------:R1:W-:Y:S04]  /*18330*/  STL [R1+0x93c], R6 ;  /* 0x00093c0601007387 */ /* 0x0003e80000100800 */
[----:B------:R-:W5:Y:S04]  /*18340*/  LDL.LU R11, [R1+0x1c] ;  /* 0x00001c00010b7983 */ /* 0x000f680000300800 */
[----:B------:R1:W-:Y:S04]  /*18350*/  STL [R1+0x908], R5 ;  /* 0x0009080501007387 */ /* 0x0003e80000100800 */
[----:B0-----:R-:W5:Y:S01]  /*18360*/  LDL.LU R8, [R1+0x18] ;  /* 0x0000180001087983 */ /* 0x001f620000300800 */
[----:B-1----:R-:W-:-:S05]  /*18370*/  LEA R6, P5, R22, R2, 0x1 ;  /* 0x0000000216067211 */ /* 0x002fca00078a08ff */
[----:B------:R0:W-:Y:S04]  /*18380*/  STL [R1+0x944], R6 ;  /* 0x0009440601007387 */ /* 0x0001e80000100800 */
[----:B------:R-:W5:Y:S01]  /*18390*/  LDL.LU R7, [R1+0x14] ;  /* 0x0000140001077983 */ /* 0x000f620000300800 */
[-C--:B------:R-:W-:Y:S02]  /*183a0*/  LEA.HI.X.SX32 R5, R4, R3.reuse, 0x1, P6 ;  /* 0x0000000304057211 */ /* 0x080fe400030f0eff */
[----:B------:R-:W-:-:S03]  /*183b0*/  LEA.HI.X.SX32 R19, R19, R3, 0x1, P0 ;  /* 0x0000000313137211 */ /* 0x000fc600000f0eff */
[----:B------:R1:W-:Y:S04]  /*183c0*/  STL [R1+0x910], R5 ;  /* 0x0009100501007387 */ /* 0x0003e80000100800 */
[----:B0-----:R-:W5:Y:S01]  /*183d0*/  LDL.LU R6, [R1+0xc] ;  /* 0x00000c0001067983 */ /* 0x001f620000300800 */
[-C--:B------:R-:W-:Y:S02]  /*183e0*/  LEA.HI.X.SX32 R10, R10, R3.reuse, 0x1, P1 ;  /* 0x000000030a0a7211 */ /* 0x080fe400008f0eff */
[----:B------:R-:W-:Y:S02]  /*183f0*/  LEA.HI.X.SX32 R9, R9, R3, 0x1, P2 ;  /* 0x0000000309097211 */ /* 0x000fe400010f0eff */
[----:B----4-:R-:W-:-:S05]  /*18400*/  LEA R4, P6, R25, R2, 0x1 ;  /* 0x0000000219047211 */ /* 0x010fca00078c08ff */
[----:B------:R-:W-:Y:S04]  /*18410*/  STL [R1+0x94c], R4 ;  /* 0x00094c0401007387 */ /* 0x000fe80000100800 */
[----:B-1----:R-:W4:Y:S04]  /*18420*/  LDL.LU R5, [R1+0x4] ;  /* 0x0000040001057983 */ /* 0x002f280000300800 */
[----:B------:R0:W-:Y:S04]  /*18430*/  STL [R1+0x918], R19 ;  /* 0x0009181301007387 */ /* 0x0001e80000100800 */
[----:B0-----:R-:W4:Y:S01]  /*18440*/  LDL.LU R19, [R1] ;  /* 0x0000000001137983 */ /* 0x001f220000300800 */
[----:B------:R-:W-:-:S05]  /*18450*/  LEA R4, P0, R26, R2, 0x1 ;  /* 0x000000021a047211 */ /* 0x000fca00078008ff */
[----:B------:R0:W-:Y:S04]  /*18460*/  STL [R1+0x954], R4 ;  /* 0x0009540401007387 */ /* 0x0001e80000100800 */
[----:B0-----:R-:W4:Y:S04]  /*18470*/  LDL.LU R4, [R1+0x9d0] ;  /* 0x0009d00001047983 */ /* 0x001f280000300800 */
[----:B------:R2:W-:Y:S01]  /*18480*/  STL [R1+0x920], R10 ;  /* 0x0009200a01007387 */ /* 0x0005e20000100800 */
[-C--:B------:R-:W-:Y:S02]  /*18490*/  LEA.HI.X.SX32 R20, R20, R3.reuse, 0x1, P3 ;  /* 0x0000000314147211 */ /* 0x080fe400018f0eff */
[----:B------:R-:W-:-:S02]  /*184a0*/  LEA.HI.X.SX32 R21, R21, R3, 0x1, P4 ;  /* 0x0000000315157211 */ /* 0x000fc400020f0eff */
[-C--:B------:R-:W-:Y:S02]  /*184b0*/  LEA.HI.X.SX32 R22, R22, R3.reuse, 0x1, P5 ;  /* 0x0000000316167211 */ /* 0x080fe400028f0eff */
[-C--:B------:R-:W-:Y:S02]  /*184c0*/  LEA.HI.X.SX32 R25, R25, R3.reuse, 0x1, P6 ;  /* 0x0000000319197211 */ /* 0x080fe400030f0eff */
[----:B------:R-:W-:Y:S02]  /*184d0*/  LEA.HI.X.SX32 R26, R26, R3, 0x1, P0 ;  /* 0x000000031a1a7211 */ /* 0x000fe400000f0eff */
[----:B--2---:R-:W-:-:S05]  /*184e0*/  LEA R10, P1, R18, R2, 0x1 ;  /* 0x00000002120a7211 */ /* 0x004fca00078208ff */
[----:B------:R0:W-:Y:S04]  /*184f0*/  STL [R1+0x95c], R10 ;  /* 0x00095c0a01007387 */ /* 0x0001e80000100800 */
[----:B0-----:R-:W2:Y:S04]  /*18500*/  LDL.LU R10, [R1+0xb38] ;  /* 0x000b3800010a7983 */ /* 0x001ea80000300800 */
[----:B------:R3:W-:Y:S02]  /*18510*/  STL [R1+0x928], R9 ;  /* 0x0009280901007387 */ /* 0x0007e40000100800 */
[----:B---3--:R-:W-:-:S05]  /*18520*/  LEA R9, P2, R17, R2, 0x1 ;  /* 0x0000000211097211 */ /* 0x008fca00078408ff */
[----:B------:R0:W-:Y:S04]  /*18530*/  STL [R1+0x964], R9 ;  /* 0x0009640901007387 */ /* 0x0001e80000100800 */
[----:B0-----:R-:W3:Y:S04]  /*18540*/  LDL.LU R9, [R1+0xb34] ;  /* 0x000b340001097983 */ /* 0x001ee80000300800 */
[----:B------:R0:W-:Y:S02]  /*18550*/  STL [R1+0x930], R20 ;  /* 0x0009301401007387 */ /* 0x0001e40000100800 */
[----:B0-----:R-:W-:-:S05]  /*18560*/  LEA R20, P3, R24, R2, 0x1 ;  /* 0x0000000218147211 */ /* 0x001fca00078608ff */
[----:B------:R0:W-:Y:S04]  /*18570*/  STL [R1+0x96c], R20 ;  /* 0x00096c1401007387 */ /* 0x0001e80000100800 */
[----:B0-----:R-:W2:Y:S04]  /*18580*/  LDL.LU R20, [R1+0xb30] ;  /* 0x000b300001147983 */ /* 0x001ea80000300800 */
        /* <DEDUP_REMOVED lines=10> */
[----:B------:R0:W-:Y:S01]  /*18630*/  STL [R1+0x984], R25 ;  /* 0x0009841901007387 */ /* 0x0001e20000100800 */
[----:B------:R-:W-:-:S03]  /*18640*/  LEA.HI.X.SX32 R18, R18, R3, 0x1, P1 ;  /* 0x0000000312127211 */ /* 0x000fc600008f0eff */
        /* <DEDUP_REMOVED lines=17> */
[----:B-----5:R-:W-:-:S05]  /*18760*/  LEA R24, P3, R11, R2, 0x1 ;  /* 0x000000020b187211 */ /* 0x020fca00078608ff */
[----:B------:R0:W-:Y:S01]  /*18770*/  STL [R1+0x9a4], R24 ;  /* 0x0009a41801007387 */ /* 0x0001e20000100800 */
[----:B------:R-:W-:-:S03]  /*18780*/  LEA.HI.X.SX32 R28, R28, R3, 0x1, P5 ;  /* 0x000000031c1c7211 */ /* 0x000fc600028f0eff */
[----:B0-----:R-:W5:Y:S04]  /*18790*/  LDL.LU R24, [R1+0xb14] ;  /* 0x000b140001187983 */ /* 0x001f680000300800 */
[----:B------:R0:W-:Y:S02]  /*187a0*/  STL [R1+0x970], R27 ;  /* 0x0009701b01007387 */ /* 0x0001e40000100800 */
[----:B0-----:R-:W-:-:S05]  /*187b0*/  LEA R27, P4, R8, R2, 0x1 ;  /* 0x00000002081b7211 */ /* 0x001fca00078808ff */
[----:B------:R0:W-:Y:S04]  /*187c0*/  STL [R1+0x9ac], R27 ;  /* 0x0009ac1b01007387 */ /* 0x0001e80000100800 */
[----:B0-----:R-:W2:Y:S04]  /*187d0*/  LDL.LU R27, [R1+0xb10] ;  /* 0x000b1000011b7983 */ /* 0x001ea80000300800 */
[----:B------:R0:W-:Y:S02]  /*187e0*/  STL [R1+0x978], R28 ;  /* 0x0009781c01007387 */ /* 0x0001e40000100800 */
[----:B0-----:R-:W-:-:S05]  /*187f0*/  LEA R28, P5, R7, R2, 0x1 ;  /* 0x00000002071c7211 */ /* 0x001fca00078a08ff */
[----:B------:R0:W-:Y:S04]  /*18800*/  STL [R1+0x9b4], R28 ;  /* 0x0009b41c01007387 */ /* 0x0001e80000100800 */
[----:B0-----:R-:W3:Y:S01]  /*18810*/  LDL.LU R28, [R1+0xb0c] ;  /* 0x000b0c00011c7983 */ /* 0x001ee20000300800 */
[-C--:B------:R-:W-:Y:S02]  /*18820*/  LEA.HI.X.SX32 R29, R29, R3.reuse, 0x1, P6 ;  /* 0x000000031d1d7211 */ /* 0x080fe400030f0eff */
[----:B------:R-:W-:-:S03]  /*18830*/  LEA.HI.X.SX32 R16, R16, R3, 0x1, P0 ;  /* 0x0000000310107211 */ /* 0x000fc600000f0eff */
[----:B------:R0:W-:Y:S01]  /*18840*/  STL [R1+0x980], R29 ;  /* 0x0009801d01007387 */ /* 0x0001e20000100800 */
[----:B------:R-:W-:Y:S02]  /*18850*/  LEA.HI.X.SX32 R15, R15, R3, 0x1, P1 ;  /* 0x000000030f0f7211 */ /* 0x000fe400008f0eff */
[----:B0-----:R-:W-:-:S05]  /*18860*/  LEA R29, P6, R6, R2, 0x1 ;  /* 0x00000002061d7211 */ /* 0x001fca00078c08ff */
[----:B------:R0:W-:Y:S04]  /*18870*/  STL [R1+0x9bc], R29 ;  /* 0x0009bc1d01007387 */ /* 0x0001e80000100800 */
[----:B0-----:R-:W5:Y:S04]  /*18880*/  LDL.LU R29, [R1+0xb08] ;  /* 0x000b0800011d7983 */ /* 0x001f680000300800 */
[----:B------:R4:W-:Y:S01]  /*18890*/  STL [R1+0x988], R16 ;  /* 0x0009881001007387 */ /* 0x0009e20000100800 */
[----:B------:R-:W-:Y:S01]  /*188a0*/  IMAD R0, R0, UR9, RZ ;  /* 0x0000000900007c24 */ /* 0x000fe2000f8e02ff */
[----:B----4-:R-:W-:-:S05]  /*188b0*/  LEA R16, P0, R5, R2, 0x1 ;  /* 0x0000000205107211 */ /* 0x010fca00078008ff */
[----:B------:R0:W-:Y:S01]  /*188c0*/  STL [R1+0x9c4], R16 ;  /* 0x0009c41001007387 */ /* 0x0001e20000100800 */
[----:B------:R-:W-:-:S03]  /*188d0*/  LEA.HI.X.SX32 R11, R11, R3, 0x1, P3 ;  /* 0x000000030b0b7211 */ /* 0x000fc600018f0eff */
[----:B------:R1:W-:Y:S01]  /*188e0*/  STL [R1+0x990], R15 ;  /* 0x0009900f01007387 */ /* 0x0003e20000100800 */
[-C--:B0-----:R-:W-:Y:S02]  /*188f0*/  LEA R16, P1, R19, R2.reuse, 0x1 ;  /* 0x0000000213107211 */ /* 0x081fe400078208ff */
[----:B-1----:R-:W-:Y:S02]  /*18900*/  LEA.HI.X.SX32 R15, R14, R3, 0x1, P2 ;  /* 0x000000030e0f7211 */ /* 0x002fe400010f0eff */
[-C--:B------:R-:W-:Y:S01]  /*18910*/  LEA R14, P2, R4, R2.reuse, 0x1 ;  /* 0x00000002040e7211 */ /* 0x080fe200078408ff */
[----:B------:R-:W-:Y:S04]  /*18920*/  STL [R1+0x9cc], R16 ;  /* 0x0009cc1001007387 */ /* 0x000fe80000100800 */
[----:B------:R0:W-:Y:S04]  /*18930*/  STL [R1+0x998], R15 ;  /* 0x0009980f01007387 */ /* 0x0001e80000100800 */
[----:B------:R1:W-:Y:S04]  /*18940*/  STL [R1+0xa34], R14 ;  /* 0x000a340e01007387 */ /* 0x0003e80000100800 */
[----:B------:R3:W-:Y:S01]  /*18950*/  STL [R1+0x9a0], R11 ;  /* 0x0009a00b01007387 */ /* 0x0007e20000100800 */
[----:B0-----:R-:W-:-:S02]  /*18960*/  LEA R15, P3, R0, R2, 0x1 ;  /* 0x00000002000f7211 */ /* 0x001fc400078608ff */
[-C--:B-1----:R-:W-:Y:S02]  /*18970*/  LEA.HI.X.SX32 R14, R8, R3.reuse, 0x1, P4 ;  /* 0x00000003080e7211 */ /* 0x082fe400020f0eff */
[-C--:B------:R-:W-:Y:S01]  /*18980*/  LEA.HI.X.SX32 R8, R7, R3.reuse, 0x1, P5 ;  /* 0x0000000307087211 */ /* 0x080fe200028f0eff */
[----:B------:R-:W-:Y:S01]  /*18990*/  STL [R1+0x9d4], R15 ;  /* 0x0009d40f01007387 */ /* 0x000fe20000100800 */
[----:B------:R-:W-:-:S03]  /*189a0*/  LEA.HI.X.SX32 R6, R6, R3, 0x1, P6 ;  /* 0x0000000306067211 */ /* 0x000fc600030f0eff */
[----:B------:R-:W-:Y:S01]  /*189b0*/  STL [R1+0x9a8], R14 ;  /* 0x0009a80e01007387 */ /* 0x000fe20000100800 */
[----:B------:R-:W-:Y:S01]  /*189c0*/  LEA.HI.X.SX32 R0, R0, R3, 0x1, P3 ;  /* 0x0000000300007211 */ /* 0x000fe200018f0eff */
[----:B------:R-:W-:Y:S02]  /*189d0*/  IMAD R12, R12, UR9, RZ ;  /* 0x000000090c0c7c24 */ /* 0x000fe4000f8e02ff */
[----:B------:R-:W-:Y:S02]  /*189e0*/  IMAD R13, R13, UR9, RZ ;  /* 0x000000090d0d7c24 */ /* 0x000fe4000f8e02ff */
[----:B------:R-:W-:Y:S01]  /*189f0*/  IMAD R23, R23, UR9, RZ ;  /* 0x0000000917177c24 */ /* 0x000fe2000f8e02ff */
[----:B------:R-:W0:Y:S01]  /*18a00*/  LDCU UR9, c[0x0][0x3a8] ;  /* 0x00007500ff0977ac */ /* 0x000e220008000800 */
[-C--:B--2---:R-:W-:Y:S02]  /*18a10*/  LEA R7, P5, R27, R2.reuse, 0x1 ;  /* 0x000000021b077211 */ /* 0x084fe400078a08ff */
[----:B---3--:R-:W-:-:S05]  /*18a20*/  LEA R11, P4, R28, R2, 0x1 ;  /* 0x000000021c0b7211 */ /* 0x008fca00078808ff */
[----:B------:R-:W-:Y:S04]  /*18a30*/  STL [R1+0x9dc], R11 ;  /* 0x0009dc0b01007387 */ /* 0x000fe80000100800 */
[----:B------:R5:W-:Y:S04]  /*18a40*/  STL [R1+0x9b0], R8 ;  /* 0x0009b00801007387 */ /* 0x000be80000100800 */
[----:B------:R1:W-:Y:S04]  /*18a50*/  STL [R1+0x9e4], R7 ;  /* 0x0009e40701007387 */ /* 0x0003e80000100800 */
[----:B------:R2:W-:Y:S01]  /*18a60*/  STL [R1+0x9b8], R6 ;  /* 0x0009b80601007387 */ /* 0x0005e20000100800 */
[----:B-----5:R-:W-:-:S02]  /*18a70*/  LEA R8, P6, R24, R2, 0x1 ;  /* 0x0000000218087211 */ /* 0x020fc400078c08ff */
[----:B-1----:R-:W-:-:S03]  /*18a80*/  LEA.HI.X.SX32 R7, R5, R3, 0x1, P0 ;  /* 0x0000000305077211 */ /* 0x002fc600000f0eff */
[----:B------:R-:W-:Y:S01]  /*18a90*/  STL [R1+0x9ec], R8 ;  /* 0x0009ec0801007387 */ /* 0x000fe20000100800 */
[----:B------:R-:W-:Y:S02]  /*18aa0*/  LEA.HI.X.SX32 R5, R19, R3, 0x1, P1 ;  /* 0x0000000313057211 */ /* 0x000fe400008f0eff */
[-C--:B--2---:R-:W-:Y:S01]  /*18ab0*/  LEA R6, P0, R17, R2.reuse, 0x1 ;  /* 0x0000000211067211 */ /* 0x084fe200078008ff */
[----:B------:R-:W-:Y:S04]  /*18ac0*/  STL [R1+0x9c0], R7 ;  /* 0x0009c00701007387 */ /* 0x000fe80000100800 */
[----:B------:R-:W2:Y:S04]  /*18ad0*/  LDL.LU R19, [R1+0xaa0] ;  /* 0x000aa00001137983 */ /* 0x000ea80000300800 */
[----:B------:R1:W-:Y:S04]  /*18ae0*/  STL [R1+0x9f4], R6 ;  /* 0x0009f40601007387 */ /* 0x0003e80000100800 */
[----:B------:R3:W-:Y:S01]  /*18af0*/  STL [R1+0x9c8], R5 ;  /* 0x0009c80501007387 */ /* 0x0007e20000100800 */
[----:B-1----:R-:W-:-:S02]  /*18b00*/  LEA R6, P1, R18, R2, 0x1 ;  /* 0x0000000212067211 */ /* 0x002fc400078208ff */
[----:B---3--:R-:W-:-:S03]  /*18b10*/  LEA.HI.X.SX32 R5, R4, R3, 0x1, P2 ;  /* 0x0000000304057211 */ /* 0x008fc600010f0eff */
[----:B------:R-:W-:Y:S01]  /*18b20*/  STL [R1+0x9fc], R6 ;  /* 0x0009fc0601007387 */ /* 0x000fe20000100800 */
[----:B------:R-:W-:-:S03]  /*18b30*/  LEA R4, P2, R26, R2, 0x1 ;  /* 0x000000021a047211 */ /* 0x000fc600078408ff */
[----:B------:R1:W-:Y:S04]  /*18b40*/  STL [R1+0xa30], R5 ;  /* 0x000a300501007387 */ /* 0x0003e80000100800 */
[----:B------:R3:W-:Y:S01]  /*18b50*/  STL [R1+0xa04], R4 ;  /* 0x000a040401007387 */ /* 0x0007e20000100800 */
[----:B-1----:R-:W-:-:S03]  /*18b60*/  LEA R5, P3, R25, R2, 0x1 ;  /* 0x0000000219057211 */ /* 0x002fc600078608ff */
[----:B------:R1:W-:Y:S01]  /*18b70*/  STL [R1+0x9d0], R0 ;  /* 0x0009d00001007387 */ /* 0x0003e20000100800 */
[----:B---3--:R-:W-:-:S03]  /*18b80*/  LEA.HI.X.SX32 R4, R28, R3, 0x1, P4 ;  /* 0x000000031c047211 */ /* 0x008fc600020f0eff */
[----:B------:R3:W-:Y:S01]  /*18b90*/  STL [R1+0xa0c], R5 ;  /* 0x000a0c0501007387 */ /* 0x0007e20000100800 */
[----:B-1----:R-:W-:-:S03]  /*18ba0*/  LEA R0, P4, R22, R2, 0x1 ;  /* 0x0000000216007211 */ /* 0x002fc600078808ff */
[----:B------:R1:W-:Y:S01]  /*18bb0*/  STL [R1+0x9d8], R4 ;  /* 0x0009d80401007387 */ /* 0x0003e20000100800 */
[----:B---3--:R-:W-:-:S03]  /*18bc0*/  LEA.HI.X.SX32 R5, R27, R3, 0x1, P5 ;  /* 0x000000031b057211 */ /* 0x008fc600028f0eff */
[----:B------:R3:W-:Y:S04]  /*18bd0*/  STL [R1+0xa14], R0 ;  /* 0x000a140001007387 */ /* 0x0007e80000100800 */
[----:B------:R4:W-:Y:S01]  /*18be0*/  STL [R1+0x9e0], R5 ;  /* 0x0009e00501007387 */ /* 0x0009e20000100800 */
[----:B-1----:R-:W-:Y:S02]  /*18bf0*/  LEA R4, P5, R21, R2, 0x1 ;  /* 0x0000000215047211 */ /* 0x002fe400078a08ff */
[----:B---3--:R-:W-:-:S03]  /*18c00*/  LEA.HI.X.SX32 R0, R24, R3, 0x1, P6 ;  /* 0x0000000318007211 */ /* 0x008fc600030f0eff */
[----:B------:R1:W-:Y:S01]  /*18c10*/  STL [R1+0xa18], R4 ;  /* 0x000a180401007387 */ /* 0x0003e20000100800 */
[----:B----4-:R-:W-:-:S03]  /*18c20*/  LEA R5, P6, R20, R2, 0x1 ;  /* 0x0000000214057211 */ /* 0x010fc600078c08ff */
[----:B------:R3:W-:Y:S04]  /*18c30*/  STL [R1+0x9e8], R0 ;  /* 0x0009e80001007387 */ /* 0x0007e80000100800 */
[----:B------:R4:W-:Y:S01]  /*18c40*/  STL [R1+0xa1c], R5 ;  /* 0x000a1c0501007387 */ /* 0x0009e20000100800 */
[----:B-1----:R-:W-:Y:S02]  /*18c50*/  LEA.HI.X.SX32 R4, R17, R3, 0x1, P0 ;  /* 0x0000000311047211 */ /* 0x002fe400000f0eff */
[----:B---3--:R-:W-:-:S03]  /*18c60*/  LEA R0, P0, R9, R2, 0x1 ;  /* 0x0000000209007211 */ /* 0x008fc600078008ff */
[----:B------:R1:W-:Y:S01]  /*18c70*/  STL [R1+0x9f0], R4 ;  /* 0x0009f00401007387 */ /* 0x0003e20000100800 */
[----:B----4-:R-:W-:-:S03]  /*18c80*/  LEA.HI.X.SX32 R5, R18, R3, 0x1, P1 ;  /* 0x0000000312057211 */ /* 0x010fc600008f0eff */
[----:B------:R3:W-:Y:S04]  /*18c90*/  STL [R1+0xa20], R0 ;  /* 0x000a200001007387 */ /* 0x0007e80000100800 */
[----:B------:R4:W-:Y:S01]  /*18ca0*/  STL [R1+0x9f8], R5 ;  /* 0x0009f80501007387 */ /* 0x0009e20000100800 */
[----:B-1----:R-:W-:Y:S02]  /*18cb0*/  LEA R4, P1, R10, R2, 0x1 ;  /* 0x000000020a047211 */ /* 0x002fe400078208ff */
[----:B---3--:R-:W-:-:S03]  /*18cc0*/  LEA.HI.X.SX32 R0, R26, R3, 0x1, P2 ;  /* 0x000000031a007211 */ /* 0x008fc600010f0eff */
[----:B------:R1:W-:Y:S01]  /*18cd0*/  STL [R1+0xa24], R4 ;  /* 0x000a240401007387 */ /* 0x0003e20000100800 */
[----:B----4-:R-:W-:-:S03]  /*18ce0*/  LEA R5, P2, R12, R2, 0x1 ;  /* 0x000000020c057211 */ /* 0x010fc600078408ff */
[----:B------:R3:W-:Y:S04]  /*18cf0*/  STL [R1+0xa00], R0 ;  /* 0x000a000001007387 */ /* 0x0007e80000100800 */
[----:B------:R-:W-:Y:S01]  /*18d00*/  STL [R1+0xa28], R5 ;  /* 0x000a280501007387 */ /* 0x000fe20000100800 */
[----:B-1----:R-:W-:-:S03]  /*18d10*/  LEA.HI.X.SX32 R4, R25, R3, 0x1, P3 ;  /* 0x0000000319047211 */ /* 0x002fc600018f0eff */
[----:B------:R-:W4:Y:S01]  /*18d20*/  LDL.LU R17, [R1+0xae4] ;  /* 0x000ae40001117983 */ /* 0x000f220000300800 */
[----:B---3--:R-:W-:-:S03]  /*18d30*/  LEA R0, P3, R13, R2, 0x1 ;  /* 0x000000020d007211 */ /* 0x008fc600078608ff */
[----:B------:R-:W-:Y:S04]  /*18d40*/  STL [R1+0xa08], R4 ;  /* 0x000a080401007387 */ /* 0x000fe80000100800 */
[----:B------:R-:W3:Y:S04]  /*18d50*/  LDL.LU R24, [R1+0xaf0] ;  /* 0x000af00001187983 */ /* 0x000ee80000300800 */
[----:B------:R1:W-:Y:S04]  /*18d60*/  STL [R1+0xa2c], R0 ;  /* 0x000a2c0001007387 */ /* 0x0003e80000100800 */
[----:B------:R-:W5:Y:S04]  /*18d70*/  LDL.LU R27, [R1+0xaa4] ;  /* 0x000aa400011b7983 */ /* 0x000f680000300800 */
[----:B------:R-:W5:Y:S01]  /*18d80*/  LDL.LU R28, [R1+0xaa8] ;  /* 0x000aa800011c7983 */ /* 0x000f620000300800 */
[----:B-1----:R-:W-:-:S02]  /*18d90*/  LEA.HI.X.SX32 R0, R22, R3, 0x1, P4 ;  /* 0x0000000316007211 */ /* 0x002fc400020f0eff */
[----:B------:R-:W-:-:S03]  /*18da0*/  LEA R2, P4, R23, R2, 0x1 ;  /* 0x0000000217027211 */ /* 0x000fc600078808ff */
[----:B------:R1:W-:Y:S04]  /*18db0*/  STL [R1+0xa10], R0 ;  /* 0x000a100001007387 */ /* 0x0003e80000100800 */
[----:B------:R-:W5:Y:S04]  /*18dc0*/  LDL.LU R16, [R1+0xaac] ;  /* 0x000aac0001107983 */ /* 0x000f680000300800 */
[----:B------:R-:W-:Y:S04]  /*18dd0*/  STL [R1+0x2b8], R2 ;  /* 0x0002b80201007387 */ /* 0x000fe80000100800 */
[----:B------:R-:W5:Y:S01]  /*18de0*/  LDL.LU R15, [R1+0xab0] ;  /* 0x000ab000010f7983 */ /* 0x000f620000300800 */
[----:B-1----:R-:W-:-:S03]  /*18df0*/  LEA.HI.X.SX32 R0, R21, R3, 0x1, P5 ;  /* 0x0000000315007211 */ /* 0x002fc600028f0eff */
[----:B------:R-:W5:Y:S04]  /*18e00*/  LDL.LU R14, [R1+0xab4] ;  /* 0x000ab400010e7983 */ /* 0x000f680000300800 */
[----:B------:R1:W-:Y:S04]  /*18e10*/  STL [R1+0x2a0], R0 ;  /* 0x0002a00001007387 */ /* 0x0003e80000100800 */
[----:B------:R-:W5:Y:S01]  /*18e20*/  LDL.LU R11, [R1+0xa9c] ;  /* 0x000a9c00010b7983 */ /* 0x000f620000300800 */
[----:B------:R-:W0:Y:S01]  /*18e30*/  S2R R6, SR_TID.X ;  /* 0x0000000000067919 */ /* 0x000e220000002100 */
[----:B------:R-:W-:-:S02]  /*18e40*/  LEA.HI.X.SX32 R5, R9, R3, 0x1, P0 ;  /* 0x0000000309057211 */ /* 0x000fc400000f0eff */
[-C--:B-1----:R-:W-:Y:S02]  /*18e50*/  LEA.HI.X.SX32 R0, R20, R3.reuse, 0x1, P6 ;  /* 0x0000000314007211 */ /* 0x082fe400030f0eff */
[----:B------:R-:W-:-:S03]  /*18e60*/  LEA.HI.X.SX32 R4, R10, R3, 0x1, P1 ;  /* 0x000000030a047211 */ /* 0x000fc600008f0eff */
[----:B------:R1:W-:Y:S04]  /*18e70*/  STL [R1+0x2a4], R0 ;  /* 0x0002a40001007387 */ /* 0x0003e80000100800 */
[----:B------:R-:W-:Y:S04]  /*18e80*/  STL [R1+0x2a8], R5 ;  /* 0x0002a80501007387 */ /* 0x000fe80000100800 */
[----:B------:R0:W-:Y:S01]  /*18e90*/  STL [R1+0x2ac], R4 ;  /* 0x0002ac0401007387 */ /* 0x0001e20000100800 */
[-C--:B-1----:R-:W-:Y:S02]  /*18ea0*/  LEA.HI.X.SX32 R0, R12, R3.reuse, 0x1, P2 ;  /* 0x000000030c007211 */ /* 0x082fe400010f0eff */
[----:B0-----:R-:W-:-:S03]  /*18eb0*/  LEA.HI.X.SX32 R4, R13, R3, 0x1, P3 ;  /* 0x000000030d047211 */ /* 0x001fc600018f0eff */
[----:B------:R-:W-:Y:S04]  /*18ec0*/  STL [R1+0x2b0], R0 ;  /* 0x0002b00001007387 */ /* 0x000fe80000100800 */
[----:B------:R0:W-:Y:S01]  /*18ed0*/  STL [R1+0x2b4], R4 ;  /* 0x0002b40401007387 */ /* 0x0001e20000100800 */
[--C-:B------:R-:W-:Y:S02]  /*18ee0*/  SHF.R.U32.HI R18, RZ, 0x4, R6.reuse ;  /* 0x00000004ff127819 */ /* 0x100fe40000011606 */
[--C-:B------:R-:W-:Y:S02]  /*18ef0*/  SHF.R.U32.HI R7, RZ, 0x4, R6.reuse ;  /* 0x00000004ff077819 */ /* 0x100fe40000011606 */
[----:B------:R-:W-:Y:S02]  /*18f00*/  SGXT.U32 R18, R18, 0x3 ;  /* 0x000000031212781a */ /* 0x000fe40000000000 */
[----:B0-----:R-:W-:-:S03]  /*18f10*/  SHF.R.U32.HI R4, RZ, 0x4, R6 ;  /* 0x00000004ff047819 */ /* 0x001fc60000011606 */
[----:B------:R-:W-:Y:S02]  /*18f20*/  IMAD R8, R18, UR14, RZ ;  /* 0x0000000e12087c24 */ /* 0x000fe4000f8e02ff */
[----:B------:R-:W-:Y:S01]  /*18f30*/  VIADD R4, R4, 0x78 ;  /* 0x0000007804047836 */ /* 0x000fe20000000000 */
[----:B------:R-:W-:Y:S01]  /*18f40*/  LOP3.LUT R18, R18, 0x70, RZ, 0xfc, !PT ;  /* 0x0000007012127812 */ /* 0x000fe200078efcff */
[----:B------:R-:W-:Y:S01]  /*18f50*/  VIADD R7, R7, 0x38 ;  /* 0x0000003807077836 */ /* 0x000fe20000000000 */
[----:B------:R-:W-:Y:S01]  /*18f60*/  LEA R2, P5, R29, UR16, 0x1 ;  /* 0x000000101d027c11 */ /* 0x000fe2000f8a08ff */
[----:B------:R-:W-:Y:S01]  /*18f70*/  IMAD R6, R4, UR14, RZ ;  /* 0x0000000e04067c24 */ /* 0x000fe2000f8e02ff */
[----:B------:R-:W-:Y:S01]  /*18f80*/  LEA.HI.X.SX32 R0, R23, R3, 0x1, P4 ;  /* 0x0000000317007211 */ /* 0x000fe200020f0eff */
[----:B------:R-:W-:Y:S02]  /*18f90*/  IMAD R7, R7, UR14, RZ ;  /* 0x0000000e07077c24 */ /* 0x000fe4000f8e02ff */
[----:B------:R-:W-:Y:S01]  /*18fa0*/  IMAD R18, R18, UR9, RZ ;  /* 0x0000000912127c24 */ /* 0x000fe2000f8e02ff */
[-C--:B------:R-:W-:Y:S01]  /*18fb0*/  LEA R9, P2, R6, R2.reuse, 0x1 ;  /* 0x0000000206097211 */ /* 0x080fe200078408ff */
[----:B------:R0:W-:Y:S01]  /*18fc0*/  STL [R1+0x19c], R0 ;  /* 0x00019c0001007387 */ /* 0x0001e20000100800 */
[----:B------:R-:W-:-:S02]  /*18fd0*/  LEA R12, P6, R7, R2, 0x1 ;  /* 0x00000002070c7211 */ /* 0x000fc400078c08ff */
[----:B------:R-:W-:Y:S01]  /*18fe0*/  LEA R10, P1, R18, R2, 0x1 ;  /* 0x00000002120a7211 */ /* 0x000fe200078208ff */
[----:B------:R4:W-:Y:S04]  /*18ff0*/  STL [R1+0x224], R9 ;  /* 0x0002240901007387 */ /* 0x0009e80000100800 */
[----:B------:R3:W-:Y:S01]  /*19000*/  STL [R1+0x264], R12 ;  /* 0x0002640c01007387 */ /* 0x0007e20000100800 */
[----:B0-----:R-:W-:-:S03]  /*19010*/  LEA.HI.X.SX32 R0, R29, UR17, 0x1, P5 ;  /* 0x000000111d007c11 */ /* 0x001fc6000a8f0eff */
[----:B------:R-:W-:Y:S01]  /*19020*/  STL [R1+0x22c], R10 ;  /* 0x00022c0a01007387 */ /* 0x000fe20000100800 */
[----:B------:R-:W-:Y:S01]  /*19030*/  LEA.HI.X.SX32 R7, R7, R0, 0x1, P6 ;  /* 0x0000000007077211 */ /* 0x000fe200030f0eff */
[----:B------:R-:W-:Y:S01]  /*19040*/  IMAD R5, RZ, RZ, -UR14 ;  /* 0x8000000eff057e24 */ /* 0x000fe2000f8e02ff */
[----:B------:R-:W-:Y:S02]  /*19050*/  USHF.L.U32 UR6, UR14, 0x7, URZ ;  /* 0x000000070e067899 */ /* 0x000fe400080006ff */
[----:B------:R-:W-:Y:S02]  /*19060*/  ULEA.HI UR8, UR8, UR4, URZ, 0x7 ;  /* 0x0000000408087291 */ /* 0x000fe4000f8f38ff */
[----:B------:R-:W-:Y:S02]  /*19070*/  USHF.L.U32 UR7, UR7, 0x7, URZ ;  /* 0x0000000707077899 */ /* 0x000fe400080006ff */
[----:B------:R-:W-:Y:S02]  /*19080*/  USHF.R.S32.HI UR4, URZ, 0x1f, UR6 ;  /* 0x0000001fff047899 */ /* 0x000fe40008011406 */
[----:B------:R-:W-:-:S02]  /*19090*/  USHF.L.U32 UR13, UR6, 0x1, URZ ;  /* 0x00000001060d7899 */ /* 0x000fc400080006ff */
[----:B------:R-:W-:Y:S02]  /*190a0*/  USHF.R.S32.HI UR9, URZ, 0x1f, UR7 ;  /* 0x0000001fff097899 */ /* 0x000fe40008011407 */
[----:B------:R-:W-:Y:S01]  /*190b0*/  USHF.L.U32 UR12, UR7, 0x1, URZ ;  /* 0x00000001070c7899 */ /* 0x000fe200080006ff */
[----:B--2---:R-:W-:-:S04]  /*190c0*/  IMAD R3, R5, 0x8, R19 ;  /* 0x0000000805037824 */ /* 0x004fc800078e0213 */
[----:B------:R-:W-:-:S04]  /*190d0*/  IMAD R4, R5, 0x8, R3 ;  /* 0x0000000805047824 */ /* 0x000fc800078e0203 */
[----:B------:R-:W-:Y:S01]  /*190e0*/  IMAD R5, R5, 0x8, R4 ;  /* 0x0000000805057824 */ /* 0x000fe200078e0204 */
[----:B------:R-:W-:Y:S02]  /*190f0*/  USHF.R.S32.HI UR8, URZ, 0x7, UR8 ;  /* 0x00000007ff087899 */ /* 0x000fe40008011408 */
[----:B------:R-:W-:Y:S01]  /*19100*/  USHF.L.U64.HI UR6, UR6, 0x1, UR4 ;  /* 0x0000000106067899 */ /* 0x000fe20008010204 */
[----:B----4-:R-:W-:-:S05]  /*19110*/  LEA R9, P0, R17, R2, 0x1 ;  /* 0x0000000211097211 */ /* 0x010fca00078008ff */
[----:B------:R0:W-:Y:S01]  /*19120*/  STL [R1+0x234], R9 ;  /* 0x0002340901007387 */ /* 0x0001e20000100800 */
[----:B---3--:R-:W-:Y:S02]  /*19130*/  LEA R12, P5, R24, R2, 0x1 ;  /* 0x00000002180c7211 */ /* 0x008fe400078a08ff */
[----:B0-----:R-:W-:Y:S02]  /*19140*/  LEA.HI.X.SX32 R9, R6, R0, 0x1, P2 ;  /* 0x0000000006097211 */ /* 0x001fe400010f0eff */
[-C--:B-----5:R-:W-:Y:S01]  /*19150*/  LEA R10, P4, R27, R2.reuse, 0x1 ;  /* 0x000000021b0a7211 */ /* 0x0a0fe200078808ff */
[----:B------:R-:W-:Y:S01]  /*19160*/  STL [R1+0x23c], R12 ;  /* 0x00023c0c01007387 */ /* 0x000fe20000100800 */
[----:B------:R-:W-:-:S03]  /*19170*/  LEA R6, P3, R28, R2, 0x1 ;  /* 0x000000021c067211 */ /* 0x000fc600078608ff */
[----:B------:R-:W-:Y:S04]  /*19180*/  STL [R1+0x244], R10 ;  /* 0x0002440a01007387 */ /* 0x000fe80000100800 */
[----:B------:R0:W-:Y:S04]  /*19190*/  STL [R1+0x220], R9 ;  /* 0x0002200901007387 */ /* 0x0001e80000100800 */
[----:B------:R1:W-:Y:S04]  /*191a0*/  STL [R1+0x24c], R6 ;  /* 0x00024c0601007387 */ /* 0x0003e80000100800 */
[----:B------:R2:W-:Y:S01]  /*191b0*/  STL [R1+0x260], R7 ;  /* 0x0002600701007387 */ /* 0x0005e20000100800 */
[----:B0-----:R-:W-:-:S02]  /*191c0*/  LEA R9, P2, R16, R2, 0x1 ;  /* 0x0000000210097211 */ /* 0x001fc400078408ff */
[----:B-1----:R-:W-:-:S03]  /*191d0*/  LEA.HI.X.SX32 R6, R18, R0, 0x1, P1 ;  /* 0x0000000012067211 */ /* 0x002fc600008f0eff */
[----:B------:R0:W-:Y:S01]  /*191e0*/  STL [R1+0x254], R9 ;  /* 0x0002540901007387 */ /* 0x0001e20000100800 */
[----:B--2---:R-:W-:-:S03]  /*191f0*/  LEA R7, P1, R15, R2, 0x1 ;  /* 0x000000020f077211 */ /* 0x004fc600078208ff */
[----:B------:R1:W-:Y:S04]  /*19200*/  STL [R1+0x228], R6 ;  /* 0x0002280601007387 */ /* 0x0003e80000100800 */
[----:B------:R2:W-:Y:S01]  /*19210*/  STL [R1+0x25c], R7 ;  /* 0x00025c0701007387 */ /* 0x0005e20000100800 */
[----:B0-----:R-:W-:Y:S02]  /*19220*/  LEA.HI.X.SX32 R9, R17, R0, 0x1, P0 ;  /* 0x0000000011097211 */ /* 0x001fe400000f0eff */
[----:B-1----:R-:W-:-:S03]  /*19230*/  LEA R6, P0, R14, R2, 0x1 ;  /* 0x000000020e067211 */ /* 0x002fc600078008ff */
[----:B------:R0:W-:Y:S01]  /*19240*/  STL [R1+0x230], R9 ;  /* 0x0002300901007387 */ /* 0x0001e20000100800 */
[----:B--2---:R-:W-:-:S03]  /*19250*/  LEA.HI.X.SX32 R7, R24, R0, 0x1, P5 ;  /* 0x0000000018077211 */ /* 0x004fc600028f0eff */
[----:B------:R1:W-:Y:S04]  /*19260*/  STL [R1+0x26c], R6 ;  /* 0x00026c0601007387 */ /* 0x0003e80000100800 */
[----:B------:R2:W-:Y:S01]  /*19270*/  STL [R1+0x238], R7 ;  /* 0x0002380701007387 */ /* 0x0005e20000100800 */
[----:B0-----:R-:W-:Y:S02]  /*19280*/  LEA R9, P5, R11, R2, 0x1 ;  /* 0x000000020b097211 */ /* 0x001fe400078a08ff */
        /* <DEDUP_REMOVED lines=18> */
[----:B-1----:R-:W-:Y:S02]  /*193b0*/  LEA R6, P0, R8, R2, 0x1 ;  /* 0x0000000208067211 */ /* 0x002fe400078008ff */
[-C--:B------:R-:W-:Y:S02]  /*193c0*/  LEA.HI.X.SX32 R2, R19, R0.reuse, 0x1, P4 ;  /* 0x0000000013027211 */ /* 0x080fe400020f0eff */
[-C--:B--2---:R-:W-:Y:S01]  /*193d0*/  LEA.HI.X.SX32 R7, R11, R0.reuse, 0x1, P5 ;  /* 0x000000000b077211 */ /* 0x084fe200028f0eff */
[----:B------:R-:W-:Y:S04]  /*193e0*/  STL [R1+0x268], R9 ;  /* 0x0002680901007387 */ /* 0x000fe80000100800 */
[----:B------:R0:W-:Y:S04]  /*193f0*/  STL [R1+0x28c], R6 ;  /* 0x00028c0601007387 */ /* 0x0001e80000100800 */
[----:B------:R-:W-:Y:S04]  /*19400*/  STL [R1+0x270], R7 ;  /* 0x0002700701007387 */ /* 0x000fe80000100800 */
[----:B------:R1:W-:Y:S01]  /*19410*/  STL [R1+0x278], R2 ;  /* 0x0002780201007387 */ /* 0x0003e20000100800 */
[----:B0-----:R-:W-:-:S02]  /*19420*/  LEA.HI.X.SX32 R6, R3, R0, 0x1, P3 ;  /* 0x0000000003067211 */ /* 0x001fc400018f0eff */
[----:B------:R-:W-:-:S03]  /*19430*/  LEA.HI.X.SX32 R3, R4, R0, 0x1, P2 ;  /* 0x0000000004037211 */ /* 0x000fc600010f0eff */
[----:B------:R-:W-:Y:S01]  /*19440*/  STL [R1+0x280], R6 ;  /* 0x0002800601007387 */ /* 0x000fe20000100800 */
[-C--:B-1----:R-:W-:Y:S02]  /*19450*/  LEA.HI.X.SX32 R2, R5, R0.reuse, 0x1, P1 ;  /* 0x0000000005027211 */ /* 0x082fe400008f0eff */
[----:B------:R-:W-:Y:S01]  /*19460*/  LEA.HI.X.SX32 R0, R8, R0, 0x1, P0 ;  /* 0x0000000008007211 */ /* 0x000fe200000f0eff */
[----:B------:R-:W-:Y:S04]  /*19470*/  STL [R1+0x284], R3 ;  /* 0x0002840301007387 */ /* 0x000fe80000100800 */
[----:B------:R-:W-:Y:S04]  /*19480*/  STL [R1+0x288], R2 ;  /* 0x0002880201007387 */ /* 0x000fe80000100800 */
[----:B------:R0:W-:Y:S04]  /*19490*/  STL [R1+0x27c], R0 ;  /* 0x00027c0001007387 */ /* 0x0001e80000100800 */
[----:B------:R1:W-:Y:S04]  /*194a0*/  STL [R1+0x210], RZ ;  /* 0x000210ff01007387 */ /* 0x0003e80000100800 */
[----:B------:R1:W-:Y:S04]  /*194b0*/  STL [R1+0x214], RZ ;  /* 0x000214ff01007387 */ /* 0x0003e80000100800 */
[----:B------:R1:W-:Y:S04]  /*194c0*/  STL [R1+0x218], RZ ;  /* 0x000218ff01007387 */ /* 0x0003e80000100800 */
[----:B------:R1:W-:Y:S04]  /*194d0*/  STL [R1+0x21c], RZ ;  /* 0x00021cff01007387 */ /* 0x0003e80000100800 */
[----:B------:R1:W-:Y:S01]  /*194e0*/  STL [R1+0x200], RZ ;  /* 0x000200ff01007387 */ /* 0x0003e20000100800 */
[----:B------:R-:W-:-:S03]  /*194f0*/  USHF.L.U64.HI UR9, UR7, 0x1, UR9 ;  /* 0x0000000107097899 */ /* 0x000fc60008010209 */
[----:B------:R1:W-:Y:S04]  /*19500*/  STL [R1+0x204], RZ ;  /* 0x000204ff01007387 */ /* 0x0003e80000100800 */
[----:B------:R1:W-:Y:S04]  /*19510*/  STL [R1+0x208], RZ ;  /* 0x000208ff01007387 */ /* 0x0003e80000100800 */
[----:B------:R1:W-:Y:S04]  /*19520*/  STL [R1+0x20c], RZ ;  /* 0x00020cff01007387 */ /* 0x0003e80000100800 */
[----:B------:R-:W2:Y:S01]  /*19530*/  LDL R19, [R1+0x150] ;  /* 0x0001500001137983 */ /* 0x000ea20000100800 */
[----:B------:R-:W-:Y:S01]  /*19540*/  UMOV UR4, URZ ;  /* 0x000000ff00047c82 */ /* 0x000fe20008000000 */
[----:B------:R-:W3:Y:S02]  /*19550*/  S2R R11, SR_TID.X ;  /* 0x00000000000b7919 */ /* 0x000ee40000002100 */
[----:B------:R1:W-:Y:S04]  /*19560*/  STL [R1+0x1f0], RZ ;  /* 0x0001f0ff01007387 */ /* 0x0003e80000100800 */
[----:B------:R1:W-:Y:S04]  /*19570*/  STL [R1+0x1f4], RZ ;  /* 0x0001f4ff01007387 */ /* 0x0003e80000100800 */
[----:B------:R1:W-:Y:S04]  /*19580*/  STL [R1+0x1f8], RZ ;  /* 0x0001f8ff01007387 */ /* 0x0003e80000100800 */
[----:B------:R1:W-:Y:S04]  /*19590*/  STL [R1+0x1fc], RZ ;  /* 0x0001fcff01007387 */ /* 0x0003e80000100800 */
[----:B------:R1:W-:Y:S04]  /*195a0*/  STL [R1+0x1e0], RZ ;  /* 0x0001e0ff01007387 */ /* 0x0003e80000100800 */
[----:B------:R1:W-:Y:S04]  /*195b0*/  STL [R1+0x1e4], RZ ;  /* 0x0001e4ff01007387 */ /* 0x0003e80000100800 */
[----:B------:R1:W-:Y:S04]  /*195c0*/  STL [R1+0x1e8], RZ ;  /* 0x0001e8ff01007387 */ /* 0x0003e80000100800 */
[----:B------:R1:W-:Y:S01]  /*195d0*/  STL [R1+0x1ec], RZ ;  /* 0x0001ecff01007387 */ /* 0x0003e20000100800 */
[----:B---3--:R-:W-:-:S03]  /*195e0*/  LOP3.LUT R11, R11, 0x7f, RZ, 0xc0, !PT ;  /* 0x0000007f0b0b7812 */ /* 0x008fc600078ec0ff */
[----:B------:R1:W-:Y:S02]  /*195f0*/  STL [R1+0x1d0], RZ ;  /* 0x0001d0ff01007387 */ /* 0x0003e40000100800 */
[----:B------:R-:W-:Y:S02]  /*19600*/  IMAD.SHL.U32 R28, R11, 0x2, RZ ;  /* 0x000000020b1c7824 */ /* 0x000fe400078e00ff */
[----:B------:R1:W-:Y:S03]  /*19610*/  STL [R1+0x1d4], RZ ;  /* 0x0001d4ff01007387 */ /* 0x0003e60000100800 */
[C---:B0-----:R-:W-:Y:S01]  /*19620*/  LOP3.LUT R0, R28.reuse, 0x20, RZ, 0x3c, !PT ;  /* 0x000000201c007812 */ /* 0x041fe200078e3cff */
[----:B------:R1:W-:Y:S01]  /*19630*/  STL [R1+0x1d8], RZ ;  /* 0x0001d8ff01007387 */ /* 0x0003e20000100800 */
[C---:B------:R-:W-:Y:S02]  /*19640*/  LOP3.LUT R0, R28.reuse, 0x50, RZ, 0x3c, !PT ;  /* 0x000000501c007812 */ /* 0x040fe400078e3cff */
[C---:B------:R-:W-:Y:S01]  /*19650*/  LOP3.LUT R2, R28.reuse, 0x10, RZ, 0x3c, !PT ;  /* 0x000000101c027812 */ /* 0x040fe200078e3cff */
[----:B------:R1:W-:Y:S01]  /*19660*/  STL [R1+0x1dc], RZ ;  /* 0x0001dcff01007387 */ /* 0x0003e20000100800 */
[----:B------:R-:W-:-:S02]  /*19670*/  LOP3.LUT R3, R28, 0x30, RZ, 0x3c, !PT ;  /* 0x000000301c037812 */ /* 0x000fc400078e3cff */
[C---:B------:R-:W-:Y:S01]  /*19680*/  LOP3.LUT R2, R28.reuse, 0x40, RZ, 0x3c, !PT ;  /* 0x000000401c027812 */ /* 0x040fe200078e3cff */
[----:B------:R1:W-:Y:S01]  /*19690*/  STL [R1+0x1c0], RZ ;  /* 0x0001c0ff01007387 */ /* 0x0003e20000100800 */
[C---:B------:R-:W-:Y:S02]  /*196a0*/  LOP3.LUT R3, R28.reuse, 0x60, RZ, 0x3c, !PT ;  /* 0x000000601c037812 */ /* 0x040fe400078e3cff */
[----:B------:R-:W-:Y:S01]  /*196b0*/  LOP3.LUT R2, R28, 0x70, RZ, 0x3c, !PT ;  /* 0x000000701c027812 */ /* 0x000fe200078e3cff */
[----:B------:R1:W-:Y:S04]  /*196c0*/  STL [R1+0x1c4], RZ ;  /* 0x0001c4ff01007387 */ /* 0x0003e80000100800 */
        /* <DEDUP_REMOVED lines=10> */
[----:B--2---:R-:W-:-:S05]  /*19770*/  LOP3.LUT R0, R19, 0x40, RZ, 0x3c, !PT ;  /* 0x0000004013007812 */ /* 0x004fca00078e3cff */
[----:B------:R1:W-:Y:S02]  /*19780*/  STL [R1+0xae4], R0 ;  /* 0x000ae40001007387 */ /* 0x0003e40000100800 */
.L_x_2:
[----:B------:R-:W2:Y:S04]  /*19790*/  LDL R5, [R1+0x288] ;  /* 0x0002880001057983 */ /* 0x000ea80000100800 */
[----:B-----5:R-:W2:Y:S01]  /*197a0*/  LDL R4, [R1+0x29c] ;  /* 0x00029c0001047983 */ /* 0x020ea20000100800 */
[----:B------:R-:W-:Y:S01]  /*197b0*/  UIMAD UR7, UR4, -0x80, UR18 ;  /* 0xffffff80040778a4 */ /* 0x000fe2000f8e0212 */
[----:B------:R-:W-:Y:S02]  /*197c0*/  PRMT R16, RZ, 0x7610, R16 ;  /* 0x00007610ff107816 */ /* 0x000fe40000000010 */
[----:B------:R0:W-:Y:S01]  /*197d0*/  STL [R1+0x12f0], R21 ;  /* 0x0012f01501007387 */ /* 0x0001e20000100800 */
[----:B------:R-:W-:-:S03]  /*197e0*/  PRMT R2, RZ, 0x7610, R2 ;  /* 0x00007610ff027816 */ /* 0x000fc60000000002 */
[----:B------:R-:W-:Y:S04]  /*197f0*/  STL [R1+0x12ec], R0 ;  /* 0x0012ec0001007387 */ /* 0x000fe80000100800 */
[----:B------:R3:W-:Y:S01]  /*19800*/  STL [R1+0x12e8], R22 ;  /* 0x0012e81601007387 */ /* 0x0007e20000100800 */
[----:B0-----:R-:W3:Y:S03]  /*19810*/  S2R R21, SR_TID.X ;  /* 0x0000000000157919 */ /* 0x001ee60000002100 */
[----:B------:R-:W-:Y:S04]  /*19820*/  STL [R1+0x12d8], R28 ;  /* 0x0012d81c01007387 */ /* 0x000fe80000100800 */
[----:B------:R-:W-:Y:S04]  /*19830*/  STL [R1+0x12d4], R13 ;  /* 0x0012d40d01007387 */ /* 0x000fe80000100800 */
[----:B------:R-:W-:Y:S04]  /*19840*/  STL [R1+0x12e0], R13 ;  /* 0x0012e00d01007387 */ /* 0x000fe80000100800 */
[----:B------:R-:W-:Y:S04]  /*19850*/  STL [R1+0x12c8], R7 ;  /* 0x0012c80701007387 */ /* 0x000fe80000100800 */
[----:B------:R-:W-:Y:S04]  /*19860*/  STL [R1+0x12d0], R7 ;  /* 0x0012d00701007387 */ /* 0x000fe80000100800 */
[----:B------:R-:W-:Y:S04]  /*19870*/  STL [R1+0x12dc], R7 ;  /* 0x0012dc0701007387 */ /* 0x000fe80000100800 */
[----:B------:R0:W-:Y:S01]  /*19880*/  STL [R1+0x12e4], R7 ;  /* 0x0012e40701007387 */ /* 0x0001e20000100800 */
[----:B---3--:R-:W-:-:S03]  /*19890*/  SHF.R.U32.HI R22, RZ, 0x4, R21 ;  /* 0x00000004ff167819 */ /* 0x008fc60000011615 */
[----:B------:R-:W-:Y:S01]  /*198a0*/  STL [R1+0x12c4], R15 ;  /* 0x0012c40f01007387 */ /* 0x000fe20000100800 */
[----:B------:R-:W-:Y:S02]  /*198b0*/  SHF.R.U32.HI R21, RZ, 0x4, R21 ;  /* 0x00000004ff157819 */ /* 0x000fe40000011615 */
[----:B------:R-:W-:Y:S01]  /*198c0*/  SGXT.U32 R22, R22, 0x3 ;  /* 0x000000031616781a */ /* 0x000fe20000000000 */
[----:B------:R-:W-:Y:S01]  /*198d0*/  STL [R1+0x12c0], R11 ;  /* 0x0012c00b01007387 */ /* 0x000fe20000100800 */
[----:B------:R-:W-:Y:S02]  /*198e0*/  SGXT.U32 R21, R21, 0x3 ;  /* 0x000000031515781a */ /* 0x000fe40000000000 */
[C---:B-1----:R-:W-:Y:S01]  /*198f0*/  LOP3.LUT R0, R22.reuse, 0x8, RZ, 0xfc, !PT ;  /* 0x0000000816007812 */ /* 0x042fe200078efcff */
[----:B------:R-:W-:Y:S01]  /*19900*/  STL [R1+0x12cc], R11 ;  /* 0x0012cc0b01007387 */ /* 0x000fe20000100800 */
[----:B------:R-:W-:Y:S02]  /*19910*/  LOP3.LUT R22, R22, 0x10, RZ, 0xfc, !PT ;  /* 0x0000001016167812 */ /* 0x000fe400078efcff */
[----:B------:R-:W-:Y:S01]  /*19920*/  ISETP.GE.AND P0, PT, R0, UR7, PT ;  /* 0x0000000700007c0c */ /* 0x000fe2000bf06270 */
[----:B------:R-:W-:Y:S01]  /*19930*/  STL [R1+0x12bc], R6 ;  /* 0x0012bc0601007387 */ /* 0x000fe20000100800 */
[----:B------:R-:W-:-:S02]  /*19940*/  ISETP.GE.AND P1, PT, R22, UR7, PT ;  /* 0x0000000716007c0c */ /* 0x000fc4000bf26270 */
[C---:B------:R-:W-:Y:S01]  /*19950*/  LOP3.LUT R0, R21.reuse, 0x18, RZ, 0xfc, !PT ;  /* 0x0000001815007812 */ /* 0x040fe200078efcff */
[----:B------:R-:W-:Y:S01]  /*19960*/  STL [R1+0x12b8], R9 ;  /* 0x0012b80901007387 */ /* 0x000fe20000100800 */
[----:B------:R-:W-:Y:S02]  /*19970*/  LOP3.LUT R21, R21, 0x20, RZ, 0xfc, !PT ;  /* 0x0000002015157812 */ /* 0x000fe400078efcff */
[----:B------:R-:W-:Y:S01]  /*19980*/  ISETP.GE.AND P2, PT, R0, UR7, PT ;  /* 0x0000000700007c0c */ /* 0x000fe2000bf46270 */
[----:B------:R-:W-:Y:S01]  /*19990*/  STL [R1+0x12b4], R10 ;  /* 0x0012b40a01007387 */ /* 0x000fe20000100800 */
[----:B------:R-:W-:-:S03]  /*199a0*/  ISETP.GE.AND P3, PT, R21, UR7, PT ;  /* 0x0000000715007c0c */ /* 0x000fc6000bf66270 */
[----:B------:R-:W-:Y:S04]  /*199b0*/  STL [R1+0x12b0], R8 ;  /* 0x0012b00801007387 */ /* 0x000fe80000100800 */
        /* <DEDUP_REMOVED lines=8> */
[----:B------:R-:W3:Y:S04]  /*19a40*/  LDL R22, [R1+0x284] ;  /* 0x0002840001167983 */ /* 0x000ee80000100800 */
[----:B0-----:R-:W4:Y:S04]  /*19a50*/  LDL R7, [R1+0x298] ;  /* 0x0002980001077983 */ /* 0x001f280000100800 */
[----:B------:R-:W4:Y:S04]  /*19a60*/  LDL R13, [R1+0x278] ;  /* 0x00027800010d7983 */ /* 0x000f280000100800 */
[----:B------:R-:W4:Y:S04]  /*19a70*/  LDL R0, [R1+0x290] ;  /* 0x0002900001007983 */ /* 0x000f280000100800 */
[----:B--2---:R3:W2:Y:S01]  /*19a80*/  @!P0 LDG.E.U16 R16, desc[UR10][R4.64] ;  /* 0x0000000a04108981 */ /* 0x0046a2000c1e1500 */
[----:B------:R-:W0:Y:S01]  /*19a90*/  S2R R21, SR_TID.X ;  /* 0x0000000000157919 */ /* 0x000e220000002100 */
[----:B---3--:R-:W-:-:S02]  /*19aa0*/  @!P1 IMAD.MOV.U32 R5, RZ, RZ, R22 ;  /* 0x000000ffff059224 */ /* 0x008fc400078e0016 */
[----:B----4-:R-:W-:-:S05]  /*19ab0*/  @!P1 IMAD.MOV.U32 R4, RZ, RZ, R7 ;  /* 0x000000ffff049224 */ /* 0x010fca00078e0007 */
[----:B------:R-:W3:Y:S04]  /*19ac0*/  @!P1 LDG.E.U16 R2, desc[UR10][R4.64] ;  /* 0x0000000a04029981 */ /* 0x000ee8000c1e1500 */
[----:B--2---:R-:W-:Y:S04]  /*19ad0*/  STL [R1+0x1234], R16 ;  /* 0x0012341001007387 */ /* 0x004fe80000100800 */
        /* <DEDUP_REMOVED lines=22> */
[----:B------:R-:W2:Y:S04]  /*19c40*/  LDL R4, [R1+0x280] ;  /* 0x0002800001047983 */ /* 0x000ea80000100800 */
[----:B------:R-:W2:Y:S01]  /*19c50*/  LDL R5, [R1+0x294] ;  /* 0x0002940001057983 */ /* 0x000ea20000100800 */
[----:B0-----:R-:W-:-:S04]  /*19c60*/  SHF.R.U32.HI R22, RZ, 0x4, R21 ;  /* 0x00000004ff167819 */ /* 0x001fc80000011615 */
[----:B------:R-:W-:-:S04]  /*19c70*/  SGXT.U32 R22, R22, 0x3 ;  /* 0x000000031616781a */ /* 0x000fc80000000000 */
[----:B------:R-:W-:Y:S02]  /*19c80*/  LOP3.LUT R7, R22, 0x28, RZ, 0xfc, !PT ;  /* 0x0000002816077812 */ /* 0x000fe400078efcff */
[----:B------:R-:W-:Y:S02]  /*19c90*/  PRMT R17, RZ, 0x7610, R17 ;  /* 0x00007610ff117816 */ /* 0x000fe40000000011 */
[----:B------:R-:W-:Y:S01]  /*19ca0*/  ISETP.GE.AND P0, PT, R7, UR7, PT ;  /* 0x0000000707007c0c */ /* 0x000fe2000bf06270 */
[----:B---3--:R-:W-:Y:S04]  /*19cb0*/  STL [R1+0x1230], R2 ;  /* 0x0012300201007387 */ /* 0x008fe80000100800 */
[----:B------:R-:W3:Y:S04]  /*19cc0*/  LDL R22, [R1+0x270] ;  /* 0x0002700001167983 */ /* 0x000ee80000100800 */
[----:B------:R-:W4:Y:S01]  /*19cd0*/  LDL R7, [R1+0x274] ;  /* 0x0002740001077983 */ /* 0x000f220000100800 */
[----:B------:R-:W-:-:S02]  /*19ce0*/  PRMT R18, RZ, 0x7610, R18 ;  /* 0x00007610ff127816 */ /* 0x000fc40000000012 */
[----:B--2---:R-:W-:-:S04]  /*19cf0*/  @!P2 LOP3.LUT R5, R5, R4, RZ, 0x3c, !PT ;  /* 0x000000040505a212 */ /* 0x004fc800078e3cff */
[----:B------:R-:W-:-:S04]  /*19d00*/  @!P2 LOP3.LUT R4, R5, R4, RZ, 0x3c, !PT ;  /* 0x000000040504a212 */ /* 0x000fc800078e3cff */
[----:B------:R-:W-:-:S05]  /*19d10*/  @!P2 LOP3.LUT R5, R5, R4, RZ, 0x3c, !PT ;  /* 0x000000040505a212 */ /* 0x000fca00078e3cff */
[----:B------:R0:W2:Y:S02]  /*19d20*/  @!P2 LDG.E.U16 R17, desc[UR10][R4.64] ;  /* 0x0000000a0411a981 */ /* 0x0000a4000c1e1500 */
[----:B0-----:R-:W0:Y:S01]  /*19d30*/  S2R R5, SR_TID.X ;  /* 0x0000000000057919 */ /* 0x001e220000002100 */
[----:B------:R-:W-:Y:S01]  /*19d40*/  @!P3 IMAD.MOV.U32 R4, RZ, RZ, R0 ;  /* 0x000000ffff04b224 */ /* 0x000fe200078e0000 */
[----:B0-----:R-:W-:-:S05]  /*19d50*/  SHF.R.U32.HI R5, RZ, 0x4, R5 ;  /* 0x00000004ff057819 */ /* 0x001fca0000011605 */
[----:B------:R-:W-:-:S05]  /*19d60*/  VIADD R5, R5, 0x38 ;  /* 0x0000003805057836 */ /* 0x000fca0000000000 */
[----:B------:R-:W-:Y:S01]  /*19d70*/  ISETP.GE.AND P2, PT, R5, UR7, PT ;  /* 0x0000000705007c0c */ /* 0x000fe2000bf46270 */
[----:B------:R-:W-:-:S05]  /*19d80*/  @!P3 IMAD.MOV.U32 R5, RZ, RZ, R13 ;  /* 0x000000ffff05b224 */ /* 0x000fca00078e000d */
[----:B------:R0:W2:Y:S02]  /*19d90*/  @!P3 LDG.E.U16 R18, desc[UR10][R4.64] ;  /* 0x0000000a0412b981 */ /* 0x0000a4000c1e1500 */
[----:B0-----:R-:W0:Y:S01]  /*19da0*/  S2R R5, SR_TID.X ;  /* 0x0000000000057919 */ /* 0x001e220000002100 */
[----:B------:R-:W-:-:S04]  /*19db0*/  SHF.R.U32.HI R21, RZ, 0x4, R21 ;  /* 0x00000004ff157819 */ /* 0x000fc80000011615 */
[----:B------:R-:W-:Y:S01]  /*19dc0*/  SGXT.U32 R21, R21, 0x3 ;  /* 0x000000031515781a */ /* 0x000fe20000000000 */
[----:B----4-:R-:W-:Y:S01]  /*19dd0*/  @!P0 IMAD.MOV.U32 R4, RZ, RZ, R7 ;  /* 0x000000ffff048224 */ /* 0x010fe200078e0007 */
[----:B------:R-:W-:Y:S02]  /*19de0*/  PRMT R19, RZ, 0x7610, R19 ;  /* 0x00007610ff137816 */ /* 0x000fe40000000013 */
[----:B------:R-:W-:-:S04]  /*19df0*/  LOP3.LUT R21, R21, 0x30, RZ, 0xfc, !PT ;  /* 0x0000003015157812 */ /* 0x000fc800078efcff */
[----:B------:R-:W-:Y:S02]  /*19e00*/  ISETP.GE.AND P1, PT, R21, UR7, PT ;  /* 0x0000000715007c0c */ /* 0x000fe4000bf26270 */
[----:B------:R-:W4:Y:S01]  /*19e10*/  LDL.LU R21, [R1+0x12f0] ;  /* 0x0012f00001157983 */ /* 0x000f220000300800 */
[----:B0-----:R-:W-:-:S04]  /*19e20*/  SHF.R.U32.HI R5, RZ, 0x4, R5 ;  /* 0x00000004ff057819 */ /* 0x001fc80000011605 */
[----:B------:R-:W-:-:S04]  /*19e30*/  SGXT.U32 R5, R5, 0x3 ;  /* 0x000000030505781a */ /* 0x000fc80000000000 */
[----:B------:R-:W-:-:S04]  /*19e40*/  LOP3.LUT R5, R5, 0x40, RZ, 0xfc, !PT ;  /* 0x0000004005057812 */ /* 0x000fc800078efcff */
[----:B------:R-:W-:Y:S01]  /*19e50*/  ISETP.GE.AND P3, PT, R5, UR7, PT ;  /* 0x0000000705007c0c */ /* 0x000fe2000bf66270 */
[----:B---3--:R-:W-:-:S05]  /*19e60*/  @!P0 IMAD.MOV.U32 R5, RZ, RZ, R22 ;  /* 0x000000ffff058224 */ /* 0x008fca00078e0016 */
[----:B------:R0:W3:Y:S04]  /*19e70*/  @!P0 LDG.E.U16 R19, desc[UR10][R4.64] ;  /* 0x0000000a04138981 */ /* 0x0000e8000c1e1500 */
[----:B--2---:R-:W-:Y:S04]  /*19e80*/  STL [R1+0x122c], R17 ;  /* 0x00122c1101007387 */ /* 0x004fe80000100800 */
[----:B------:R-:W0:Y:S04]  /*19e90*/  LDL R4, [R1+0x268] ;  /* 0x0002680001047983 */ /* 0x000e280000100800 */
[----:B------:R-:W0:Y:S01]  /*19ea0*/  LDL R5, [R1+0x26c] ;  /* 0x00026c0001057983 */ /* 0x000e220000100800 */
[----:B------:R-:W1:Y:S01]  /*19eb0*/  S2R R0, SR_TID.X ;  /* 0x0000000000007919 */ /* 0x000e620000002100 */
[----:B------:R-:W-:-:S02]  /*19ec0*/  PRMT R20, RZ, 0x7610, R20 ;  /* 0x00007610ff147816 */ /* 0x000fc40000000014 */
[----:B------:R-:W2:Y:S04]  /*19ed0*/  LDL R13, [R1+0x25c] ;  /* 0x00025c00010d7983 */ /* 0x000ea80000100800 */
[----:B------:R-:W2:Y:S01]  /*19ee0*/  LDL R7, [R1+0x254] ;  /* 0x0002540001077983 */ /* 0x000ea20000100800 */
[----:B-1----:R-:W-:-:S04]  /*19ef0*/  SHF.R.U32.HI R0, RZ, 0x4, R0 ;  /* 0x00000004ff007819 */ /* 0x002fc80000011600 */
[----:B------:R-:W-:-:S04]  /*19f00*/  SGXT.U32 R0, R0, 0x3 ;  /* 0x000000030000781a */ /* 0x000fc80000000000 */
[----:B------:R-:W-:-:S04]  /*19f10*/  LOP3.LUT R0, R0, 0x48, RZ, 0xfc, !PT ;  /* 0x0000004800007812 */ /* 0x000fc800078efcff */
[----:B------:R-:W-:Y:S02]  /*19f20*/  ISETP.GE.AND P0, PT, R0, UR7, PT ;  /* 0x0000000700007c0c */ /* 0x000fe4000bf06270 */
[----:B------:R-:W2:Y:S01]  /*19f30*/  LDL.LU R0, [R1+0x12ec] ;  /* 0x0012ec0001007983 */ /* 0x000ea20000300800 */
[----:B0-----:R-:W-:-:S04]  /*19f40*/  @!P1 LOP3.LUT R5, R5, R4, RZ, 0x3c, !PT ;  /* 0x0000000405059212 */ /* 0x001fc800078e3cff */
[----:B------:R-:W-:-:S04]  /*19f50*/  @!P1 LOP3.LUT R4, R5, R4, RZ, 0x3c, !PT ;  /* 0x0000000405049212 */ /* 0x000fc800078e3cff */
[----:B------:R-:W-:-:S05]  /*19f60*/  @!P1 LOP3.LUT R5, R5, R4, RZ, 0x3c, !PT ;  /* 0x0000000405059212 */ /* 0x000fca00078e3cff */
[----:B------:R0:W2:Y:S04]  /*19f70*/  @!P1 LDG.E.U16 R20, desc[UR10][R4.64] ;  /* 0x0000000a04149981 */ /* 0x0000a8000c1e1500 */
[----:B------:R-:W0:Y:S04]  /*19f80*/  LDL R4, [R1+0x260] ;  /* 0x0002600001047983 */ /* 0x000e280000100800 */
[----:B------:R-:W0:Y:S01]  /*19f90*/  LDL R5, [R1+0x264] ;  /* 0x0002640001057983 */ /* 0x000e220000100800 */
[----:B----4-:R-:W-:Y:S01]  /*19fa0*/  PRMT R21, RZ, 0x7610, R21 ;  /* 0x00007610ff157816 */ /* 0x010fe20000000015 */
[----:B------:R-:W1:Y:S02]  /*19fb0*/  S2R R22, SR_TID.X ;  /* 0x0000000000167919 */ /* 0x000e640000002100 */
[----:B-1----:R-:W-:-:S04]  /*19fc0*/  SHF.R.U32.HI R22, RZ, 0x4, R22 ;  /* 0x00000004ff167819 */ /* 0x002fc80000011616 */
[----:B------:R-:W-:-:S04]  /*19fd0*/  SGXT.U32 R22, R22, 0x3 ;  /* 0x000000031616781a */ /* 0x000fc80000000000 */
[----:B------:R-:W-:-:S04]  /*19fe0*/  LOP3.LUT R22, R22, 0x50, RZ, 0xfc, !PT ;  /* 0x0000005016167812 */ /* 0x000fc800078efcff */
[----:B------:R-:W-:Y:S02]  /*19ff0*/  ISETP.GE.AND P1, PT, R22, UR7, PT ;  /* 0x0000000716007c0c */ /* 0x000fe4000bf26270 */
[----:B0-----:R-:W-:-:S04]  /*1a000*/  @!P2 LOP3.LUT R5, R5, R4, RZ, 0x3c, !PT ;  /* 0x000000040505a212 */ /* 0x001fc800078e3cff */
[----:B------:R-:W-:-:S04]  /*1a010*/  @!P2 LOP3.LUT R4, R5, R4, RZ, 0x3c, !PT ;  /* 0x000000040504a212 */ /* 0x000fc800078e3cff */
[----:B------:R-:W-:-:S05]  /*1a020*/  @!P2 LOP3.LUT R5, R5, R4, RZ, 0x3c, !PT ;  /* 0x000000040505a212 */ /* 0x000fca00078e3cff */
[----:B------:R0:W4:Y:S02]  /*1a030*/  @!P2 LDG.E.U16 R21, desc[UR10][R4.64] ;  /* 0x0000000a0415a981 */ /* 0x000124000c1e1500 */
[----:B0-----:R-:W0:Y:S02]  /*1a040*/  S2R R5, SR_TID.X ;  /* 0x0000000000057919 */ /* 0x001e240000002100 */
[----:B--2---:R-:W-:Y:S04]  /*1a050*/  STL [R1+0x1228], R20 ;  /* 0x0012281401007387 */ /* 0x004fe80000100800 */
[----:B------:R-:W2:Y:S01]  /*1a060*/  LDL.LU R22, [R1+0x12e8] ;  /* 0x0012e80001167983 */ /* 0x000ea20000300800 */
[----:B0-----:R-:W-:-:S04]  /*1a070*/  SHF.R.U32.HI R5, RZ, 0x4, R5 ;  /* 0x00000004ff057819 */ /* 0x001fc80000011605 */
[----:B------:R-:W-:-:S04]  /*1a080*/  SGXT.U32 R5, R5, 0x3 ;  /* 0x000000030505781a */ /* 0x000fc80000000000 */
[----:B------:R-:W-:Y:S02]  /*1a090*/  LOP3.LUT R4, R5, 0x58, RZ, 0xfc, !PT ;  /* 0x0000005805047812 */ /* 0x000fe400078efcff */
[----:B------:R-:W2:Y:S01]  /*1a0a0*/  LDL R5, [R1+0x258] ;  /* 0x0002580001057983 */ /* 0x000ea20000100800 */
[----:B------:R-:W-:Y:S02]  /*1a0b0*/  PRMT R0, RZ, 0x7610, R0 ;  /* 0x00007610ff007816 */ /* 0x000fe40000000000 */
[----:B------:R-:W-:Y:S01]  /*1a0c0*/  ISETP.GE.AND P2, PT, R4, UR7, PT ;  /* 0x0000000704007c0c */ /* 0x000fe2000bf46270 */
[----:B------:R-:W-:-:S05]  /*1a0d0*/  @!P3 IMAD.MOV.U32 R4, RZ, RZ, R13 ;  /* 0x000000ffff04b224 */ /* 0x000fca00078e000d */
[----:B--2---:R0:W2:Y:S04]  /*1a0e0*/  @!P3 LDG.E.U16 R0, desc[UR10][R4.64] ;  /* 0x0000000a0400b981 */ /* 0x0040a8000c1e1500 */
[----:B------:R-:W2:Y:S01]  /*1a0f0*/  LDL R5, [R1+0x250] ;  /* 0x0002500001057983 */ /* 0x000ea20000100800 */
[----:B------:R-:W-:Y:S01]  /*1a100*/  PRMT R22, RZ, 0x7610, R22 ;  /* 0x00007610ff167816 */ /* 0x000fe20000000016 */
[----:B0-----:R-:W-:Y:S01]  /*1a110*/  @!P0 IMAD.MOV.U32 R4, RZ, RZ, R7 ;  /* 0x000000ffff048224 */ /* 0x001fe200078e0007 */
[----:B------:R-:W0:Y:S04]  /*1a120*/  S2R R13, SR_TID.X ;  /* 0x00000000000d7919 */ /* 0x000e280000002100 */
[----:B--2---:R1:W2:Y:S04]  /*1a130*/  @!P0 LDG.E.U16 R22, desc[UR10][R4.64] ;  /* 0x0000000a04168981 */ /* 0x0042a8000c1e1500 */
[----:B------:R-:W1:Y:S04]  /*1a140*/  LDL R4, [R1+0x248] ;  /* 0x0002480001047983 */ /* 0x000e680000100800 */
[----:B------:R-:W1:Y:S01]  /*1a150*/  LDL R5, [R1+0x24c] ;  /* 0x00024c0001057983 */ /* 0x000e620000100800 */
[----:B0-----:R-:W-:-:S04]  /*1a160*/  SHF.R.U32.HI R13, RZ, 0x4, R13 ;  /* 0x00000004ff0d7819 */ /* 0x001fc8000001160d */
[----:B------:R-:W-:Y:S02]  /*1a170*/  SGXT.U32 R13, R13, 0x3 ;  /* 0x000000030d0d781a */ /* 0x000fe40000000000 */
[----:B------:R-:W-:Y:S02]  /*1a180*/  PRMT R3, RZ, 0x7610, R3 ;  /* 0x00007610ff037816 */ /* 0x000fe40000000003 */
[----:B------:R-:W-:-:S04]  /*1a190*/  LOP3.LUT R7, R13, 0x60, RZ, 0xfc, !PT ;  /* 0x000000600d077812 */ /* 0x000fc800078efcff */
[----:B------:R-:W-:Y:S02]  /*1a1a0*/  ISETP.GE.AND P3, PT, R7, UR7, PT ;  /* 0x0000000707007c0c */ /* 0x000fe4000bf66270 */
[----:B------:R-:W2:Y:S01]  /*1a1b0*/  LDL.LU R7, [R1+0x12e4] ;  /* 0x0012e40001077983 */ /* 0x000ea20000300800 */
[----:B-1----:R-:W-:-:S04]  /*1a1c0*/  @!P1 LOP3.LUT R5, R5, R4, RZ, 0x3c, !PT ;  /* 0x0000000405059212 */ /* 0x002fc800078e3cff */
[----:B------:R-:W-:-:S04]  /*1a1d0*/  @!P1 LOP3.LUT R4, R5, R4, RZ, 0x3c, !PT ;  /* 0x0000000405049212 */ /* 0x000fc800078e3cff */
[----:B------:R-:W-:-:S05]  /*1a1e0*/  @!P1 LOP3.LUT R5, R5, R4, RZ, 0x3c, !PT ;  /* 0x0000000405059212 */ /* 0x000fca00078e3cff */
[----:B------:R0:W2:Y:S04]  /*1a1f0*/  @!P1 LDG.E.U16 R3, desc[UR10][R4.64] ;  /* 0x0000000a04039981 */ /* 0x0000a8000c1e1500 */
[----:B------:R-:W0:Y:S04]  /*1a200*/  LDL R4, [R1+0x240] ;  /* 0x0002400001047983 */ /* 0x000e280000100800 */
[----:B------:R-:W0:Y:S01]  /*1a210*/  LDL R5, [R1+0x244] ;  /* 0x0002440001057983 */ /* 0x000e220000100800 */
[----:B------:R-:W-:Y:S01]  /*1a220*/  PRMT R28, RZ, 0x7610, R28 ;  /* 0x00007610ff1c7816 */ /* 0x000fe2000000001c */
[----:B------:R-:W1:Y:S01]  /*1a230*/  S2R R13, SR_TID.X ;  /* 0x00000000000d7919 */ /* 0x000e620000002100 */
[----:B0-----:R-:W-:-:S04]  /*1a240*/  @!P2 LOP3.LUT R5, R5, R4, RZ, 0x3c, !PT ;  /* 0x000000040505a212 */ /* 0x001fc800078e3cff */
[----:B------:R-:W-:-:S04]  /*1a250*/  @!P2 LOP3.LUT R4, R5, R4, RZ, 0x3c, !PT ;  /* 0x000000040504a212 */ /* 0x000fc800078e3cff */
[----:B------:R-:W-:-:S05]  /*1a260*/  @!P2 LOP3.LUT R5, R5, R4, RZ, 0x3c, !PT ;  /* 0x000000040505a212 */ /* 0x000fca00078e3cff */
[----:B------:R-:W3:Y:S01]  /*1a270*/  @!P2 LDG.E.U16 R28, desc[UR10][R4.64] ;  /* 0x0000000a041ca981 */ /* 0x000ee2000c1e1500 */
[----:B-1----:R-:W-:-:S04]  /*1a280*/  SHF.R.U32.HI R13, RZ, 0x4, R13 ;  /* 0x00000004ff0d7819 */ /* 0x002fc8000001160d */
[----:B------:R-:W-:-:S04]  /*1a290*/  SGXT.U32 R13, R13, 0x3 ;  /* 0x000000030d0d781a */ /* 0x000fc80000000000 */
[----:B------:R-:W-:Y:S01]  /*1a2a0*/  LOP3.LUT R13, R13, 0x68, RZ, 0xfc, !PT ;  /* 0x000000680d0d7812 */ /* 0x000fe200078efcff */
[----:B--2---:R-:W-:Y:S03]  /*1a2b0*/  STL [R1+0x74], R3 ;  /* 0x0000740301007387 */ /* 0x004fe60000100800 */
[----:B------:R-:W-:Y:S02]  /*1a2c0*/  ISETP.GE.AND P1, PT, R13, UR7, PT ;  /* 0x000000070d007c0c */ /* 0x000fe4000bf26270 */
[----:B------:R-:W2:Y:S04]  /*1a2d0*/  LDL.LU R13, [R1+0x12e0] ;  /* 0x0012e000010d7983 */ /* 0x000ea80000300800 */
[----:B---3--:R-:W-:Y:S04]  /*1a2e0*/  STL [R1+0x70], R28 ;  /* 0x0000701c01007387 */ /* 0x008fe80000100800 */
[----:B------:R-:W3:Y:S04]  /*1a2f0*/  LDL R4, [R1+0x238] ;  /* 0x0002380001047983 */ /* 0x000ee80000100800 */
[----:B------:R-:W3:Y:S01]  /*1a300*/  LDL R5, [R1+0x23c] ;  /* 0x00023c0001057983 */ /* 0x000ee20000100800 */
[----:B------:R-:W-:-:S02]  /*1a310*/  PRMT R7, RZ, 0x7610, R7 ;  /* 0x00007610ff077816 */ /* 0x000fc40000000007 */
[----:B---3--:R-:W-:-:S04]  /*1a320*/  @!P3 LOP3.LUT R5, R5, R4, RZ, 0x3c, !PT ;  /* 0x000000040505b212 */ /* 0x008fc800078e3cff */
[----:B------:R-:W-:-:S04]  /*1a330*/  @!P3 LOP3.LUT R4, R5, R4, RZ, 0x3c, !PT ;  /* 0x000000040504b212 */ /* 0x000fc800078e3cff */
[----:B------:R-:W-:-:S05]  /*1a340*/  @!P3 LOP3.LUT R5, R5, R4, RZ, 0x3c, !PT ;  /* 0x000000040505b212 */ /* 0x000fca00078e3cff */
[----:B------:R-:W3:Y:S04]  /*1a350*/  @!P3 LDG.E.U16 R7, desc[UR10][R4.64] ;  /* 0x0000000a0407b981 */ /* 0x000ee8000c1e1500 */
[----:B---3--:R0:W-:Y:S04]  /*1a360*/  STL [R1+0x5c], R7 ;  /* 0x00005c0701007387 */ /* 0x0081e80000100800 */
[----:B0-----:R-:W3:Y:S04]  /*1a370*/  LDL.LU R7, [R1+0x12dc] ;  /* 0x0012dc0001077983 */ /* 0x001ee80000300800 */
[----:B------:R-:W3:Y:S04]  /*1a380*/  LDL R4, [R1+0x230] ;  /* 0x0002300001047983 */ /* 0x000ee80000100800 */
[----:B------:R-:W3:Y:S01]  /*1a390*/  LDL R5, [R1+0x234] ;  /* 0x0002340001057983 */ /* 0x000ee20000100800 */
[----:B--2---:R-:W-:Y:S01]  /*1a3a0*/  PRMT R13, RZ, 0x7610, R13 ;  /* 0x00007610ff0d7816 */ /* 0x004fe2000000000d */
[----:B------:R-:W0:Y:S02]  /*1a3b0*/  S2R R28, SR_TID.X ;  /* 0x00000000001c7919 */ /* 0x000e240000002100 */
[----:B0-----:R-:W-:-:S02]  /*1a3c0*/  SHF.R.U32.HI R28, RZ, 0x4, R28 ;  /* 0x00000004ff1c7819 */ /* 0x001fc4000001161c */
[----:B---3--:R-:W-:-:S04]  /*1a3d0*/  @!P1 LOP3.LUT R5, R5, R4, RZ, 0x3c, !PT ;  /* 0x0000000405059212 */ /* 0x008fc800078e3cff */
[----:B------:R-:W-:-:S04]  /*1a3e0*/  @!P1 LOP3.LUT R4, R5, R4, RZ, 0x3c, !PT ;  /* 0x0000000405049212 */ /* 0x000fc800078e3cff */
[----:B------:R-:W-:-:S05]  /*1a3f0*/  @!P1 LOP3.LUT R5, R5, R4, RZ, 0x3c, !PT ;  /* 0x0000000405059212 */ /* 0x000fca00078e3cff */
[----:B------:R-:W2:Y:S01]  /*1a400*/  @!P1 LDG.E.U16 R13, desc[UR10][R4.64] ;  /* 0x0000000a040d9981 */ /* 0x000ea2000c1e1500 */
[----:B------:R-:W-:-:S05]  /*1a410*/  VIADD R28, R28, 0x78 ;  /* 0x000000781c1c7836 */ /* 0x000fca0000000000 */
[----:B------:R-:W-:Y:S02]  /*1a420*/  ISETP.GE.AND P4, PT, R28, UR7, PT ;  /* 0x000000071c007c0c */ /* 0x000fe4000bf86270 */
[----:B------:R-:W0:Y:S02]  /*1a430*/  S2R R28, SR_TID.X ;  /* 0x00000000001c7919 */ /* 0x000e240000002100 */
[----:B0-----:R-:W-:-:S04]  /*1a440*/  LOP3.LUT R28, R28, 0x7f, RZ, 0xc0, !PT ;  /* 0x0000007f1c1c7812 */ /* 0x001fc800078ec0ff */
[----:B------:R-:W-:Y:S02]  /*1a450*/  ISETP.GE.AND P3, PT, R28, UR7, PT ;  /* 0x000000071c007c0c */ /* 0x000fe4000bf66270 */
[----:B------:R-:W3:Y:S01]  /*1a460*/  LDL.LU R28, [R1+0x12d8] ;  /* 0x0012d800011c7983 */ /* 0x000ee20000300800 */
[----:B------:R-:W0:Y:S03]  /*1a470*/  S2R R3, SR_TID.X ;  /* 0x0000000000037919 */ /* 0x000e260000002100 */
[----:B--2---:R1:W-:Y:S04]  /*1a480*/  STL [R1+0x6c], R13 ;  /* 0x00006c0d01007387 */ /* 0x0043e80000100800 */
[----:B-1----:R-:W2:Y:S04]  /*1a490*/  LDL.LU R13, [R1+0x12d4] ;  /* 0x0012d400010d7983 */ /* 0x002ea80000300800 */
[----:B------:R-:W2:Y:S04]  /*1a4a0*/  LDL R4, [R1+0x228] ;  /* 0x0002280001047983 */ /* 0x000ea80000100800 */
[----:B------:R-:W2:Y:S01]  /*1a4b0*/  LDL R5, [R1+0x22c] ;  /* 0x00022c0001057983 */ /* 0x000ea20000100800 */
[----:B0-----:R-:W-:-:S04]  /*1a4c0*/  SHF.R.U32.HI R3, RZ, 0x4, R3 ;  /* 0x00000004ff037819 */ /* 0x001fc80000011603 */
[----:B------:R-:W-:-:S04]  /*1a4d0*/  SGXT.U32 R3, R3, 0x3 ;  /* 0x000000030303781a */ /* 0x000fc80000000000 */
[----:B------:R-:W-:-:S04]  /*1a4e0*/  LOP3.LUT R3, R3, 0x70, RZ, 0xfc, !PT ;  /* 0x0000007003037812 */ /* 0x000fc800078efcff */
[----:B------:R-:W-:Y:S02]  /*1a4f0*/  ISETP.GE.AND P2, PT, R3, UR7, PT ;  /* 0x0000000703007c0c */ /* 0x000fe4000bf46270 */
[----:B------:R-:W-:-:S11]  /*1a500*/  PRMT R7, RZ, 0x7610, R7 ;  /* 0x00007610ff077816 */ /* 0x000fd60000000007 */
[----:B--2---:R-:W-:-:S04]  /*1a510*/  @!P2 LOP3.LUT R5, R5, R4, RZ, 0x3c, !PT ;  /* 0x000000040505a212 */ /* 0x004fc800078e3cff */
[----:B------:R-:W-:-:S04]  /*1a520*/  @!P2 LOP3.LUT R4, R5, R4, RZ, 0x3c, !PT ;  /* 0x000000040504a212 */ /* 0x000fc800078e3cff */
[----:B------:R-:W-:-:S05]  /*1a530*/  @!P2 LOP3.LUT R5, R5, R4, RZ, 0x3c, !PT ;  /* 0x000000040505a212 */ /* 0x000fca00078e3cff */
[----:B------:R-:W2:Y:S04]  /*1a540*/  @!P2 LDG.E.U16 R7, desc[UR10][R4.64] ;  /* 0x0000000a0407a981 */ /* 0x000ea8000c1e1500 */
[----:B--2---:R0:W-:Y:S04]  /*1a550*/  STL [R1+0x68], R7 ;  /* 0x0000680701007387 */ /* 0x0041e80000100800 */
[----:B0-----:R-:W2:Y:S04]  /*1a560*/  LDL.LU R7, [R1+0x12d0] ;  /* 0x0012d00001077983 */ /* 0x001ea80000300800 */
[----:B------:R-:W2:Y:S04]  /*1a570*/  LDL R4, [R1+0x220] ;  /* 0x0002200001047983 */ /* 0x000ea80000100800 */
[----:B------:R-:W2:Y:S01]  /*1a580*/  LDL R5, [R1+0x224] ;  /* 0x0002240001057983 */ /* 0x000ea20000100800 */
[----:B---3--:R-:W-:Y:S01]  /*1a590*/  PRMT R28, RZ, 0x7610, R28 ;  /* 0x00007610ff1c7816 */ /* 0x008fe2000000001c */
[----:B------:R-:W0:Y:S01]  /*1a5a0*/  S2R R3, SR_TID.X ;  /* 0x0000000000037919 */ /* 0x000e220000002100 */
[----:B--2---:R-:W-:-:S04]  /*1a5b0*/  @!P4 LOP3.LUT R5, R5, R4, RZ, 0x3c, !PT ;  /* 0x000000040505c212 */ /* 0x004fc800078e3cff */
[----:B------:R-:W-:-:S04]  /*1a5c0*/  @!P4 LOP3.LUT R4, R5, R4, RZ, 0x3c, !PT ;  /* 0x000000040504c212 */ /* 0x000fc800078e3cff */
[----:B------:R-:W-:-:S05]  /*1a5d0*/  @!P4 LOP3.LUT R5, R5, R4, RZ, 0x3c, !PT ;  /* 0x000000040505c212 */ /* 0x000fca00078e3cff */
[----:B------:R-:W2:Y:S04]  /*1a5e0*/  @!P4 LDG.E.U16 R28, desc[UR10][R4.64] ;  /* 0x0000000a041cc981 */ /* 0x000ea8000c1e1500 */
[----:B------:R-:W3:Y:S04]  /*1a5f0*/  LDL R4, [R1+0x27c] ;  /* 0x00027c0001047983 */ /* 0x000ee80000100800 */
[----:B------:R-:W3:Y:S01]  /*1a600*/  LDL R5, [R1+0x28c] ;  /* 0x00028c0001057983 */ /* 0x000ee20000100800 */
[----:B0-----:R-:W-:-:S04]  /*1a610*/  SHF.R.U32.HI R3, RZ, 0x4, R3 ;  /* 0x00000004ff037819 */ /* 0x001fc80000011603 */
[----:B------:R-:W-:-:S04]  /*1a620*/  SGXT.U32 R3, R3, 0x3 ;  /* 0x000000030303781a */ /* 0x000fc80000000000 */
[----:B------:R-:W-:Y:S02]  /*1a630*/  ISETP.GE.AND P0, PT, R3, UR7, PT ;  /* 0x0000000703007c0c */ /* 0x000fe4000bf06270 */
[----:B------:R-:W-:Y:S01]  /*1a640*/  PRMT R13, RZ, 0x7610, R13 ;  /* 0x00007610ff0d7816 */ /* 0x000fe2000000000d */
[----:B--2---:R-:W-:Y:S10]  /*1a650*/  STL [R1+0x121c], R28 ;  /* 0x00121c1c01007387 */ /* 0x004ff40000100800 */
[----:B---3--:R-:W-:-:S04]  /*1a660*/  @!P0 LOP3.LUT R5, R5, R4, RZ, 0x3c, !PT ;  /* 0x0000000405058212 */ /* 0x008fc800078e3cff */
[----:B------:R-:W-:-:S04]  /*1a670*/  @!P0 LOP3.LUT R4, R5, R4, RZ, 0x3c, !PT ;  /* 0x0000000405048212 */ /* 0x000fc800078e3cff */
[----:B------:R-:W-:Y:S01]  /*1a680*/  @!P0 LOP3.LUT R5, R5, R4, RZ, 0x3c, !PT ;  /* 0x0000000405058212 */ /* 0x000fe200078e3cff */
[----:B------:R-:W-:Y:S04]  /*1a690*/  STL [R1+0x1220], R28 ;  /* 0x0012201c01007387 */ /* 0x000fe80000100800 */
[----:B------:R0:W2:Y:S04]  /*1a6a0*/  @!P0 LDG.E.U16 R13, desc[UR10][R4.64] ;  /* 0x0000000a040d8981 */ /* 0x0000a8000c1e1500 */
[----:B------:R-:W0:Y:S04]  /*1a6b0*/  LDL R4, [R1+0xa30] ;  /* 0x000a300001047983 */ /* 0x000e280000100800 */
[----:B------:R-:W0:Y:S01]  /*1a6c0*/  LDL R5, [R1+0xa34] ;  /* 0x000a340001057983 */ /* 0x000e220000100800 */
[----:B------:R-:W-:Y:S01]  /*1a6d0*/  PRMT R11, RZ, 0x7610, R11 ;  /* 0x00007610ff0b7816 */ /* 0x000fe2000000000b */
[----:B------:R-:W-:Y:S01]  /*1a6e0*/  BAR.SYNC.DEFER_BLOCKING 0x0 ;  /* 0x0000000000007b1d */ /* 0x000fe20000010000 */
[----:B0-----:R-:W-:-:S04]  /*1a6f0*/  @!P3 LOP3.LUT R5, R5, R4, RZ, 0x3c, !PT ;  /* 0x000000040505b212 */ /* 0x001fc800078e3cff */
[----:B------:R-:W-:-:S04]  /*1a700*/  @!P3 LOP3.LUT R4, R5, R4, RZ, 0x3c, !PT ;  /* 0x000000040504b212 */ /* 0x000fc800078e3cff */
[----:B------:R-:W-:-:S05]  /*1a710*/  @!P3 LOP3.LUT R5, R5, R4, RZ, 0x3c, !PT ;  /* 0x000000040505b212 */ /* 0x000fca00078e3cff */
[----:B------:R-:W3:Y:S04]  /*1a720*/  @!P3 LDG.E.U16 R11, desc[UR10][R4.64] ;  /* 0x0000000a040bb981 */ /* 0x000ee8000c1e1500 */
[----:B---3--:R0:W-:Y:S04]  /*1a730*/  STL [R1+0x8], R11 ;  /* 0x0000080b01007387 */ /* 0x0081e80000100800 */
[----:B0-----:R-:W3:Y:S04]  /*1a740*/  LDL.LU R11, [R1+0x12cc] ;  /* 0x0012cc00010b7983 */ /* 0x001ee80000300800 */
[----:B------:R-:W2:Y:S04]  /*1a750*/  LDL R4, [R1+0xa10] ;  /* 0x000a100001047983 */ /* 0x000ea80000100800 */
[----:B------:R-:W2:Y:S01]  /*1a760*/  LDL R5, [R1+0xa14] ;  /* 0x000a140001057983 */ /* 0x000ea20000100800 */
[----:B------:R-:W-:-:S02]  /*1a770*/  PRMT R7, RZ, 0x7610, R7 ;  /* 0x00007610ff077816 */ /* 0x000fc40000000007 */
        /* <DEDUP_REMOVED lines=17> */
[----:B---3--:R-:W-:-:S02]  /*1a890*/  PRMT R11, RZ, 0x7610, R11 ;  /* 0x00007610ff0b7816 */ /* 0x008fc4000000000b */
[----:B--2---:R-:W-:-:S04]  /*1a8a0*/  @!P3 LOP3.LUT R5, R5, R4, RZ, 0x3c, !PT ;  /* 0x000000040505b212 */ /* 0x004fc800078e3cff */
[----:B------:R-:W-:-:S04]  /*1a8b0*/  @!P3 LOP3.LUT R4, R5, R4, RZ, 0x3c, !PT ;  /* 0x000000040504b212 */ /* 0x000fc800078e3cff */
[----:B------:R-:W-:-:S05]  /*1a8c0*/  @!P3 LOP3.LUT R5, R5, R4, RZ, 0x3c, !PT ;  /* 0x000000040505b212 */ /* 0x000fca00078e3cff */
[----:B------:R-:W2:Y:S04]  /*1a8d0*/  @!P3 LDG.E.U16 R11, desc[UR10][R4.64] ;  /* 0x0000000a040bb981 */ /* 0x000ea8000c1e1500 */
[----:B--2---:R0:W-:Y:S04]  /*1a8e0*/  STL [R1+0x54], R11 ;  /* 0x0000540b01007387 */ /* 0x0041e80000100800 */
[----:B0-----:R-:W2:Y:S04]  /*1a8f0*/  LDL.LU R11, [R1+0x12c0] ;  /* 0x0012c000010b7983 */ /* 0x001ea80000300800 */
        /* <DEDUP_REMOVED lines=15> */
[----:B------:R0:W2:Y:S04]  /*1a9f0*/  @!P3 LDG.E.U16 R7, desc[UR10][R4.64] ;  /* 0x0000000a0407b981 */ /* 0x0000a8000c1e1500 */
[----:B------:R-:W0:Y:S04]  /*1aa00*/  LDL R4, [R1+0x8d0] ;  /* 0x0008d00001047983 */ /* 0x000e280000100800 */
[----:B------:R-:W0:Y:S01]  /*1aa10*/  LDL R5, [R1+0x8d4] ;  /* 0x0008d40001057983 */ /* 0x000e220000100800 */
[----:B------:R-:W-:Y:S02]  /*1aa20*/  PRMT R9, RZ, 0x7610, R9 ;  /* 0x00007610ff097816 */ /* 0x000fe40000000009 */
[----:B0-----:R-:W-:-:S04]  /*1aa30*/  @!P3 LOP3.LUT R5, R5, R4, RZ, 0x3c, !PT ;  /* 0x000000040505b212 */ /* 0x001fc800078e3cff */
[----:B------:R-:W-:-:S04]  /*1aa40*/  @!P3 LOP3.LUT R4, R5, R4, RZ, 0x3c, !PT ;  /* 0x000000040504b212 */ /* 0x000fc800078e3cff */
[----:B------:R-:W-:-:S05]  /*1aa50*/  @!P3 LOP3.LUT R5, R5, R4, RZ, 0x3c, !PT ;  /* 0x000000040505b212 */ /* 0x000fca00078e3cff */
[----:B------:R-:W3:Y:S04]  /*1aa60*/  @!P3 LDG.E.U16 R9, desc[UR10][R4.64] ;  /* 0x0000000a0409b981 */ /* 0x000ee8000c1e1500 */
[----:B--2---:R0:W-:Y:S04]  /*1aa70*/  STL [R1+0x4c], R7 ;  /* 0x00004c0701007387 */ /* 0x0041e80000100800 */
[----:B0-----:R-:W2:Y:S04]  /*1aa80*/  LDL R7, [R1+0x794] ;  /* 0x0007940001077983 */ /* 0x001ea80000100800 */
        /* <DEDUP_REMOVED lines=35> */
[----:B------:R-:W2:Y:S01]  /*1acc0*/  @!P3 LDG.E.U16 R14, desc[UR10][R4.64] ;  /* 0x0000000a040eb981 */ /* 0x000ea2000c1e1500 */
[----:B------:R-:W-:-:S03]  /*1acd0*/  PRMT R29, RZ, 0x7610, R29 ;  /* 0x00007610ff1d7816 */ /* 0x000fc6000000001d */
[----:B--2---:R0:W-:Y:S04]  /*1ace0*/  STL [R1+0x38], R14 ;  /* 0x0000380e01007387 */ /* 0x0041e80000100800 */
[----:B0-----:R-:W2:Y:S04]  /*1acf0*/  LDL.LU R14, [R1+0x12ac] ;  /* 0x0012ac00010e7983 */ /* 0x001ea80000300800 */
[----:B------:R-:W2:Y:S01]  /*1ad00*/  LDL R5, [R1+0x790] ;  /* 0x0007900001057983 */ /* 0x000ea20000100800 */
[----:B------:R-:W-:-:S03]  /*1ad10*/  @!P3 IMAD.MOV.U32 R4, RZ, RZ, R7 ;  /* 0x000000ffff04b224 */ /* 0x000fc600078e0007 */
[----:B------:R-:W3:Y:S04]  /*1ad20*/  LDL R7, [R1+0x654] ;  /* 0x0006540001077983 */ /* 0x000ee80000100800 */
[----:B--2---:R-:W2:Y:S04]  /*1ad30*/  @!P3 LDG.E.U16 R29, desc[UR10][R4.64] ;  /* 0x0000000a041db981 */ /* 0x004ea8000c1e1500 */
        /* <DEDUP_REMOVED lines=22> */
[----:B------:R-:W-:Y:S01]  /*1aea0*/  @!P3 IMAD.MOV.U32 R4, RZ, RZ, R15 ;  /* 0x000000ffff04b224 */ /* 0x000fe200078e000f */
[----:B------:R-:W-:-:S02]  /*1aeb0*/  PRMT R25, RZ, 0x7610, R25 ;  /* 0x00007610ff197816 */ /* 0x000fc40000000019 */
[----:B------:R-:W3:Y:S04]  /*1aec0*/  LDL R15, [R1+0x590] ;  /* 0x00059000010f7983 */ /* 0x000ee80000100800 */
[----:B--2---:R0:W2:Y:S04]  /*1aed0*/  @!P3 LDG.E.U16 R11, desc[UR10][R4.64] ;  /* 0x0000000a040bb981 */ /* 0x0040a8000c1e1500 */
[----:B------:R-:W0:Y:S04]  /*1aee0*/  LDL R4, [R1+0x690] ;  /* 0x0006900001047983 */ /* 0x000e280000100800 */
[----:B------:R-:W0:Y:S02]  /*1aef0*/  LDL R5, [R1+0x694] ;  /* 0x0006940001057983 */ /* 0x000e240000100800 */
        /* <DEDUP_REMOVED lines=8> */
[----:B------:R-:W2:Y:S01]  /*1af80*/  LDL R5, [R1+0x650] ;  /* 0x0006500001057983 */ /* 0x000ea20000100800 */
[----:B------:R-:W-:Y:S01]  /*1af90*/  PRMT R6, RZ, 0x7610, R6 ;  /* 0x00007610ff067816 */ /* 0x000fe20000000006 */
[----:B------:R-:W-:Y:S01]  /*1afa0*/  @!P3 IMAD.MOV.U32 R4, RZ, RZ, R7 ;  /* 0x000000ffff04b224 */ /* 0x000fe200078e0007 */
[----:B------:R-:W-:Y:S01]  /*1afb0*/  PRMT R9, RZ, 0x7610, R9 ;  /* 0x00007610ff097816 */ /* 0x000fe20000000009 */
[----:B------:R-:W3:Y:S04]  /*1afc0*/  LDL R7, [R1+0x510] ;  /* 0x0005100001077983 */ /* 0x000ee80000100800 */
[----:B--2---:R-:W2:Y:S04]  /*1afd0*/  @!P3 LDG.E.U16 R6, desc[UR10][R4.64] ;  /* 0x0000000a0406b981 */ /* 0x004ea8000c1e1500 */
[----:B------:R-:W3:Y:S04]  /*1afe0*/  LDL R4, [R1+0x610] ;  /* 0x0006100001047983 */ /* 0x000ee80000100800 */
[----:B------:R-:W3:Y:S04]  /*1aff0*/  LDL R5, [R1+0x614] ;  /* 0x0006140001057983 */ /* 0x000ee80000100800 */
[----:B--2---:R0:W-:Y:S01]  /*1b000*/  STL [R1+0x20], R6 ;  /* 0x0000200601007387 */ /* 0x0041e20000100800 */
[----:B------:R-:W-:-:S02]  /*1b010*/  PRMT R24, RZ, 0x7610, R24 ;  /* 0x00007610ff187816 */ /* 0x000fc40000000018 */
[----:B------:R-:W-:Y:S01]  /*1b020*/  PRMT R10, RZ, 0x7610, R10 ;  /* 0x00007610ff0a7816 */ /* 0x000fe2000000000a */
[----:B0-----:R-:W2:Y:S01]  /*1b030*/  LDL R6, [R1+0x514] ;  /* 0x0005140001067983 */ /* 0x001ea20000100800 */
[----:B---3--:R-:W-:-:S04]  /*1b040*/  @!P3 LOP3.LUT R5, R5, R4, RZ, 0x3c, !PT ;  /* 0x000000040505b212 */ /* 0x008fc800078e3cff */
[----:B------:R-:W-:-:S04]  /*1b050*/  @!P3 LOP3.LUT R4, R5, R4, RZ, 0x3c, !PT ;  /* 0x000000040504b212 */ /* 0x000fc800078e3cff */
[----:B------:R-:W-:-:S05]  /*1b060*/  @!P3 LOP3.LUT R5, R5, R4, RZ, 0x3c, !PT ;  /* 0x000000040505b212 */ /* 0x000fca00078e3cff */
[----:B------:R0:W3:Y:S04]  /*1b070*/  @!P3 LDG.E.U16 R9, desc[UR10][R4.64] ;  /* 0x0000000a0409b981 */ /* 0x0000e8000c1e1500 */
[----:B------:R-:W0:Y:S04]  /*1b080*/  LDL R4, [R1+0x5d0] ;  /* 0x0005d00001047983 */ /* 0x000e280000100800 */
[----:B------:R-:W0:Y:S02]  /*1b090*/  LDL R5, [R1+0x5d4] ;  /* 0x0005d40001057983 */ /* 0x000e240000100800 */
[----:B0-----:R-:W-:-:S04]  /*1b0a0*/  @!P3 LOP3.LUT R5, R5, R4, RZ, 0x3c, !PT ;  /* 0x000000040505b212 */ /* 0x001fc800078e3cff */
[----:B------:R-:W-:-:S04]  /*1b0b0*/  @!P3 LOP3.LUT R4, R5, R4, RZ, 0x3c, !PT ;  /* 0x000000040504b212 */ /* 0x000fc800078e3cff */
[----:B------:R-:W-:-:S05]  /*1b0c0*/  @!P3 LOP3.LUT R5, R5, R4, RZ, 0x3c, !PT ;  /* 0x000000040505b212 */ /* 0x000fca00078e3cff */
[----:B------:R0:W2:Y:S04]  /*1b0d0*/  @!P3 LDG.E.U16 R24, desc[UR10][R4.64] ;  /* 0x0000000a0418b981 */ /* 0x0000a8000c1e1500 */
[----:B---3--:R1:W-:Y:S01]  /*1b0e0*/  STL [R1+0x1c], R9 ;  /* 0x00001c0901007387 */ /* 0x0083e20000100800 */
[----:B0-----:R-:W-:Y:S02]  /*1b0f0*/  @!P3 IMAD.MOV.U32 R4, RZ, RZ, R11 ;  /* 0x000000ffff04b224 */ /* 0x001fe400078e000b */
[----:B------:R-:W-:Y:S01]  /*1b100*/  @!P3 IMAD.MOV.U32 R5, RZ, RZ, R15 ;  /* 0x000000ffff05b224 */ /* 0x000fe200078e000f */
[----:B-1----:R-:W3:Y:S04]  /*1b110*/  LDL R9, [R1+0x4d4] ;  /* 0x0004d40001097983 */ /* 0x002ee80000100800 */
[----:B------:R0:W3:Y:S04]  /*1b120*/  @!P3 LDG.E.U16 R10, desc[UR10][R4.64] ;  /* 0x0000000a040ab981 */ /* 0x0000e8000c1e1500 */
[----:B--2---:R1:W-:Y:S04]  /*1b130*/  STL [R1+0x18], R24 ;  /* 0x0000181801007387 */ /* 0x0043e80000100800 */
[----:B-1----:R-:W2:Y:S04]  /*1b140*/  LDL.LU R24, [R1+0x1298] ;  /* 0x0012980001187983 */ /* 0x002ea80000300800 */
[----:B------:R-:W0:Y:S04]  /*1b150*/  LDL R4, [R1+0x550] ;  /* 0x0005500001047983 */ /* 0x000e280000100800 */
[----:B------:R-:W0:Y:S01]  /*1b160*/  LDL R5, [R1+0x554] ;  /* 0x0005540001057983 */ /* 0x000e220000100800 */
[----:B------:R-:W-:-:S02]  /*1b170*/  PRMT R23, RZ, 0x7610, R23 ;  /* 0x00007610ff177816 */ /* 0x000fc40000000017 */
[----:B------:R-:W-:Y:S01]  /*1b180*/  PRMT R12, RZ, 0x7610, R12 ;  /* 0x00007610ff0c7816 */ /* 0x000fe2000000000c */
[----:B------:R-:W2:Y:S04]  /*1b190*/  LDL R15, [R1+0x494] ;  /* 0x00049400010f7983 */ /* 0x000ea80000100800 */
[----:B------:R-:W2:Y:S01]  /*1b1a0*/  LDL R11, [R1+0x450] ;  /* 0x00045000010b7983 */ /* 0x000ea20000100800 */
[----:B0-----:R-:W-:-:S04]  /*1b1b0*/  @!P3 LOP3.LUT R5, R5, R4, RZ, 0x3c, !PT ;  /* 0x000000040505b212 */ /* 0x001fc800078e3cff */
[----:B------:R-:W-:-:S04]  /*1b1c0*/  @!P3 LOP3.LUT R4, R5, R4, RZ, 0x3c, !PT ;  /* 0x000000040504b212 */ /* 0x000fc800078e3cff */
[----:B------:R-:W-:-:S05]  /*1b1d0*/  @!P3 LOP3.LUT R5, R5, R4, RZ, 0x3c, !PT ;  /* 0x000000040505b212 */ /* 0x000fca00078e3cff */
[----:B------:R0:W2:Y:S02]  /*1b1e0*/  @!P3 LDG.E.U16 R23, desc[UR10][R4.64] ;  /* 0x0000000a0417b981 */ /* 0x0000a4000c1e1500 */
[----:B0-----:R-:W-:Y:S02]  /*1b1f0*/  @!P3 IMAD.MOV.U32 R4, RZ, RZ, R6 ;  /* 0x000000ffff04b224 */ /* 0x001fe400078e0006 */
[----:B------:R-:W-:-:S05]  /*1b200*/  @!P3 IMAD.MOV.U32 R5, RZ, RZ, R7 ;  /* 0x000000ffff05b224 */ /* 0x000fca00078e0007 */
[----:B------:R-:W4:Y:S04]  /*1b210*/  @!P3 LDG.E.U16 R12, desc[UR10][R4.64] ;  /* 0x0000000a040cb981 */ /* 0x000f28000c1e1500 */
[----:B---3--:R0:W-:Y:S04]  /*1b220*/  STL [R1+0x14], R10 ;  /* 0x0000140a01007387 */ /* 0x0081e80000100800 */
[----:B0-----:R-:W3:Y:S04]  /*1b230*/  LDL R10, [R1+0x454] ;  /* 0x00045400010a7983 */ /* 0x001ee80000100800 */
[----:B--2---:R0:W-:Y:S04]  /*1b240*/  STL [R1+0x10], R23 ;  /* 0x0000101701007387 */ /* 0x0041e80000100800 */
[----:B0-----:R-:W2:Y:S04]  /*1b250*/  LDL.LU R23, [R1+0x1294] ;  /* 0x0012940001177983 */ /* 0x001ea80000300800 */
[----:B------:R-:W2:Y:S04]  /*1b260*/  LDL R7, [R1+0x410] ;  /* 0x0004100001077983 */ /* 0x000ea80000100800 */
[----:B------:R-:W2:Y:S04]  /*1b270*/  LDL R6, [R1+0x414] ;  /* 0x0004140001067983 */ /* 0x000ea80000100800 */
[----:B----4-:R0:W-:Y:S04]  /*1b280*/  STL [R1+0xc], R12 ;  /* 0x00000c0c01007387 */ /* 0x0101e80000100800 */
[----:B0-----:R-:W4:Y:S04]  /*1b290*/  LDL.LU R12, [R1+0x1290] ;  /* 0x00129000010c7983 */ /* 0x001f280000300800 */
[----:B------:R-:W2:Y:S01]  /*1b2a0*/  LDL R5, [R1+0x4d0] ;  /* 0x0004d00001057983 */ /* 0x000ea20000100800 */
[----:B------:R-:W-:Y:S01]  /*1b2b0*/  PRMT R8, RZ, 0x7610, R8 ;  /* 0x00007610ff087816 */ /* 0x000fe20000000008 */
[----:B------:R-:W-:-:S02]  /*1b2c0*/  @!P3 IMAD.MOV.U32 R4, RZ, RZ, R9 ;  /* 0x000000ffff04b224 */ /* 0x000fc400078e0009 */
[----:B------:R-:W3:Y:S04]  /*1b2d0*/  LDL R9, [R1+0x3d0] ;  /* 0x0003d00001097983 */ /* 0x000ee80000100800 */
[----:B--2---:R0:W2:Y:S04]  /*1b2e0*/  @!P3 LDG.E.U16 R8, desc[UR10][R4.64] ;  /* 0x0000000a0408b981 */ /* 0x0040a8000c1e1500 */
[----:B------:R-:W3:Y:S01]  /*1b2f0*/  LDL R5, [R1+0x490] ;  /* 0x0004900001057983 */ /* 0x000ee20000100800 */
[----:B------:R-:W-:Y:S01]  /*1b300*/  PRMT R14, RZ, 0x7610, R14 ;  /* 0x00007610ff0e7816 */ /* 0x000fe2000000000e */
[----:B0-----:R-:W-:Y:S01]  /*1b310*/  @!P3 IMAD.MOV.U32 R4, RZ, RZ, R15 ;  /* 0x000000ffff04b224 */ /* 0x001fe200078e000f */
[----:B------:R-:W-:Y:S01]  /*1b320*/  PRMT R29, RZ, 0x7610, R29 ;  /* 0x00007610ff1d7816 */ /* 0x000fe2000000001d */
[----:B--2---:R0:W-:Y:S04]  /*1b330*/  STL [R1+0x4], R8 ;  /* 0x0000040801007387 */ /* 0x0041e80000100800 */
[----:B0-----:R-:W2:Y:S04]  /*1b340*/  LDL R8, [R1+0x3d4] ;  /* 0x0003d40001087983 */ /* 0x001ea80000100800 */
[----:B---3--:R0:W3:Y:S02]  /*1b350*/  @!P3 LDG.E.U16 R14, desc[UR10][R4.64] ;  /* 0x0000000a040eb981 */ /* 0x0080e4000c1e1500 */
[----:B0-----:R-:W-:-:S02]  /*1b360*/  @!P3 IMAD.MOV.U32 R4, RZ, RZ, R10 ;  /* 0x000000ffff04b224 */ /* 0x001fc400078e000a */
[----:B------:R-:W-:Y:S01]  /*1b370*/  @!P3 IMAD.MOV.U32 R5, RZ, RZ, R11 ;  /* 0x000000ffff05b224 */ /* 0x000fe200078e000b */
[----:B------:R-:W3:Y:S04]  /*1b380*/  LDL R10, [R1+0x394] ;  /* 0x00039400010a7983 */ /* 0x000ee80000100800 */
[----:B------:R-:W4:Y:S04]  /*1b390*/  LDL R11, [R1+0x390] ;  /* 0x00039000010b7983 */ /* 0x000f280000100800 */
[----:B------:R0:W4:Y:S01]  /*1b3a0*/  @!P3 LDG.E.U16 R29, desc[UR10][R4.64] ;  /* 0x0000000a041db981 */ /* 0x000122000c1e1500 */
[----:B------:R-:W-:-:S02]  /*1b3b0*/  PRMT R27, RZ, 0x7610, R27 ;  /* 0x00007610ff1b7816 */ /* 0x000fc4000000001b */
[----:B------:R-:W-:Y:S01]  /*1b3c0*/  PRMT R26, RZ, 0x7610, R26 ;  /* 0x00007610ff1a7816 */ /* 0x000fe2000000001a */
[----:B0-----:R-:W-:Y:S02]  /*1b3d0*/  @!P3 IMAD.MOV.U32 R4, RZ, RZ, R6 ;  /* 0x000000ffff04b224 */ /* 0x001fe400078e0006 */
[----:B------:R-:W-:-:S05]  /*1b3e0*/  @!P3 IMAD.MOV.U32 R5, RZ, RZ, R7 ;  /* 0x000000ffff05b224 */ /* 0x000fca00078e0007 */
[----:B------:R0:W4:Y:S02]  /*1b3f0*/  @!P3 LDG.E.U16 R27, desc[UR10][R4.64] ;  /* 0x0000000a041bb981 */ /* 0x000124000c1e1500 */
[----:B0-----:R-:W-:Y:S01]  /*1b400*/  @!P3 IMAD.MOV.U32 R5, RZ, RZ, R9 ;  /* 0x000000ffff05b224 */ /* 0x001fe200078e0009 */
[----:B------:R-:W-:Y:S01]  /*1b410*/  PRMT R25, RZ, 0x7610, R25 ;  /* 0x00007610ff197816 */ /* 0x000fe20000000019 */
[----:B--2---:R-:W-:-:S05]  /*1b420*/  @!P3 IMAD.MOV.U32 R4, RZ, RZ, R8 ;  /* 0x000000ffff04b224 */ /* 0x004fca00078e0008 */
[----:B------:R3:W2:Y:S02]  /*1b430*/  @!P3 LDG.E.U16 R26, desc[UR10][R4.64] ;  /* 0x0000000a041ab981 */ /* 0x0006a4000c1e1500 */
[----:B---3--:R-:W-:Y:S02]  /*1b440*/  @!P3 IMAD.MOV.U32 R4, RZ, RZ, R10 ;  /* 0x000000ffff04b224 */ /* 0x008fe400078e000a */
[----:B----4-:R-:W-:Y:S01]  /*1b450*/  @!P3 IMAD.MOV.U32 R5, RZ, RZ, R11 ;  /* 0x000000ffff05b224 */ /* 0x010fe200078e000b */
[----:B------:R-:W-:Y:S04]  /*1b460*/  STL [R1+0x11f0], R29 ;  /* 0x0011f01d01007387 */ /* 0x000fe80000100800 */
[----:B------:R-:W3:Y:S04]  /*1b470*/  @!P3 LDG.E.U16 R25, desc[UR10][R4.64] ;  /* 0x0000000a0419b981 */ /* 0x000ee8000c1e1500 */
[----:B------:R-:W4:Y:S04]  /*1b480*/  LDL R7, [R1+0x350] ;  /* 0x0003500001077983 */ /* 0x000f280000100800 */
[----:B------:R-:W4:Y:S04]  /*1b490*/  LDL R6, [R1+0x354] ;  /* 0x0003540001067983 */ /* 0x000f280000100800 */
[----:B------:R-:W-:Y:S04]  /*1b4a0*/  STL [R1+0x11f4], R27 ;  /* 0x0011f41b01007387 */ /* 0x000fe80000100800 */
[----:B------:R-:W4:Y:S04]  /*1b4b0*/  LDL R9, [R1+0x310] ;  /* 0x0003100001097983 */ /* 0x000f280000100800 */
[----:B------:R-:W4:Y:S01]  /*1b4c0*/  LDL R8, [R1+0x314] ;  /* 0x0003140001087983 */ /* 0x000f220000100800 */
[----:B------:R-:W-:-:S03]  /*1b4d0*/  PRMT R24, RZ, 0x7610, R24 ;  /* 0x00007610ff187816 */ /* 0x000fc60000000018 */
[----:B--2---:R-:W-:Y:S04]  /*1b4e0*/  STL [R1+0x11f8], R26 ;  /* 0x0011f81a01007387 */ /* 0x004fe80000100800 */
[----:B------:R-:W-:Y:S04]  /*1b4f0*/  STL [R1+0x120c], R26 ;  /* 0x00120c1a01007387 */ /* 0x000fe80000100800 */
[----:B------:R-:W2:Y:S04]  /*1b500*/  LDL R11, [R1+0x2d4] ;  /* 0x0002d400010b7983 */ /* 0x000ea80000100800 */
[----:B------:R-:W2:Y:S04]  /*1b510*/  LDL R10, [R1+0xa3c] ;  /* 0x000a3c00010a7983 */ /* 0x000ea80000100800 */
[----:B---3--:R-:W-:Y:S04]  /*1b520*/  STL [R1+0x11fc], R25 ;  /* 0x0011fc1901007387 */ /* 0x008fe80000100800 */
[----:B------:R-:W-:Y:S01]  /*1b530*/  STL [R1+0x1224], R25 ;  /* 0x0012241901007387 */ /* 0x000fe20000100800 */
[----:B----4-:R-:W-:-:S02]  /*1b540*/  @!P3 IMAD.MOV.U32 R5, RZ, RZ, R7 ;  /* 0x000000ffff05b224 */ /* 0x010fc400078e0007 */
[----:B------:R-:W-:Y:S01]  /*1b550*/  @!P3 IMAD.MOV.U32 R4, RZ, RZ, R6 ;  /* 0x000000ffff04b224 */ /* 0x000fe200078e0006 */
[----:B------:R-:W3:Y:S04]  /*1b560*/  LDL R7, [R1+0xa40] ;  /* 0x000a400001077983 */ /* 0x000ee80000100800 */
[----:B------:R-:W3:Y:S04]  /*1b570*/  LDL R6, [R1+0xa7c] ;  /* 0x000a7c0001067983 */ /* 0x000ee80000100800 */
[----:B------:R-:W4:Y:S04]  /*1b580*/  LDL R15, [R1+0x19c] ;  /* 0x00019c00010f7983 */ /* 0x000f280000100800 */
[----:B------:R0:W-:Y:S04]  /*1b590*/  STL [R1], R14 ;  /* 0x0000000e01007387 */ /* 0x0001e80000100800 */
[----:B------:R1:W4:Y:S04]  /*1b5a0*/  @!P3 LDG.E.U16 R24, desc[UR10][R4.64] ;  /* 0x0000000a0418b981 */ /* 0x000328000c1e1500 */
[----:B0-----:R-:W4:Y:S01]  /*1b5b0*/  LDL R14, [R1+0x2b8] ;  /* 0x0002b800010e7983 */ /* 0x001f220000100800 */
[----:B------:R-:W-:Y:S01]  /*1b5c0*/  PRMT R23, RZ, 0x7610, R23 ;  /* 0x00007610ff177816 */ /* 0x000fe20000000017 */
[----:B-1----:R-:W-:-:S02]  /*1b5d0*/  @!P3 IMAD.MOV.U32 R4, RZ, RZ, R8 ;  /* 0x000000ffff04b224 */ /* 0x002fc400078e0008 */
[----:B------:R-:W-:Y:S01]  /*1b5e0*/  @!P3 IMAD.MOV.U32 R5, RZ, RZ, R9 ;  /* 0x000000ffff05b224 */ /* 0x000fe200078e0009 */
[----:B------:R-:W-:-:S04]  /*1b5f0*/  PRMT R3, RZ, 0x7610, R3 ;  /* 0x00007610ff037816 */ /* 0x000fc80000000003 */
[----:B------:R2:W4:Y:S02]  /*1b600*/  @!P3 LDG.E.U16 R23, desc[UR10][R4.64] ;  /* 0x0000000a0417b981 */ /* 0x000524000c1e1500 */
[----:B--2---:R-:W-:Y:S02]  /*1b610*/  @!P3 IMAD.MOV.U32 R5, RZ, RZ, R11 ;  /* 0x000000ffff05b224 */ /* 0x004fe400078e000b */
[----:B------:R-:W-:-:S05]  /*1b620*/  @!P3 IMAD.MOV.U32 R4, RZ, RZ, R10 ;  /* 0x000000ffff04b224 */ /* 0x000fca00078e000a */
[----:B------:R0:W2:Y:S02]  /*1b630*/  @!P3 LDG.E.U16 R3, desc[UR10][R4.64] ;  /* 0x0000000a0403b981 */ /* 0x0000a4000c1e1500 */
[----:B0-----:R-:W-:Y:S02]  /*1b640*/  PRMT R4, RZ, 0x7610, R4 ;  /* 0x00007610ff047816 */ /* 0x001fe40000000004 */
[----:B------:R-:W-:-:S04]  /*1b650*/  PRMT R5, RZ, 0x7610, R5 ;  /* 0x00007610ff057816 */ /* 0x000fc80000000005 */
[----:B---3--:R4:W3:Y:S02]  /*1b660*/  @!P3 LDG.E.U16 R4, desc[UR10][R6.64] ;  /* 0x0000000a0604b981 */ /* 0x0088e4000c1e1500 */
[----:B----4-:R-:W-:Y:S02]  /*1b670*/  @!P3 IMAD.MOV.U32 R7, RZ, RZ, R15 ;  /* 0x000000ffff07b224 */ /* 0x010fe400078e000f */
[----:B------:R-:W-:Y:S01]  /*1b680*/  STL [R1+0x1200], R24 ;  /* 0x0012001801007387 */ /* 0x000fe20000100800 */
[----:B------:R-:W-:-:S03]  /*1b690*/  @!P3 IMAD.MOV.U32 R6, RZ, RZ, R14 ;  /* 0x000000ffff06b224 */ /* 0x000fc600078e000e */
[----:B------:R-:W-:Y:S04]  /*1b6a0*/  STL [R1+0x1210], R24 ;  /* 0x0012101801007387 */ /* 0x000fe80000100800 */
[----:B------:R-:W4:Y:S04]  /*1b6b0*/  LDL R9, [R1+0xa08] ;  /* 0x000a080001097983 */ /* 0x000f280000100800 */
[----:B------:R-:W4:Y:S04]  /*1b6c0*/  LDL R8, [R1+0xa0c] ;  /* 0x000a0c0001087983 */ /* 0x000f280000100800 */
[----:B------:R0:W4:Y:S04]  /*1b6d0*/  @!P3 LDG.E.U16 R5, desc[UR10][R6.64] ;  /* 0x0000000a0605b981 */ /* 0x000128000c1e1500 */
[----:B------:R-:W-:Y:S04]  /*1b6e0*/  STL [R1+0x1204], R23 ;  /* 0x0012041701007387 */ /* 0x000fe80000100800 */
[----:B------:R-:W4:Y:S01]  /*1b6f0*/  LDL R11, [R1+0x988] ;  /* 0x00098800010b7983 */ /* 0x000f220000100800 */
[----:B0-----:R-:W-:-:S03]  /*1b700*/  PRMT R6, RZ, 0x7610, R6 ;  /* 0x00007610ff067816 */ /* 0x001fc60000000006 */
[----:B------:R-:W4:Y:S04]  /*1b710*/  LDL R10, [R1+0x98c] ;  /* 0x00098c00010a7983 */ /* 0x000f280000100800 */
[----:B--2---:R-:W-:Y:S04]  /*1b720*/  STL [R1+0x1208], R3 ;  /* 0x0012080301007387 */ /* 0x004fe80000100800 */
[----:B---3--:R-:W-:Y:S04]  /*1b730*/  STL [R1+0x1214], R4 ;  /* 0x0012140401007387 */ /* 0x008fe80000100800 */
[----:B------:R-:W2:Y:S04]  /*1b740*/  LDL R15, [R1+0x908] ;  /* 0x00090800010f7983 */ /* 0x000ea80000100800 */
[----:B------:R-:W2:Y:S04]  /*1b750*/  LDL R14, [R1+0x90c] ;  /* 0x00090c00010e7983 */ /* 0x000ea80000100800 */
[----:B----4-:R0:W3:Y:S04]  /*1b760*/  @!P3 LDG.E.U16 R6, desc[UR10][R8.64] ;  /* 0x0000000a0806b981 */ /* 0x0100e8000c1e1500 */
[----:B------:R-:W-:Y:S04]  /*1b770*/  STL [R1+0x1218], R5 ;  /* 0x0012180501007387 */ /* 0x000fe80000100800 */
[----:B------:R-:W0:Y:S04]  /*1b780*/  LDL R8, [R1+0x9c8] ;  /* 0x0009c80001087983 */ /* 0x000e280000100800 */
[----:B------:R-:W0:Y:S01]  /*1b790*/  LDL R9, [R1+0x9cc] ;  /* 0x0009cc0001097983 */ /* 0x000e220000100800 */
[----:B------:R-:W-:-:S02]  /*1b7a0*/  PRMT R7, RZ, 0x7610, R7 ;  /* 0x00007610ff077816 */ /* 0x000fc40000000007 */
[----:B0-----:R-:W-:-:S04]  /*1b7b0*/  @!P3 LOP3.LUT R9, R9, R8, RZ, 0x3c, !PT ;  /* 0x000000080909b212 */ /* 0x001fc800078e3cff */
[----:B------:R-:W-:-:S04]  /*1b7c0*/  @!P3 LOP3.LUT R8, R9, R8, RZ, 0x3c, !PT ;  /* 0x000000080908b212 */ /* 0x000fc800078e3cff */
[----:B------:R-:W-:-:S05]  /*1b7d0*/  @!P3 LOP3.LUT R9, R9, R8, RZ, 0x3c, !PT ;  /* 0x000000080909b212 */ /* 0x000fca00078e3cff */
[----:B------:R0:W4:Y:S02]  /*1b7e0*/  @!P3 LDG.E.U16 R7, desc[UR10][R8.64] ;  /* 0x0000000a0807b981 */ /* 0x000124000c1e1500 */
[----:B0-----:R-:W-:-:S06]  /*1b7f0*/  PRMT R8, RZ, 0x7610, R8 ;  /* 0x00007610ff087816 */ /* 0x001fcc0000000008 */
[----:B------:R0:W2:Y:S04]  /*1b800*/  @!P3 LDG.E.U16 R8, desc[UR10][R10.64] ;  /* 0x0000000a0a08b981 */ /* 0x0000a8000c1e1500 */
[----:B------:R-:W0:Y:S04]  /*1b810*/  LDL R10, [R1+0x948] ;  /* 0x00094800010a7983 */ /* 0x000e280000100800 */
[----:B------:R-:W0:Y:S01]  /*1b820*/  LDL R11, [R1+0x94c] ;  /* 0x00094c00010b7983 */ /* 0x000e220000100800 */
[----:B------:R-:W-:Y:S02]  /*1b830*/  PRMT R9, RZ, 0x7610, R9 ;  /* 0x00007610ff097816 */ /* 0x000fe40000000009 */
[----:B0-----:R-:W-:-:S04]  /*1b840*/  @!P3 LOP3.LUT R11, R11, R10, RZ, 0x3c, !PT ;  /* 0x0000000a0b0bb212 */ /* 0x001fc800078e3cff */
[----:B------:R-:W-:-:S04]  /*1b850*/  @!P3 LOP3.LUT R10, R11, R10, RZ, 0x3c, !PT ;  /* 0x0000000a0b0ab212 */ /* 0x000fc800078e3cff */
[----:B------:R-:W-:-:S05]  /*1b860*/  @!P3 LOP3.LUT R11, R11, R10, RZ, 0x3c, !PT ;  /* 0x0000000a0b0bb212 */ /* 0x000fca00078e3cff */
[----:B------:R0:W3:Y:S04]  /*1b870*/  @!P3 LDG.E.U16 R9, desc[UR10][R10.64] ;  /* 0x0000000a0a09b981 */ /* 0x0000e8000c1e1500 */
[----:B--2---:R-:W-:Y:S01]  /*1b880*/  STL [R1+0x11ec], R8 ;  /* 0x0011ec0801007387 */ /* 0x004fe20000100800 */
[----:B0-----:R-:W-:-:S06]  /*1b890*/  PRMT R10, RZ, 0x7610, R10 ;  /* 0x00007610ff0a7816 */ /* 0x001fcc000000000a */
[----:B------:R0:W2:Y:S04]  /*1b8a0*/  @!P3 LDG.E.U16 R10, desc[UR10][R14.64] ;  /* 0x0000000a0e0ab981 */ /* 0x0000a8000c1e1500 */
[----:B---3--:R-:W-:Y:S04]  /*1b8b0*/  STL [R1+0x11e8], R9 ;  /* 0x0011e80901007387 */ /* 0x008fe80000100800 */
[----:B------:R-:W0:Y:S04]  /*1b8c0*/  LDL R14, [R1+0x8c8] ;  /* 0x0008c800010e7983 */ /* 0x000e280000100800 */
[----:B------:R-:W0:Y:S01]  /*1b8d0*/  LDL R15, [R1+0x8cc] ;  /* 0x0008cc00010f7983 */ /* 0x000e220000100800 */
[----:B------:R-:W-:-:S02]  /*1b8e0*/  PRMT R11, RZ, 0x7610, R11 ;  /* 0x00007610ff0b7816 */ /* 0x000fc4000000000b */
[----:B0-----:R-:W-:-:S04]  /*1b8f0*/  @!P3 LOP3.LUT R15, R15, R14, RZ, 0x3c, !PT ;  /* 0x0000000e0f0fb212 */ /* 0x001fc800078e3cff */
[----:B------:R-:W-:-:S04]  /*1b900*/  @!P3 LOP3.LUT R14, R15, R14, RZ, 0x3c, !PT ;  /* 0x0000000e0f0eb212 */ /* 0x000fc800078e3cff */
[----:B------:R-:W-:-:S05]  /*1b910*/  @!P3 LOP3.LUT R15, R15, R14, RZ, 0x3c, !PT ;  /* 0x0000000e0f0fb212 */ /* 0x000fca00078e3cff */
[----:B------:R0:W3:Y:S04]  /*1b920*/  @!P3 LDG.E.U16 R11, desc[UR10][R14.64] ;  /* 0x0000000a0e0bb981 */ /* 0x0000e8000c1e1500 */
[----:B------:R-:W0:Y:S04]  /*1b930*/  LDL R14, [R1+0x888] ;  /* 0x00088800010e7983 */ /* 0x000e280000100800 */
[----:B------:R-:W0:Y:S01]  /*1b940*/  LDL R15, [R1+0x88c] ;  /* 0x00088c00010f7983 */ /* 0x000e220000100800 */
[----:B------:R-:W-:Y:S02]  /*1b950*/  PRMT R12, RZ, 0x7610, R12 ;  /* 0x00007610ff0c7816 */ /* 0x000fe4000000000c */
[----:B0-----:R-:W-:-:S04]  /*1b960*/  @!P3 LOP3.LUT R15, R15, R14, RZ, 0x3c, !PT ;  /* 0x0000000e0f0fb212 */ /* 0x001fc800078e3cff */
        /* <DEDUP_REMOVED lines=9> */
[----:B------:R-:W2:Y:S04]  /*1ba00*/  @!P3 LDG.E.U16 R16, desc[UR10][R14.64] ;  /* 0x0000000a0e10b981 */ /* 0x000ea8000c1e1500 */
[----:B--2---:R0:W-:Y:S04]  /*1ba10*/  STL [R1+0x78], R16 ;  /* 0x0000781001007387 */ /* 0x0041e80000100800 */
[----:B0-----:R-:W2:Y:S04]  /*1ba20*/  LDL.LU R16, [R1+0x128c] ;  /* 0x00128c0001107983 */ /* 0x001ea80000300800 */
[----:B------:R-:W3:Y:S04]  /*1ba30*/  LDL R14, [R1+0x808] ;  /* 0x00080800010e7983 */ /* 0x000ee80000100800 */
[----:B------:R-:W3:Y:S01]  /*1ba40*/  LDL R15, [R1+0x80c] ;  /* 0x00080c00010f7983 */ /* 0x000ee20000100800 */
[----:B--2---:R-:W-:-:S02]  /*1ba50*/  PRMT R16, RZ, 0x7610, R16 ;  /* 0x00007610ff107816 */ /* 0x004fc40000000010 */
[----:B---3--:R-:W-:-:S04]  /*1ba60*/  @!P3 LOP3.LUT R15, R15, R14, RZ, 0x3c, !PT ;  /* 0x0000000e0f0fb212 */ /* 0x008fc800078e3cff */
        /* <DEDUP_REMOVED lines=137> */
[----:B------:R0:W3:Y:S04]  /*1c300*/  @!P3 LDG.E.U16 R4, desc[UR10][R14.64] ;  /* 0x0000000a0e04b981 */ /* 0x0000e8000c1e1500 */
[----:B------:R-:W0:Y:S04]  /*1c310*/  LDL R14, [R1+0x408] ;  /* 0x00040800010e7983 */ /* 0x000e280000100800 */
[----:B------:R-:W0:Y:S01]  /*1c320*/  LDL R15, [R1+0x40c] ;  /* 0x00040c00010f7983 */ /* 0x000e220000100800 */
[----:B--2---:R-:W-:Y:S02]  /*1c330*/  PRMT R16, RZ, 0x7610, R16 ;  /* 0x00007610ff107816 */ /* 0x004fe40000000010 */
[----:B0-----:R-:W-:-:S04]  /*1c340*/  @!P3 LOP3.LUT R15, R15, R14, RZ, 0x3c, !PT ;  /* 0x0000000e0f0fb212 */ /* 0x001fc800078e3cff */
[----:B------:R-:W-:-:S04]  /*1c350*/  @!P3 LOP3.LUT R14, R15, R14, RZ, 0x3c, !PT ;  /* 0x0000000e0f0eb212 */ /* 0x000fc800078e3cff */
[----:B------:R-:W-:-:S05]  /*1c360*/  @!P3 LOP3.LUT R15, R15, R14, RZ, 0x3c, !PT ;  /* 0x0000000e0f0fb212 */ /* 0x000fca00078e3cff */
[----:B------:R-:W2:Y:S04]  /*1c370*/  @!P3 LDG.E.U16 R16, desc[UR10][R14.64] ;  /* 0x0000000a0e10b981 */ /* 0x000ea8000c1e1500 */
[----:B---3--:R0:W-:Y:S04]  /*1c380*/  STL [R1+0xec], R4 ;  /* 0x0000ec0401007387 */ /* 0x0081e80000100800 */
[----:B0-----:R-:W3:Y:S04]  /*1c390*/  LDL R4, [R1+0xa44] ;  /* 0x000a440001047983 */ /* 0x001ee80000100800 */
        /* <DEDUP_REMOVED lines=35> */
[----:B------:R-:W2:Y:S01]  /*1c5d0*/  @!P3 LDG.E.U16 R16, desc[UR10][R14.64] ;  /* 0x0000000a0e10b981 */ /* 0x000ea2000c1e1500 */
[----:B------:R-:W-:-:S03]  /*1c5e0*/  PRMT R29, RZ, 0x7610, R29 ;  /* 0x00007610ff1d7816 */ /* 0x000fc6000000001d */
[----:B--2---:R0:W-:Y:S04]  /*1c5f0*/  STL [R1+0x108], R16 ;  /* 0x0001081001007387 */ /* 0x0041e80000100800 */
[----:B0-----:R-:W2:Y:S04]  /*1c600*/  LDL.LU R16, [R1+0x123c] ;  /* 0x00123c0001107983 */ /* 0x001ea80000300800 */
[----:B------:R-:W3:Y:S01]  /*1c610*/  LDL R15, [R1+0x2d0] ;  /* 0x0002d000010f7983 */ /* 0x000ee20000100800 */
[----:B------:R-:W-:-:S05]  /*1c620*/  @!P3 IMAD.MOV.U32 R14, RZ, RZ, R4 ;  /* 0x000000ffff0eb224 */ /* 0x000fca00078e0004 */
[----:B---3--:R0:W3:Y:S04]  /*1c630*/  @!P3 LDG.E.U16 R29, desc[UR10][R14.64] ;  /* 0x0000000a0e1db981 */ /* 0x0080e8000c1e1500 */
[----:B------:R-:W0:Y:S04]  /*1c640*/  LDL R14, [R1+0xa48] ;  /* 0x000a4800010e7983 */ /* 0x000e280000100800 */
[----:B------:R-:W0:Y:S01]  /*1c650*/  LDL R15, [R1+0xa98] ;  /* 0x000a9800010f7983 */ /* 0x000e220000100800 */
[----:B--2---:R-:W-:Y:S01]  /*1c660*/  PRMT R16, RZ, 0x7610, R16 ;  /* 0x00007610ff107816 */ /* 0x004fe20000000010 */
[----:B------:R-:W1:Y:S01]  /*1c670*/  S2R R4, SR_TID.X ;  /* 0x0000000000047919 */ /* 0x000e620000002100 */
[----:B0-----:R-:W-:-:S04]  /*1c680*/  @!P3 LOP3.LUT R15, R15, R14, RZ, 0x3c, !PT ;  /* 0x0000000e0f0fb212 */ /* 0x001fc800078e3cff */
[----:B------:R-:W-:-:S04]  /*1c690*/  @!P3 LOP3.LUT R14, R15, R14, RZ, 0x3c, !PT ;  /* 0x0000000e0f0eb212 */ /* 0x000fc800078e3cff */
[----:B------:R-:W-:-:S05]  /*1c6a0*/  @!P3 LOP3.LUT R15, R15, R14, RZ, 0x3c, !PT ;  /* 0x0000000e0f0fb212 */ /* 0x000fca00078e3cff */
[----:B------:R-:W2:Y:S04]  /*1c6b0*/  @!P3 LDG.E.U16 R16, desc[UR10][R14.64] ;  /* 0x0000000a0e10b981 */ /* 0x000ea8000c1e1500 */
[----:B---3--:R1:W-:Y:S02]  /*1c6c0*/  STL [R1+0x10c], R29 ;  /* 0x00010c1d01007387 */ /* 0x0083e40000100800 */
[----:B-1----:R-:W-:Y:S01]  /*1c6d0*/  IMAD.SHL.U32 R29, R4, 0x2, RZ ;  /* 0x00000002041d7824 */ /* 0x002fe200078e00ff */
[----:B------:R-:W-:-:S04]  /*1c6e0*/  SHF.R.S32.HI R4, RZ, 0x6, R4 ;  /* 0x00000006ff047819 */ /* 0x000fc80000011404 */
[----:B------:R-:W-:-:S04]  /*1c6f0*/  SGXT R4, R4, 0x1 ;  /* 0x000000010404781a */ /* 0x000fc80000000200 */
[----:B------:R-:W-:-:S04]  /*1c700*/  LOP3.LUT R4, R4, 0x90, RZ, 0xc0, !PT ;  /* 0x0000009004047812 */ /* 0x000fc800078ec0ff */
[----:B------:R-:W-:Y:S02]  /*1c710*/  LOP3.LUT R4, R4, 0x7e, R29, 0x78, !PT ;  /* 0x0000007e04047812 */ /* 0x000fe400078e781d */
[----:B------:R-:W3:Y:S04]  /*1c720*/  LDL R29, [R1+0x984] ;  /* 0x00098400011d7983 */ /* 0x000ee80000100800 */
        /* <DEDUP_REMOVED lines=34> */
[----:B--2---:R-:W2:Y:S04]  /*1c950*/  @!P3 LDG.E.U16 R28, desc[UR10][R14.64] ;  /* 0x0000000a0e1cb981 */ /* 0x004ea8000c1e1500 */
[----:B------:R-:W3:Y:S04]  /*1c960*/  LDL R14, [R1+0x940] ;  /* 0x00094000010e7983 */ /* 0x000ee80000100800 */
[----:B------:R-:W3:Y:S04]  /*1c970*/  LDL R15, [R1+0x944] ;  /* 0x00094400010f7983 */ /* 0x000ee80000100800 */
[----:B--2---:R0:W-:Y:S04]  /*1c980*/  STL [R1+0x17c], R28 ;  /* 0x00017c1c01007387 */ /* 0x0041e80000100800 */
[----:B0-----:R-:W2:Y:S01]  /*1c990*/  LDL.LU R28, [R1+0x74] ;  /* 0x00007400011c7983 */ /* 0x001ea20000300800 */
[----:B---3--:R-:W-:-:S04]  /*1c9a0*/  @!P3 LOP3.LUT R15, R15, R14, RZ, 0x3c, !PT ;  /* 0x0000000e0f0fb212 */ /* 0x008fc800078e3cff */
        /* <DEDUP_REMOVED lines=21> */
[----:B------:R-:W3:Y:S01]  /*1cb00*/  LDL R15, [R1+0x880] ;  /* 0x00088000010f7983 */ /* 0x000ee20000100800 */
[----:B------:R-:W-:Y:S01]  /*1cb10*/  PRMT R27, RZ, 0x7610, R27 ;  /* 0x00007610ff1b7816 */ /* 0x000fe2000000001b */
[----:B0-----:R-:W-:Y:S02]  /*1cb20*/  @!P3 IMAD.MOV.U32 R14, RZ, RZ, R29 ;  /* 0x000000ffff0eb224 */ /* 0x001fe400078e001d */
[----:B--2---:R0:W-:Y:S04]  /*1cb30*/  STL [R1+0x164], R26 ;  /* 0x0001641a01007387 */ /* 0x0041e80000100800 */
[----:B---3--:R1:W2:Y:S04]  /*1cb40*/  @!P3 LDG.E.U16 R27, desc[UR10][R14.64] ;  /* 0x0000000a0e1bb981 */ /* 0x0082a8000c1e1500 */
[----:B0-----:R-:W3:Y:S04]  /*1cb50*/  LDL.LU R26, [R1+0x6c] ;  /* 0x00006c00011a7983 */ /* 0x001ee80000300800 */
[----:B------:R-:W3:Y:S01]  /*1cb60*/  LDL R15, [R1+0x840] ;  /* 0x00084000010f7983 */ /* 0x000ee20000100800 */
[----:B------:R-:W-:Y:S01]  /*1cb70*/  PRMT R3, RZ, 0x7610, R3 ;  /* 0x00007610ff037816 */ /* 0x000fe20000000003 */
[----:B-1----:R-:W-:-:S02]  /*1cb80*/  @!P3 IMAD.MOV.U32 R14, RZ, RZ, R23 ;  /* 0x000000ffff0eb224 */ /* 0x002fc400078e0017 */
[----:B--2---:R0:W-:Y:S04]  /*1cb90*/  STL [R1+0x15c], R27 ;  /* 0x00015c1b01007387 */ /* 0x0041e80000100800 */
[----:B0-----:R-:W2:Y:S04]  /*1cba0*/  LDL R27, [R1+0x784] ;  /* 0x00078400011b7983 */ /* 0x001ea80000100800 */
[----:B------:R-:W2:Y:S04]  /*1cbb0*/  LDL.LU R29, [R1+0x68] ;  /* 0x00006800011d7983 */ /* 0x000ea80000300800 */
[----:B---3--:R0:W3:Y:S01]  /*1cbc0*/  @!P3 LDG.E.U16 R3, desc[UR10][R14.64] ;  /* 0x0000000a0e03b981 */ /* 0x0080e2000c1e1500 */
[----:B------:R-:W-:-:S03]  /*1cbd0*/  PRMT R25, RZ, 0x7610, R25 ;  /* 0x00007610ff197816 */ /* 0x000fc60000000019 */
[----:B------:R-:W2:Y:S04]  /*1cbe0*/  LDL R23, [R1+0x740] ;  /* 0x0007400001177983 */ /* 0x000ea80000100800 */
[----:B------:R-:W0:Y:S04]  /*1cbf0*/  LDL R14, [R1+0x800] ;  /* 0x00080000010e7983 */ /* 0x000e280000100800 */
[----:B------:R-:W0:Y:S02]  /*1cc00*/  LDL R15, [R1+0x804] ;  /* 0x00080400010f7983 */ /* 0x000e240000100800 */
[----:B0-----:R-:W-:-:S04]  /*1cc10*/  @!P3 LOP3.LUT R15, R15, R14, RZ, 0x3c, !PT ;  /* 0x0000000e0f0fb212 */ /* 0x001fc800078e3cff */
[----:B------:R-:W-:-:S04]  /*1cc20*/  @!P3 LOP3.LUT R14, R15, R14, RZ, 0x3c, !PT ;  /* 0x0000000e0f0eb212 */ /* 0x000fc800078e3cff */
[----:B------:R-:W-:-:S05]  /*1cc30*/  @!P3 LOP3.LUT R15, R15, R14, RZ, 0x3c, !PT ;  /* 0x0000000e0f0fb212 */ /* 0x000fca00078e3cff */
[----:B------:R-:W2:Y:S04]  /*1cc40*/  @!P3 LDG.E.U16 R25, desc[UR10][R14.64] ;  /* 0x0000000a0e19b981 */ /* 0x000ea8000c1e1500 */
[----:B------:R-:W-:Y:S04]  /*1cc50*/  STS.U16 [R4+UR5+0x10000], R13 ;  /* 0x0100000d04007988 */ /* 0x000fe80008000405 */
[----:B---3--:R0:W-:Y:S04]  /*1cc60*/  STL [R1+0x148], R3 ;  /* 0x0001480301007387 */ /* 0x0081e80000100800 */
[----:B------:R-:W-:Y:S04]  /*1cc70*/  STS.U16 [R4+UR5+0x10100], R16 ;  /* 0x0101001004007988 */ /* 0x000fe80008000405 */
[----:B------:R-:W-:Y:S04]  /*1cc80*/  STS.U16 [R4+UR5+0x10200], R2 ;  /* 0x0102000204007988 */ /* 0x000fe80008000405 */
[----:B0-----:R-:W3:Y:S04]  /*1cc90*/  LDL R3, [R1+0x744] ;  /* 0x0007440001037983 */ /* 0x001ee80000100800 */
[----:B------:R-:W-:Y:S04]  /*1cca0*/  STS.U16 [R4+UR5+0x10300], R17 ;  /* 0x0103001104007988 */ /* 0x000fe80008000405 */
[----:B------:R-:W-:Y:S04]  /*1ccb0*/  STS.U16 [R4+UR5+0x10400], R18 ;  /* 0x0104001204007988 */ /* 0x000fe80008000405 */
[----:B------:R-:W-:Y:S04]  /*1ccc0*/  STS.U16 [R4+UR5+0x10500], R19 ;  /* 0x0105001304007988 */ /* 0x000fe80008000405 */
[----:B------:R-:W-:Y:S04]  /*1ccd0*/  STS.U16 [R4+UR5+0x10600], R20 ;  /* 0x0106001404007988 */ /* 0x000fe80008000405 */
[----:B------:R-:W-:Y:S04]  /*1cce0*/  STS.U16 [R4+UR5+0x10700], R21 ;  /* 0x0107001504007988 */ /* 0x000fe80008000405 */
[----:B------:R-:W-:Y:S04]  /*1ccf0*/  STS.U16 [R4+UR5+0x10800], R0 ;  /* 0x0108000004007988 */ /* 0x000fe80008000405 */
[----:B------:R-:W-:Y:S04]  /*1cd00*/  STS.U16 [R4+UR5+0x10900], R22 ;  /* 0x0109001604007988 */ /* 0x000fe80008000405 */
[----:B------:R-:W-:Y:S04]  /*1cd10*/  STS.U16 [R4+UR5+0x10a00], R28 ;  /* 0x010a001c04007988 */ /* 0x000fe80008000405 */
[----:B--2---:R0:W-:Y:S04]  /*1cd20*/  STL [R1+0x144], R25 ;  /* 0x0001441901007387 */ /* 0x0041e80000100800 */
[----:B0-----:R-:W2:Y:S04]  /*1cd30*/  LDL.LU R25, [R1+0x1224] ;  /* 0x0012240001197983 */ /* 0x001ea80000300800 */
[----:B------:R-:W2:Y:S04]  /*1cd40*/  LDL R14, [R1+0x7c0] ;  /* 0x0007c000010e7983 */ /* 0x000ea80000100800 */
[----:B------:R-:W2:Y:S04]  /*1cd50*/  LDL R15, [R1+0x7c4] ;  /* 0x0007c400010f7983 */ /* 0x000ea80000100800 */
[----:B------:R-:W3:Y:S01]  /*1cd60*/  LDL.LU R28, [R1+0x1220] ;  /* 0x00122000011c7983 */ /* 0x000ee20000300800 */
[----:B--2---:R-:W-:-:S04]  /*1cd70*/  @!P3 LOP3.LUT R15, R15, R14, RZ, 0x3c, !PT ;  /* 0x0000000e0f0fb212 */ /* 0x004fc800078e3cff */
[C---:B------:R-:W-:Y:S02]  /*1cd80*/  @!P3 LOP3.LUT R14, R15.reuse, R14, RZ, 0x3c, !PT ;  /* 0x0000000e0f0eb212 */ /* 0x040fe400078e3cff */
[----:B---3--:R-:W-:Y:S02]  /*1cd90*/  PRMT R28, RZ, 0x7610, R28 ;  /* 0x00007610ff1c7816 */ /* 0x008fe4000000001c */
[----:B------:R-:W-:-:S05]  /*1cda0*/  @!P3 LOP3.LUT R15, R15, R14, RZ, 0x3c, !PT ;  /* 0x0000000e0f0fb212 */ /* 0x000fca00078e3cff */
[----:B------:R-:W2:Y:S04]  /*1cdb0*/  @!P3 LDG.E.U16 R28, desc[UR10][R14.64] ;  /* 0x0000000a0e1cb981 */ /* 0x000ea8000c1e1500 */
[----:B--2---:R0:W-:Y:S04]  /*1cdc0*/  STL [R1+0x140], R28 ;  /* 0x0001401c01007387 */ /* 0x0041e80000100800 */
[----:B0-----:R-:W2:Y:S04]  /*1cdd0*/  LDL.LU R28, [R1+0x121c] ;  /* 0x00121c00011c7983 */ /* 0x001ea80000300800 */
[----:B------:R-:W3:Y:S04]  /*1cde0*/  LDL.LU R14, [R1+0x70] ;  /* 0x00007000010e7983 */ /* 0x000ee80000300800 */
[----:B------:R-:W2:Y:S01]  /*1cdf0*/  LDL R15, [R1+0x780] ;  /* 0x00078000010f7983 */ /* 0x000ea20000100800 */
[----:B------:R-:W-:-:S03]  /*1ce00*/  PRMT R25, RZ, 0x7610, R25 ;  /* 0x00007610ff197816 */ /* 0x000fc60000000019 */
[----:B---3--:R0:W-:Y:S02]  /*1ce10*/  STS.U16 [R4+UR5+0x10b00], R14 ;  /* 0x010b000e04007988 */ /* 0x0081e40008000405 */
[----:B0-----:R-:W-:-:S05]  /*1ce20*/  @!P3 IMAD.MOV.U32 R14, RZ, RZ, R27 ;  /* 0x000000ffff0eb224 */ /* 0x001fca00078e001b */
[----:B--2---:R0:W2:Y:S04]  /*1ce30*/  @!P3 LDG.E.U16 R25, desc[UR10][R14.64] ;  /* 0x0000000a0e19b981 */ /* 0x0040a8000c1e1500 */
[----:B------:R-:W3:Y:S01]  /*1ce40*/  LDL.LU R15, [R1+0x5c] ;  /* 0x00005c00010f7983 */ /* 0x000ee20000300800 */
[----:B------:R-:W-:Y:S01]  /*1ce50*/  PRMT R5, RZ, 0x7610, R5 ;  /* 0x00007610ff057816 */ /* 0x000fe20000000005 */
[----:B0-----:R-:W-:Y:S02]  /*1ce60*/  @!P3 IMAD.MOV.U32 R14, RZ, RZ, R3 ;  /* 0x000000ffff0eb224 */ /* 0x001fe400078e0003 */
[----:B------:R-:W4:Y:S04]  /*1ce70*/  LDL R27, [R1+0x6c0] ;  /* 0x0006c000011b7983 */ /* 0x000f280000100800 */
[----:B--2---:R0:W-:Y:S01]  /*1ce80*/  STL [R1+0x13c], R25 ;  /* 0x00013c1901007387 */ /* 0x0041e20000100800 */
[----:B------:R-:W-:-:S02]  /*1ce90*/  PRMT R13, RZ, 0x7610, R13 ;  /* 0x00007610ff0d7816 */ /* 0x000fc4000000000d */
[----:B------:R-:W-:Y:S01]  /*1cea0*/  PRMT R24, RZ, 0x7610, R24 ;  /* 0x00007610ff187816 */ /* 0x000fe20000000018 */
[----:B------:R-:W2:Y:S04]  /*1ceb0*/  LDL R3, [R1+0x684] ;  /* 0x0006840001037983 */ /* 0x000ea80000100800 */
[----:B---3--:R1:W-:Y:S04]  /*1cec0*/  STS.U16 [R4+UR5+0x10c00], R15 ;  /* 0x010c000f04007988 */ /* 0x0083e80008000405 */
[----:B0-----:R-:W3:Y:S01]  /*1ced0*/  LDL R25, [R1+0x6c4] ;  /* 0x0006c40001197983 */ /* 0x001ee20000100800 */
[----:B-1----:R-:W-:-:S03]  /*1cee0*/  @!P3 IMAD.MOV.U32 R15, RZ, RZ, R23 ;  /* 0x000000ffff0fb224 */ /* 0x002fc600078e0017 */
[----:B------:R-:W2:Y:S04]  /*1cef0*/  LDL R23, [R1+0x680] ;  /* 0x0006800001177983 */ /* 0x000ea80000100800 */
[----:B------:R0:W2:Y:S04]  /*1cf00*/  @!P3 LDG.E.U16 R5, desc[UR10][R14.64] ;  /* 0x0000000a0e05b981 */ /* 0x0000a8000c1e1500 */
[----:B------:R-:W0:Y:S04]  /*1cf10*/  LDL R14, [R1+0x700] ;  /* 0x00070000010e7983 */ /* 0x000e280000100800 */
[----:B------:R-:W0:Y:S02]  /*1cf20*/  LDL R15, [R1+0x704] ;  /* 0x00070400010f7983 */ /* 0x000e240000100800 */
[----:B0-----:R-:W-:-:S04]  /*1cf30*/  @!P3 LOP3.LUT R15, R15, R14, RZ, 0x3c, !PT ;  /* 0x0000000e0f0fb212 */ /* 0x001fc800078e3cff */
[----:B------:R-:W-:-:S04]  /*1cf40*/  @!P3 LOP3.LUT R14, R15, R14, RZ, 0x3c, !PT ;  /* 0x0000000e0f0eb212 */ /* 0x000fc800078e3cff */
[----:B------:R-:W-:-:S05]  /*1cf50*/  @!P3 LOP3.LUT R15, R15, R14, RZ, 0x3c, !PT ;  /* 0x0000000e0f0fb212 */ /* 0x000fca00078e3cff */
[----:B------:R3:W2:Y:S02]  /*1cf60*/  @!P3 LDG.E.U16 R13, desc[UR10][R14.64] ;  /* 0x0000000a0e0db981 */ /* 0x0006a4000c1e1500 */
[----:B---3--:R-:W-:Y:S02]  /*1cf70*/  @!P3 IMAD.MOV.U32 R14, RZ, RZ, R25 ;  /* 0x000000ffff0eb224 */ /* 0x008fe400078e0019 */
[----:B----4-:R-:W-:-:S05]  /*1cf80*/  @!P3 IMAD.MOV.U32 R15, RZ, RZ, R27 ;  /* 0x000000ffff0fb224 */ /* 0x010fca00078e001b */
[----:B------:R0:W3:Y:S04]  /*1cf90*/  @!P3 LDG.E.U16 R24, desc[UR10][R14.64] ;  /* 0x0000000a0e18b981 */ /* 0x0000e8000c1e1500 */
[----:B--2---:R1:W-:Y:S01]  /*1cfa0*/  STL [R1+0x138], R5 ;  /* 0x0001380501007387 */ /* 0x0043e20000100800 */
[----:B------:R-:W-:-:S03]  /*1cfb0*/  PRMT R0, RZ, 0x7610, R0 ;  /* 0x00007610ff007816 */ /* 0x000fc60000000000 */
[----:B------:R2:W-:Y:S01]  /*1cfc0*/  STS.U16 [R4+UR5+0x10d00], R26 ;  /* 0x010d001a04007988 */ /* 0x0005e20008000405 */
[----:B0-----:R-:W-:-:S03]  /*1cfd0*/  @!P3 IMAD.MOV.U32 R14, RZ, RZ, R3 ;  /* 0x000000ffff0eb224 */ /* 0x001fc600078e0003 */
[----:B------:R-:W-:Y:S04]  /*1cfe0*/  STS.U16 [R4+UR5+0x10e00], R29 ;  /* 0x010e001d04007988 */ /* 0x000fe80008000405 */
[----:B-1----:R-:W4:Y:S01]  /*1cff0*/  LDL.LU R5, [R1+0x8] ;  /* 0x0000080001057983 */ /* 0x002f220000300800 */
[----:B------:R-:W-:-:S03]  /*1d000*/  @!P3 IMAD.MOV.U32 R15, RZ, RZ, R23 ;  /* 0x000000ffff0fb224 */ /* 0x000fc600078e0017 */
[----:B--2---:R-:W2:Y:S04]  /*1d010*/  LDL.LU R26, [R1+0x58] ;  /* 0x00005800011a7983 */ /* 0x004ea80000300800 */
[----:B------:R0:W-:Y:S04]  /*1d020*/  STS.U16 [R4+UR5+0x10f00], R28 ;  /* 0x010f001c04007988 */ /* 0x0001e80008000405 */
[----:B------:R1:W2:Y:S04]  /*1d030*/  @!P3 LDG.E.U16 R0, desc[UR10][R14.64] ;  /* 0x0000000a0e00b981 */ /* 0x0002a8000c1e1500 */
[----:B------:R-:W-:Y:S04]  /*1d040*/  STL [R1+0x1168], R13 ;  /* 0x0011680d01007387 */ /* 0x000fe80000100800 */
[----:B------:R-:W-:Y:S04]  /*1d050*/  STL [R1+0x11d4], R13 ;  /* 0x0011d40d01007387 */ /* 0x000fe80000100800 */
[----:B0-----:R-:W2:Y:S04]  /*1d060*/  LDL.LU R4, [R1+0x54] ;  /* 0x0000540001047983 */ /* 0x001ea80000300800 */
[----:B------:R-:W2:Y:S04]  /*1d070*/  LDL R23, [R1+0x600] ;  /* 0x0006000001177983 */ /* 0x000ea80000100800 */
[----:B------:R-:W2:Y:S04]  /*1d080*/  LDL R3, [R1+0x604] ;  /* 0x0006040001037983 */ /* 0x000ea80000100800 */
[----:B------:R-:W2:Y:S04]  /*1d090*/  LDL R29, [R1+0x5c4] ;  /* 0x0005c400011d7983 */ /* 0x000ea80000100800 */
[----:B---3--:R0:W-:Y:S04]  /*1d0a0*/  STL [R1+0x134], R24 ;  /* 0x0001341801007387 */ /* 0x0081e80000100800 */
[----:B0-----:R-:W3:Y:S04]  /*1d0b0*/  LDL.LU R24, [R1+0x50] ;  /* 0x0000500001187983 */ /* 0x001ee80000300800 */
[----:B------:R-:W2:Y:S04]  /*1d0c0*/  LDL.LU R25, [R1+0x4c] ;  /* 0x00004c0001197983 */ /* 0x000ea80000300800 */
[----:B------:R-:W2:Y:S04]  /*1d0d0*/  LDL.LU R27, [R1+0x48] ;  /* 0x00004800011b7983 */ /* 0x000ea80000300800 */
[----:B------:R-:W1:Y:S04]  /*1d0e0*/  LDL R14, [R1+0x640] ;  /* 0x00064000010e7983 */ /* 0x000e680000100800 */
[----:B------:R-:W1:Y:S01]  /*1d0f0*/  LDL R15, [R1+0x644] ;  /* 0x00064400010f7983 */ /* 0x000e620000100800 */
[----:B------:R-:W0:Y:S02]  /*1d100*/  S2R R28, SR_TID.X ;  /* 0x00000000001c7919 */ /* 0x000e240000002100 */
[----:B0-----:R-:W-:-:S05]  /*1d110*/  LOP3.LUT R28, R28, 0x7f, RZ, 0xc0, !PT ;  /* 0x0000007f1c1c7812 */ /* 0x001fca00078ec0ff */
[----:B------:R-:W-:-:S05]  /*1d120*/  IMAD.SHL.U32 R28, R28, 0x2, RZ ;  /* 0x000000021c1c7824 */ /* 0x000fca00078e00ff */
[----:B----4-:R0:W-:Y:S02]  /*1d130*/  STS.U16 [R28+UR5], R5 ;  /* 0x000000051c007988 */ /* 0x0101e40008000405 */
[----:B0-----:R-:W-:Y:S02]  /*1d140*/  PRMT R28, RZ, 0x7610, R28 ;  /* 0x00007610ff1c7816 */ /* 0x001fe4000000001c */
[----:B-1----:R-:W-:-:S04]  /*1d150*/  @!P3 LOP3.LUT R15, R15, R14, RZ, 0x3c, !PT ;  /* 0x0000000e0f0fb212 */ /* 0x002fc800078e3cff */
[----:B------:R-:W-:-:S04]  /*1d160*/  @!P3 LOP3.LUT R14, R15, R14, RZ, 0x3c, !PT ;  /* 0x0000000e0f0eb212 */ /* 0x000fc800078e3cff */
[----:B------:R-:W-:-:S05]  /*1d170*/  @!P3 LOP3.LUT R15, R15, R14, RZ, 0x3c, !PT ;  /* 0x0000000e0f0fb212 */ /* 0x000fca00078e3cff */
[----:B------:R0:W4:Y:S04]  /*1d180*/  @!P3 LDG.E.U16 R28, desc[UR10][R14.64] ;  /* 0x0000000a0e1cb981 */ /* 0x000128000c1e1500 */
[----:B--2---:R-:W-:Y:S04]  /*1d190*/  STL [R1+0x116c], R0 ;  /* 0x00116c0001007387 */ /* 0x004fe80000100800 */
[----:B------:R-:W-:Y:S04]  /*1d1a0*/  STL [R1+0x1170], R0 ;  /* 0x0011700001007387 */ /* 0x000fe80000100800 */
[----:B------:R-:W-:Y:S04]  /*1d1b0*/  STL [R1+0x1174], R0 ;  /* 0x0011740001007387 */ /* 0x000fe80000100800 */
[----:B------:R-:W-:Y:S04]  /*1d1c0*/  STL [R1+0x1198], R0 ;  /* 0x0011980001007387 */ /* 0x000fe80000100800 */
[----:B------:R-:W-:Y:S04]  /*1d1d0*/  STL [R1+0x11b4], R0 ;  /* 0x0011b40001007387 */ /* 0x000fe80000100800 */
[----:B------:R-:W-:Y:S04]  /*1d1e0*/  STL [R1+0x11b8], R0 ;  /* 0x0011b80001007387 */ /* 0x000fe80000100800 */
[----:B------:R-:W-:Y:S04]  /*1d1f0*/  STL [R1+0x11bc], R0 ;  /* 0x0011bc0001007387 */ /* 0x000fe80000100800 */
[----:B------:R-:W2:Y:S01]  /*1d200*/  LDL.LU R5, [R1+0x1218] ;  /* 0x0012180001057983 */ /* 0x000ea20000300800 */
[----:B0-----:R-:W-:-:S02]  /*1d210*/  @!P3 IMAD.MOV.U32 R14, RZ, RZ, R3 ;  /* 0x000000ffff0eb224 */ /* 0x001fc400078e0003 */
[----:B------:R-:W-:Y:S01]  /*1d220*/  @!P3 IMAD.MOV.U32 R15, RZ, RZ, R23 ;  /* 0x000000ffff0fb224 */ /* 0x000fe200078e0017 */
[----:B----4-:R0:W-:Y:S02]  /*1d230*/  STL [R1+0x130], R28 ;  /* 0x0001301c01007387 */ /* 0x0101e40000100800 */
[----:B0-----:R-:W0:Y:S02]  /*1d240*/  S2R R28, SR_TID.X ;  /* 0x00000000001c7919 */ /* 0x001e240000002100 */
[----:B0-----:R-:W-:-:S05]  /*1d250*/  LOP3.LUT R28, R28, 0x7f, RZ, 0xc0, !PT ;  /* 0x0000007f1c1c7812 */ /* 0x001fca00078ec0ff */
[----:B------:R-:W-:-:S05]  /*1d260*/  IMAD.SHL.U32 R28, R28, 0x2, RZ ;  /* 0x000000021c1c7824 */ /* 0x000fca00078e00ff */
[----:B------:R0:W-:Y:S02]  /*1d270*/  STS.U16 [R28+UR5+0x800], R26 ;  /* 0x0008001a1c007988 */ /* 0x0001e40008000405 */
[----:B0-----:R-:W-:Y:S02]  /*1d280*/  PRMT R28, RZ, 0x7610, R28 ;  /* 0x00007610ff1c7816 */ /* 0x001fe4000000001c */
[----:B------:R-:W4:Y:S04]  /*1d290*/  LDL.LU R26, [R1+0x44] ;  /* 0x00004400011a7983 */ /* 0x000f280000300800 */
[----:B------:R-:W2:Y:S04]  /*1d2a0*/  LDL R23, [R1+0x500] ;  /* 0x0005000001177983 */ /* 0x000ea80000100800 */
[----:B------:R-:W2:Y:S04]  /*1d2b0*/  @!P3 LDG.E.U16 R28, desc[UR10][R14.64] ;  /* 0x0000000a0e1cb981 */ /* 0x000ea8000c1e1500 */
[----:B------:R-:W3:Y:S04]  /*1d2c0*/  LDL R3, [R1+0x504] ;  /* 0x0005040001037983 */ /* 0x000ee80000100800 */
[----:B--2---:R0:W-:Y:S04]  /*1d2d0*/  STL [R1+0x12c], R28 ;  /* 0x00012c1c01007387 */ /* 0x0041e80000100800 */
[----:B------:R-:W2:Y:S04]  /*1d2e0*/  LDL.LU R14, [R1+0x60] ;  /* 0x00006000010e7983 */ /* 0x000ea80000300800 */
[----:B------:R-:W3:Y:S01]  /*1d2f0*/  LDL R15, [R1+0x5c0] ;  /* 0x0005c000010f7983 */ /* 0x000ee20000100800 */
[----:B0-----:R-:W0:Y:S02]  /*1d300*/  S2R R28, SR_TID.X ;  /* 0x00000000001c7919 */ /* 0x001e240000002100 */
[----:B0-----:R-:W-:-:S05]  /*1d310*/  LOP3.LUT R28, R28, 0x7f, RZ, 0xc0, !PT ;  /* 0x0000007f1c1c7812 */ /* 0x001fca00078ec0ff */
[----:B------:R-:W-:-:S05]  /*1d320*/  IMAD.SHL.U32 R28, R28, 0x2, RZ ;  /* 0x000000021c1c7824 */ /* 0x000fca00078e00ff */
[----:B--2---:R0:W-:Y:S02]  /*1d330*/  STS.U16 [R28+UR5+0x1000], R14 ;  /* 0x0010000e1c007988 */ /* 0x0041e40008000405 */
[----:B0-----:R-:W-:Y:S01]  /*1d340*/  PRMT R28, RZ, 0x7610, R28 ;  /* 0x00007610ff1c7816 */ /* 0x001fe2000000001c */
[----:B------:R-:W-:Y:S02]  /*1d350*/  @!P3 IMAD.MOV.U32 R14, RZ, RZ, R29 ;  /* 0x000000ffff0eb224 */ /* 0x000fe400078e001d */
[----:B------:R-:W2:Y:S04]  /*1d360*/  LDL.LU R29, [R1+0x3c] ;  /* 0x00003c00011d7983 */ /* 0x000ea80000300800 */
[----:B---3--:R-:W3:Y:S04]  /*1d370*/  @!P3 LDG.E.U16 R28, desc[UR10][R14.64] ;  /* 0x0000000a0e1cb981 */ /* 0x008ee8000c1e1500 */
[----:B---3--:R0:W-:Y:S04]  /*1d380*/  STL [R1+0x128], R28 ;  /* 0x0001281c01007387 */ /* 0x0081e80000100800 */
[----:B------:R-:W3:Y:S04]  /*1d390*/  LDL R14, [R1+0x580] ;  /* 0x00058000010e7983 */ /* 0x000ee80000100800 */
[----:B------:R-:W3:Y:S01]  /*1d3a0*/  LDL R15, [R1+0x584] ;  /* 0x00058400010f7983 */ /* 0x000ee20000100800 */
[----:B0-----:R-:W0:Y:S02]  /*1d3b0*/  S2R R28, SR_TID.X ;  /* 0x00000000001c7919 */ /* 0x001e240000002100 */
[----:B0-----:R-:W-:-:S05]  /*1d3c0*/  LOP3.LUT R28, R28, 0x7f, RZ, 0xc0, !PT ;  /* 0x0000007f1c1c7812 */ /* 0x001fca00078ec0ff */
[----:B------:R-:W-:-:S05]  /*1d3d0*/  IMAD.SHL.U32 R28, R28, 0x2, RZ ;  /* 0x000000021c1c7824 */ /* 0x000fca00078e00ff */
[----:B------:R0:W-:Y:S02]  /*1d3e0*/  STS.U16 [R28+UR5+0x1800], R4 ;  /* 0x001800041c007988 */ /* 0x0001e40008000405 */
[----:B0-----:R-:W-:Y:S02]  /*1d3f0*/  PRMT R28, RZ, 0x7610, R28 ;  /* 0x00007610ff1c7816 */ /* 0x001fe4000000001c */
[----:B------:R-:W2:Y:S01]  /*1d400*/  LDL.LU R4, [R1+0x1214] ;  /* 0x0012140001047983 */ /* 0x000ea20000300800 */
[----:B---3--:R-:W-:-:S04]  /*1d410*/  @!P3 LOP3.LUT R15, R15, R14, RZ, 0x3c, !PT ;  /* 0x0000000e0f0fb212 */ /* 0x008fc800078e3cff */
[----:B------:R-:W-:-:S04]  /*1d420*/  @!P3 LOP3.LUT R14, R15, R14, RZ, 0x3c, !PT ;  /* 0x0000000e0f0eb212 */ /* 0x000fc800078e3cff */
[----:B------:R-:W-:-:S05]  /*1d430*/  @!P3 LOP3.LUT R15, R15, R14, RZ, 0x3c, !PT ;  /* 0x0000000e0f0fb212 */ /* 0x000fca00078e3cff */
[----:B------:R-:W3:Y:S04]  /*1d440*/  @!P3 LDG.E.U16 R28, desc[UR10][R14.64] ;  /* 0x0000000a0e1cb981 */ /* 0x000ee8000c1e1500 */
        /* <DEDUP_REMOVED lines=12> */
[----:B------:R0:W3:Y:S01]  /*1d510*/  @!P3 LDG.E.U16 R28, desc[UR10][R14.64] ;  /* 0x0000000a0e1cb981 */ /* 0x0000e2000c1e1500 */
[----:B------:R-:W-:Y:S01]  /*1d520*/  PRMT R2, RZ, 0x7610, R2 ;  /* 0x00007610ff027816 */ /* 0x000fe20000000002 */
[----:B0-----:R-:W-:Y:S02]  /*1d530*/  @!P3 IMAD.MOV.U32 R14, RZ, RZ, R3 ;  /* 0x000000ffff0eb224 */ /* 0x001fe400078e0003 */
[----:B------:R-:W-:-:S05]  /*1d540*/  @!P3 IMAD.MOV.U32 R15, RZ, RZ, R23 ;  /* 0x000000ffff0fb224 */ /* 0x000fca00078e0017 */
[----:B------:R0:W2:Y:S04]  /*1d550*/  @!P3 LDG.E.U16 R2, desc[UR10][R14.64] ;  /* 0x0000000a0e02b981 */ /* 0x0000a8000c1e1500 */
[----:B---3--:R1:W-:Y:S04]  /*1d560*/  STL [R1+0x120], R28 ;  /* 0x0001201c01007387 */ /* 0x0083e80000100800 */
[----:B------:R-:W0:Y:S04]  /*1d570*/  LDL R14, [R1+0x4c0] ;  /* 0x0004c000010e7983 */ /* 0x000e280000100800 */
[----:B------:R-:W0:Y:S01]  /*1d580*/  LDL R15, [R1+0x4c4] ;  /* 0x0004c400010f7983 */ /* 0x000e220000100800 */
[----:B-1----:R-:W1:Y:S02]  /*1d590*/  S2R R28, SR_TID.X ;  /* 0x00000000001c7919 */ /* 0x002e640000002100 */
[----:B-1----:R-:W-:-:S05]  /*1d5a0*/  LOP3.LUT R28, R28, 0x7f, RZ, 0xc0, !PT ;  /* 0x0000007f1c1c7812 */ /* 0x002fca00078ec0ff */
[----:B------:R-:W-:-:S05]  /*1d5b0*/  IMAD.SHL.U32 R28, R28, 0x2, RZ ;  /* 0x000000021c1c7824 */ /* 0x000fca00078e00ff */
[----:B------:R1:W-:Y:S04]  /*1d5c0*/  STS.U16 [R28+UR5+0x2800], R25 ;  /* 0x002800191c007988 */ /* 0x0003e80008000405 */
[----:B------:R3:W-:Y:S04]  /*1d5d0*/  STS.U16 [R28+UR5+0x3000], R27 ;  /* 0x0030001b1c007988 */ /* 0x0007e80008000405 */
[----:B-1----:R-:W4:Y:S01]  /*1d5e0*/  LDL R25, [R1+0x444] ;  /* 0x0004440001197983 */ /* 0x002f220000100800 */
[----:B---3--:R-:W-:-:S03]  /*1d5f0*/  PRMT R28, RZ, 0x7610, R28 ;  /* 0x00007610ff1c7816 */ /* 0x008fc6000000001c */
[----:B------:R-:W3:Y:S04]  /*1d600*/  LDL.LU R3, [R1+0x38] ;  /* 0x0000380001037983 */ /* 0x000ee80000300800 */
[----:B------:R-:W3:Y:S01]  /*1d610*/  LDL R23, [R1+0x400] ;  /* 0x0004000001177983 */ /* 0x000ee20000100800 */
[----:B0-----:R-:W-:-:S04]  /*1d620*/  @!P3 LOP3.LUT R15, R15, R14, RZ, 0x3c, !PT ;  /* 0x0000000e0f0fb212 */ /* 0x001fc800078e3cff */
[----:B------:R-:W-:-:S04]  /*1d630*/  @!P3 LOP3.LUT R14, R15, R14, RZ, 0x3c, !PT ;  /* 0x0000000e0f0eb212 */ /* 0x000fc800078e3cff */
[----:B------:R-:W-:-:S05]  /*1d640*/  @!P3 LOP3.LUT R15, R15, R14, RZ, 0x3c, !PT ;  /* 0x0000000e0f0fb212 */ /* 0x000fca00078e3cff */
[----:B------:R-:W3:Y:S04]  /*1d650*/  @!P3 LDG.E.U16 R28, desc[UR10][R14.64] ;  /* 0x0000000a0e1cb981 */ /* 0x000ee8000c1e1500 */
[----:B--2---:R0:W-:Y:S04]  /*1d660*/  STL [R1+0x8], R2 ;  /* 0x0000080201007387 */ /* 0x0041e80000100800 */
[----:B0-----:R-:W2:Y:S04]  /*1d670*/  LDL R2, [R1+0x404] ;  /* 0x0004040001027983 */ /* 0x001ea80000100800 */
[----:B------:R-:W2:Y:S04]  /*1d680*/  LDL.LU R27, [R1+0x34] ;  /* 0x00003400011b7983 */ /* 0x000ea80000300800 */
[----:B---3--:R0:W-:Y:S04]  /*1d690*/  STL [R1+0x11c], R28 ;  /* 0x00011c1c01007387 */ /* 0x0081e80000100800 */
[----:B------:R-:W3:Y:S04]  /*1d6a0*/  LDL R14, [R1+0x480] ;  /* 0x00048000010e7983 */ /* 0x000ee80000100800 */
[----:B------:R-:W3:Y:S01]  /*1d6b0*/  LDL R15, [R1+0x484] ;  /* 0x00048400010f7983 */ /* 0x000ee20000100800 */
[----:B0-----:R-:W0:Y:S02]  /*1d6c0*/  S2R R28, SR_TID.X ;  /* 0x00000000001c7919 */ /* 0x001e240000002100 */
[----:B0-----:R-:W-:-:S05]  /*1d6d0*/  LOP3.LUT R28, R28, 0x7f, RZ, 0xc0, !PT ;  /* 0x0000007f1c1c7812 */ /* 0x001fca00078ec0ff */
[----:B------:R-:W-:-:S05]  /*1d6e0*/  IMAD.SHL.U32 R28, R28, 0x2, RZ ;  /* 0x000000021c1c7824 */ /* 0x000fca00078e00ff */
[----:B----4-:R0:W-:Y:S04]  /*1d6f0*/  STS.U16 [R28+UR5+0x3800], R26 ;  /* 0x0038001a1c007988 */ /* 0x0101e80008000405 */
[----:B0-----:R-:W4:Y:S01]  /*1d700*/  LDL.LU R26, [R1+0x120c] ;  /* 0x00120c00011a7983 */ /* 0x001f220000300800 */
[----:B---3--:R-:W-:-:S04]  /*1d710*/  @!P3 LOP3.LUT R15, R15, R14, RZ, 0x3c, !PT ;  /* 0x0000000e0f0fb212 */ /* 0x008fc800078e3cff */
[----:B------:R-:W-:-:S04]  /*1d720*/  @!P3 LOP3.LUT R14, R15, R14, RZ, 0x3c, !PT ;  /* 0x0000000e0f0eb212 */ /* 0x000fc800078e3cff */
[----:B------:R-:W-:Y:S02]  /*1d730*/  @!P3 LOP3.LUT R15, R15, R14, RZ, 0x3c, !PT ;  /* 0x0000000e0f0fb212 */ /* 0x000fe400078e3cff */
[----:B----4-:R-:W-:-:S06]  /*1d740*/  PRMT R26, RZ, 0x7610, R26 ;  /* 0x00007610ff1a7816 */ /* 0x010fcc000000001a */
[----:B------:R0:W3:Y:S04]  /*1d750*/  @!P3 LDG.E.U16 R26, desc[UR10][R14.64] ;  /* 0x0000000a0e1ab981 */ /* 0x0000e8000c1e1500 */
[----:B------:R-:W4:Y:S04]  /*1d760*/  LDL.LU R14, [R1+0x40] ;  /* 0x00004000010e7983 */ /* 0x000f280000300800 */
[----:B------:R-:W2:Y:S01]  /*1d770*/  LDL R15, [R1+0x440] ;  /* 0x00044000010f7983 */ /* 0x000ea20000100800 */
[----:B------:R-:W-:-:S03]  /*1d780*/  PRMT R24, RZ, 0x7610, R24 ;  /* 0x00007610ff187816 */ /* 0x000fc60000000018 */
[----:B----4-:R0:W-:Y:S02]  /*1d790*/  STS.U16 [R28+UR5+0x4000], R14 ;  /* 0x0040000e1c007988 */ /* 0x0101e40008000405 */
[----:B0-----:R-:W-:-:S05]  /*1d7a0*/  @!P3 IMAD.MOV.U32 R14, RZ, RZ, R25 ;  /* 0x000000ffff0eb224 */ /* 0x001fca00078e0019 */
[----:B--2---:R0:W2:Y:S01]  /*1d7b0*/  @!P3 LDG.E.U16 R24, desc[UR10][R14.64] ;  /* 0x0000000a0e18b981 */ /* 0x0040a2000c1e1500 */
[----:B------:R-:W-:-:S03]  /*1d7c0*/  PRMT R22, RZ, 0x7610, R22 ;  /* 0x00007610ff167816 */ /* 0x000fc60000000016 */
[----:B---3--:R1:W-:Y:S01]  /*1d7d0*/  STL [R1+0x118], R26 ;  /* 0x0001181a01007387 */ /* 0x0083e20000100800 */
[----:B0-----:R-:W-:Y:S02]  /*1d7e0*/  @!P3 IMAD.MOV.U32 R14, RZ, RZ, R2 ;  /* 0x000000ffff0eb224 */ /* 0x001fe400078e0002 */
[----:B------:R-:W-:Y:S01]  /*1d7f0*/  @!P3 IMAD.MOV.U32 R15, RZ, RZ, R23 ;  /* 0x000000ffff0fb224 */ /* 0x000fe200078e0017 */
[----:B------:R0:W-:Y:S04]  /*1d800*/  STS.U16 [R28+UR5+0x4800], R29 ;  /* 0x0048001d1c007988 */ /* 0x0001e80008000405 */
[----:B-1----:R-:W3:Y:S04]  /*1d810*/  LDL.LU R26, [R1+0x30] ;  /* 0x00003000011a7983 */ /* 0x002ee80000300800 */
[----:B------:R1:W4:Y:S04]  /*1d820*/  @!P3 LDG.E.U16 R22, desc[UR10][R14.64] ;  /* 0x0000000a0e16b981 */ /* 0x000328000c1e1500 */
[----:B0-----:R-:W3:Y:S04]  /*1d830*/  LDL.LU R29, [R1+0x2c] ;  /* 0x00002c00011d7983 */ /* 0x001ee80000300800 */
[----:B--2---:R0:W-:Y:S04]  /*1d840*/  STL [R1+0x114], R24 ;  /* 0x0001141801007387 */ /* 0x0041e80000100800 */
[----:B------:R-:W1:Y:S04]  /*1d850*/  LDL R14, [R1+0x3c0] ;  /* 0x0003c000010e7983 */ /* 0x000e680000100800 */
[----:B------:R-:W1:Y:S01]  /*1d860*/  LDL R15, [R1+0x3c4] ;  /* 0x0003c400010f7983 */ /* 0x000e620000100800 */
[----:B------:R-:W-:-:S03]  /*1d870*/  PRMT R21, RZ, 0x7610, R21 ;  /* 0x00007610ff157816 */ /* 0x000fc60000000015 */
[----:B0-----:R-:W2:Y:S04]  /*1d880*/  LDL R24, [R1+0x380] ;  /* 0x0003800001187983 */ /* 0x001ea80000100800 */
[----:B------:R-:W2:Y:S04]  /*1d890*/  LDL R2, [R1+0x384] ;  /* 0x0003840001027983 */ /* 0x000ea80000100800 */
[----:B------:R-:W2:Y:S04]  /*1d8a0*/  LDL R25, [R1+0x340] ;  /* 0x0003400001197983 */ /* 0x000ea80000100800 */
[----:B------:R-:W2:Y:S01]  /*1d8b0*/  LDL R23, [R1+0x344] ;  /* 0x0003440001177983 */ /* 0x000ea20000100800 */
[----:B-1----:R-:W-:-:S04]  /*1d8c0*/  @!P3 LOP3.LUT R15, R15, R14, RZ, 0x3c, !PT ;  /* 0x0000000e0f0fb212 */ /* 0x002fc800078e3cff */
[----:B------:R-:W-:-:S04]  /*1d8d0*/  @!P3 LOP3.LUT R14, R15, R14, RZ, 0x3c, !PT ;  /* 0x0000000e0f0eb212 */ /* 0x000fc800078e3cff */
[----:B------:R-:W-:-:S05]  /*1d8e0*/  @!P3 LOP3.LUT R15, R15, R14, RZ, 0x3c, !PT ;  /* 0x0000000e0f0fb212 */ /* 0x000fca00078e3cff */
[----:B------:R2:W3:Y:S01]  /*1d8f0*/  @!P3 LDG.E.U16 R21, desc[UR10][R14.64] ;  /* 0x0000000a0e15b981 */ /* 0x0004e2000c1e1500 */
[----:B------:R-:W-:-:S03]  /*1d900*/  PRMT R20, RZ, 0x7610, R20 ;  /* 0x00007610ff147816 */ /* 0x000fc60000000014 */
[----:B----4-:R-:W-:Y:S04]  /*1d910*/  STL [R1+0x1150], R22 ;  /* 0x0011501601007387 */ /* 0x010fe80000100800 */
[----:B------:R-:W-:Y:S01]  /*1d920*/  STL [R1+0x1154], R22 ;  /* 0x0011541601007387 */ /* 0x000fe20000100800 */
[----:B--2---:R-:W-:-:S03]  /*1d930*/  @!P3 IMAD.MOV.U32 R14, RZ, RZ, R2 ;  /* 0x000000ffff0eb224 */ /* 0x004fc600078e0002 */
[----:B------:R-:W-:Y:S01]  /*1d940*/  STL [R1+0x1158], R22 ;  /* 0x0011581601007387 */ /* 0x000fe20000100800 */
[----:B------:R-:W-:-:S03]  /*1d950*/  @!P3 IMAD.MOV.U32 R15, RZ, RZ, R24 ;  /* 0x000000ffff0fb224 */ /* 0x000fc600078e0018 */
[----:B------:R-:W-:Y:S04]  /*1d960*/  STL [R1+0x115c], R22 ;  /* 0x00115c1601007387 */ /* 0x000fe80000100800 */
[----:B------:R-:W-:Y:S04]  /*1d970*/  STL [R1+0x1160], R22 ;  /* 0x0011601601007387 */ /* 0x000fe80000100800 */
[----:B------:R0:W-:Y:S01]  /*1d980*/  STS.U16 [R28+UR5+0x5000], R3 ;  /* 0x005000031c007988 */ /* 0x0001e20008000405 */
[----:B------:R-:W-:-:S03]  /*1d990*/  PRMT R18, RZ, 0x7610, R18 ;  /* 0x00007610ff127816 */ /* 0x000fc60000000012 */
[----:B------:R1:W-:Y:S04]  /*1d9a0*/  STS.U16 [R28+UR5+0x5800], R27 ;  /* 0x0058001b1c007988 */ /* 0x0003e80008000405 */
[----:B------:R2:W4:Y:S04]  /*1d9b0*/  @!P3 LDG.E.U16 R20, desc[UR10][R14.64] ;  /* 0x0000000a0e14b981 */ /* 0x000528000c1e1500 */
[----:B0-----:R-:W4:Y:S01]  /*1d9c0*/  LDL.LU R3, [R1+0x1208] ;  /* 0x0012080001037983 */ /* 0x001f220000300800 */
[----:B--2---:R-:W-:Y:S02]  /*1d9d0*/  @!P3 IMAD.MOV.U32 R14, RZ, RZ, R23 ;  /* 0x000000ffff0eb224 */ /* 0x004fe400078e0017 */
[----:B------:R-:W-:-:S05]  /*1d9e0*/  @!P3 IMAD.MOV.U32 R15, RZ, RZ, R25 ;  /* 0x000000ffff0fb224 */ /* 0x000fca00078e0019 */
[----:B------:R-:W2:Y:S04]  /*1d9f0*/  @!P3 LDG.E.U16 R18, desc[UR10][R14.64] ;  /* 0x0000000a0e12b981 */ /* 0x000ea8000c1e1500 */
[----:B---3--:R-:W-:Y:S04]  /*1da00*/  STL [R1+0x1164], R21 ;  /* 0x0011641501007387 */ /* 0x008fe80000100800 */
[----:B-1----:R-:W3:Y:S04]  /*1da10*/  LDL.LU R27, [R1+0x28] ;  /* 0x00002800011b7983 */ /* 0x002ee80000300800 */
[----:B------:R-:W3:Y:S04]  /*1da20*/  LDL R24, [R1+0x300] ;  /* 0x0003000001187983 */ /* 0x000ee80000100800 */
[----:B------:R-:W3:Y:S01]  /*1da30*/  LDL R2, [R1+0x304] ;  /* 0x0003040001027983 */ /* 0x000ee20000100800 */
[----:B------:R-:W-:-:S03]  /*1da40*/  PRMT R16, RZ, 0x7610, R16 ;  /* 0x00007610ff107816 */ /* 0x000fc60000000010 */
[----:B------:R0:W-:Y:S04]  /*1da50*/  STS.U16 [R28+UR5+0x6000], R26 ;  /* 0x0060001a1c007988 */ /* 0x0001e80008000405 */
[----:B----4-:R-:W-:Y:S04]  /*1da60*/  STL [R1+0x1178], R20 ;  /* 0x0011781401007387 */ /* 0x010fe80000100800 */
[----:B------:R-:W-:Y:S04]  /*1da70*/  STL [R1+0x117c], R20 ;  /* 0x00117c1401007387 */ /* 0x000fe80000100800 */
[----:B------:R-:W4:Y:S04]  /*1da80*/  LDL.LU R23, [R1+0x24] ;  /* 0x0000240001177983 */ /* 0x000f280000300800 */
[----:B--2---:R-:W-:Y:S04]  /*1da90*/  STL [R1+0x1180], R18 ;  /* 0x0011801201007387 */ /* 0x004fe80000100800 */
[----:B------:R-:W-:Y:S04]  /*1daa0*/  STL [R1+0x1184], R18 ;  /* 0x0011841201007387 */ /* 0x000fe80000100800 */
[----:B------:R-:W-:Y:S04]  /*1dab0*/  STL [R1+0x11d0], R18 ;  /* 0x0011d01201007387 */ /* 0x000fe80000100800 */
[----:B------:R-:W-:Y:S04]  /*1dac0*/  STL [R1+0x11d8], R18 ;  /* 0x0011d81201007387 */ /* 0x000fe80000100800 */
[----:B0-----:R-:W2:Y:S04]  /*1dad0*/  LDL R26, [R1+0x2cc] ;  /* 0x0002cc00011a7983 */ /* 0x001ea80000100800 */
[----:B------:R-:W4:Y:S01]  /*1dae0*/  LDL R25, [R1+0xa4c] ;  /* 0x000a4c0001197983 */ /* 0x000f220000100800 */
[----:B---3--:R-:W-:-:S02]  /*1daf0*/  @!P3 IMAD.MOV.U32 R15, RZ, RZ, R24 ;  /* 0x000000ffff0fb224 */ /* 0x008fc400078e0018 */
[----:B------:R-:W-:-:S05]  /*1db00*/  @!P3 IMAD.MOV.U32 R14, RZ, RZ, R2 ;  /* 0x000000ffff0eb224 */ /* 0x000fca00078e0002 */
[----:B------:R2:W3:Y:S04]  /*1db10*/  @!P3 LDG.E.U16 R16, desc[UR10][R14.64] ;  /* 0x0000000a0e10b981 */ /* 0x0004e8000c1e1500 */
[----:B------:R0:W-:Y:S01]  /*1db20*/  STS.U16 [R28+UR5+0x6800], R29 ;  /* 0x0068001d1c007988 */ /* 0x0001e20008000405 */
[----:B------:R-:W-:-:S03]  /*1db30*/  PRMT R19, RZ, 0x7610, R19 ;  /* 0x00007610ff137816 */ /* 0x000fc60000000013 */
[----:B0-----:R-:W3:Y:S04]  /*1db40*/  LDL.LU R29, [R1+0x20] ;  /* 0x00002000011d7983 */ /* 0x001ee80000300800 */
[----:B------:R-:W3:Y:S04]  /*1db50*/  LDL.LU R24, [R1+0x1c] ;  /* 0x00001c0001187983 */ /* 0x000ee80000300800 */
[----:B------:R-:W3:Y:S04]  /*1db60*/  LDL.LU R2, [R1+0x18] ;  /* 0x0000180001027983 */ /* 0x000ee80000300800 */
[----:B------:R0:W-:Y:S01]  /*1db70*/  STS.U16 [R28+UR5+0x7000], R27 ;  /* 0x0070001b1c007988 */ /* 0x0001e20008000405 */
[----:B--2---:R-:W-:-:S02]  /*1db80*/  @!P3 IMAD.MOV.U32 R15, RZ, RZ, R26 ;  /* 0x000000ffff0fb224 */ /* 0x004fc400078e001a */
[----:B----4-:R-:W-:-:S05]  /*1db90*/  @!P3 IMAD.MOV.U32 R14, RZ, RZ, R25 ;  /* 0x000000ffff0eb224 */ /* 0x010fca00078e0019 */
[----:B------:R-:W2:Y:S04]  /*1dba0*/  @!P3 LDG.E.U16 R19, desc[UR10][R14.64] ;  /* 0x0000000a0e13b981 */ /* 0x000ea8000c1e1500 */
[----:B---3--:R-:W-:Y:S04]  /*1dbb0*/  STL [R1+0x1188], R16 ;  /* 0x0011881001007387 */ /* 0x008fe80000100800 */
[----:B------:R-:W-:Y:S04]  /*1dbc0*/  STL [R1+0x118c], R16 ;  /* 0x00118c1001007387 */ /* 0x000fe80000100800 */
[----:B------:R-:W-:Y:S04]  /*1dbd0*/  STL [R1+0x11a0], R16 ;  /* 0x0011a01001007387 */ /* 0x000fe80000100800 */
[----:B------:R-:W-:Y:S04]  /*1dbe0*/  STL [R1+0x11c4], R16 ;  /* 0x0011c41001007387 */ /* 0x000fe80000100800 */
[----:B------:R-:W-:Y:S04]  /*1dbf0*/  STL [R1+0x11c8], R16 ;  /* 0x0011c81001007387 */ /* 0x000fe80000100800 */
[----:B------:R-:W-:Y:S04]  /*1dc00*/  STL [R1+0x11cc], R16 ;  /* 0x0011cc1001007387 */ /* 0x000fe80000100800 */
[----:B------:R-:W-:Y:S04]  /*1dc10*/  STL [R1+0x11dc], R16 ;  /* 0x0011dc1001007387 */ /* 0x000fe80000100800 */
[----:B------:R-:W-:Y:S04]  /*1dc20*/  STL [R1+0x11e0], R16 ;  /* 0x0011e01001007387 */ /* 0x000fe80000100800 */
[----:B------:R-:W3:Y:S04]  /*1dc30*/  LDL.LU R25, [R1+0x14] ;  /* 0x0000140001197983 */ /* 0x000ee80000300800 */
[----:B------:R-:W4:Y:S04]  /*1dc40*/  LDL.LU R26, [R1+0x10] ;  /* 0x00001000011a7983 */ /* 0x000f280000300800 */
[----:B0-----:R-:W3:Y:S04]  /*1dc50*/  LDL.LU R27, [R1+0xc] ;  /* 0x00000c00011b7983 */ /* 0x001ee80000300800 */
[----:B------:R-:W3:Y:S04]  /*1dc60*/  LDL R14, [R1+0xa50] ;  /* 0x000a5000010e7983 */ /* 0x000ee80000100800 */
[----:B------:R-:W3:Y:S01]  /*1dc70*/  LDL R15, [R1+0xa94] ;  /* 0x000a9400010f7983 */ /* 0x000ee20000100800 */
[----:B------:R-:W-:-:S03]  /*1dc80*/  PRMT R17, RZ, 0x7610, R17 ;  /* 0x00007610ff117816 */ /* 0x000fc60000000011 */
[----:B------:R0:W-:Y:S04]  /*1dc90*/  STS.U16 [R28+UR5+0x7800], R23 ;  /* 0x007800171c007988 */ /* 0x0001e80008000405 */
[----:B--2---:R-:W-:Y:S04]  /*1dca0*/  STL [R1+0x1190], R19 ;  /* 0x0011901301007387 */ /* 0x004fe80000100800 */
[----:B------:R-:W-:Y:S04]  /*1dcb0*/  STL [R1+0x1194], R19 ;  /* 0x0011941301007387 */ /* 0x000fe80000100800 */
[----:B------:R-:W-:Y:S04]  /*1dcc0*/  STL [R1+0x119c], R19 ;  /* 0x00119c1301007387 */ /* 0x000fe80000100800 */
[----:B------:R-:W-:Y:S04]  /*1dcd0*/  STL [R1+0x11a4], R19 ;  /* 0x0011a41301007387 */ /* 0x000fe80000100800 */
[----:B------:R-:W-:Y:S04]  /*1dce0*/  STL [R1+0x11a8], R19 ;  /* 0x0011a81301007387 */ /* 0x000fe80000100800 */
[----:B------:R-:W-:Y:S04]  /*1dcf0*/  STL [R1+0x11e4], R19 ;  /* 0x0011e41301007387 */ /* 0x000fe80000100800 */
[----:B0-----:R-:W2:Y:S01]  /*1dd00*/  LDL.LU R23, [R1+0x1204] ;  /* 0x0012040001177983 */ /* 0x001ea20000300800 */
[----:B---3--:R-:W-:-:S04]  /*1dd10*/  @!P3 LOP3.LUT R15, R15, R14, RZ, 0x3c, !PT ;  /* 0x0000000e0f0fb212 */ /* 0x008fc800078e3cff */
[----:B------:R-:W-:-:S04]  /*1dd20*/  @!P3 LOP3.LUT R14, R15, R14, RZ, 0x3c, !PT ;  /* 0x0000000e0f0eb212 */ /* 0x000fc800078e3cff */
[----:B------:R-:W-:-:S05]  /*1dd30*/  @!P3 LOP3.LUT R15, R15, R14, RZ, 0x3c, !PT ;  /* 0x0000000e0f0fb212 */ /* 0x000fca00078e3cff */
[----:B------:R0:W3:Y:S04]  /*1dd40*/  @!P3 LDG.E.U16 R17, desc[UR10][R14.64] ;  /* 0x0000000a0e11b981 */ /* 0x0000e8000c1e1500 */
[----:B------:R-:W0:Y:S04]  /*1dd50*/  LDL R14, [R1+0x2b0] ;  /* 0x0002b000010e7983 */ /* 0x000e280000100800 */
[----:B------:R-:W0:Y:S04]  /*1dd60*/  LDL R15, [R1+0xa28] ;  /* 0x000a2800010f7983 */ /* 0x000e280000100800 */
[----:B------:R1:W-:Y:S02]  /*1dd70*/  STS.U16 [R28+UR5+0x8000], R29 ;  /* 0x0080001d1c007988 */ /* 0x0003e40008000405 */
[----:B-1----:R-:W-:-:S02]  /*1dd80*/  PRMT R28, RZ, 0x7610, R28 ;  /* 0x00007610ff1c7816 */ /* 0x002fc4000000001c */
[----:B0-----:R-:W-:-:S04]  /*1dd90*/  @!P3 LOP3.LUT R15, R15, R14, RZ, 0x3c, !PT ;  /* 0x0000000e0f0fb212 */ /* 0x001fc800078e3cff */
[----:B------:R-:W-:-:S04]  /*1dda0*/  @!P3 LOP3.LUT R14, R15, R14, RZ, 0x3c, !PT ;  /* 0x0000000e0f0eb212 */ /* 0x000fc800078e3cff */
[----:B------:R-:W-:-:S05]  /*1ddb0*/  @!P3 LOP3.LUT R15, R15, R14, RZ, 0x3c, !PT ;  /* 0x0000000e0f0fb212 */ /* 0x000fca00078e3cff */
[----:B------:R-:W2:Y:S04]  /*1ddc0*/  @!P3 LDG.E.U16 R28, desc[UR10][R14.64] ;  /* 0x0000000a0e1cb981 */ /* 0x000ea8000c1e1500 */
[----:B---3--:R-:W-:Y:S04]  /*1ddd0*/  STL [R1+0x11ac], R17 ;  /* 0x0011ac1101007387 */ /* 0x008fe80000100800 */
[----:B------:R-:W-:Y:S04]  /*1dde0*/  STL [R1+0x11b0], R17 ;  /* 0x0011b01101007387 */ /* 0x000fe80000100800 */
[----:B------:R-:W3:Y:S04]  /*1ddf0*/  LDL.LU R29, [R1] ;  /* 0x00000000011d7983 */ /* 0x000ee80000300800 */
[----:B--2---:R0:W-:Y:S04]  /*1de00*/  STL [R1+0x190], R28 ;  /* 0x0001901c01007387 */ /* 0x0041e80000100800 */
[----:B------:R-:W2:Y:S04]  /*1de10*/  LDL R14, [R1+0x9f8] ;  /* 0x0009f800010e7983 */ /* 0x000ea80000100800 */
[----:B------:R-:W2:Y:S01]  /*1de20*/  LDL R15, [R1+0x9fc] ;  /* 0x0009fc00010f7983 */ /* 0x000ea20000100800 */
[----:B0-----:R-:W0:Y:S02]  /*1de30*/  S2R R28, SR_TID.X ;  /* 0x00000000001c7919 */ /* 0x001e240000002100 */
[----:B0-----:R-:W-:-:S05]  /*1de40*/  LOP3.LUT R28, R28, 0x7f, RZ, 0xc0, !PT ;  /* 0x0000007f1c1c7812 */ /* 0x001fca00078ec0ff */
[----:B------:R-:W-:-:S05]  /*1de50*/  IMAD.SHL.U32 R28, R28, 0x2, RZ ;  /* 0x000000021c1c7824 */ /* 0x000fca00078e00ff */
[----:B------:R0:W-:Y:S02]  /*1de60*/  STS.U16 [R28+UR5+0x8800], R24 ;  /* 0x008800181c007988 */ /* 0x0001e40008000405 */
[----:B0-----:R-:W-:Y:S02]  /*1de70*/  PRMT R28, RZ, 0x7610, R28 ;  /* 0x00007610ff1c7816 */ /* 0x001fe4000000001c */
[----:B------:R-:W3:Y:S01]  /*1de80*/  LDL.LU R24, [R1+0x1200] ;  /* 0x0012000001187983 */ /* 0x000ee20000300800 */
[----:B--2---:R-:W-:-:S04]  /*1de90*/  @!P3 LOP3.LUT R15, R15, R14, RZ, 0x3c, !PT ;  /* 0x0000000e0f0fb212 */ /* 0x004fc800078e3cff */
[----:B------:R-:W-:-:S04]  /*1dea0*/  @!P3 LOP3.LUT R14, R15, R14, RZ, 0x3c, !PT ;  /* 0x0000000e0f0eb212 */ /* 0x000fc800078e3cff */
[----:B------:R-:W-:-:S05]  /*1deb0*/  @!P3 LOP3.LUT R15, R15, R14, RZ, 0x3c, !PT ;  /* 0x0000000e0f0fb212 */ /* 0x000fca00078e3cff */
[----:B------:R-:W2:Y:S04]  /*1dec0*/  @!P3 LDG.E.U16 R28, desc[UR10][R14.64] ;  /* 0x0000000a0e1cb981 */ /* 0x000ea8000c1e1500 */
        /* <DEDUP_REMOVED lines=8> */
[----:B------:R-:W3:Y:S01]  /*1df50*/  LDL R2, [R1+0x8bc] ;  /* 0x0008bc0001027983 */ /* 0x000ee20000100800 */
        /* <DEDUP_REMOVED lines=23> */
[----:B----4-:R0:W-:Y:S02]  /*1e0d0*/  STS.U16 [R28+UR5+0xa000], R26 ;  /* 0x00a0001a1c007988 */ /* 0x0101e40008000405 */
[----:B0-----:R-:W-:Y:S02]  /*1e0e0*/  PRMT R28, RZ, 0x7610, R28 ;  /* 0x00007610ff1c7816 */ /* 0x001fe4000000001c */
[----:B------:R-:W4:Y:S01]  /*1e0f0*/  LDL.LU R26, [R1+0x11f8] ;  /* 0x0011f800011a7983 */ /* 0x000f220000300800 */
        /* <DEDUP_REMOVED lines=25> */
[----:B---3--:R-:W-:Y:S02]  /*1e290*/  @!P3 IMAD.MOV.U32 R14, RZ, RZ, R2 ;  /* 0x000000ffff0eb224 */ /* 0x008fe400078e0002 */
[----:B------:R-:W2:Y:S04]  /*1e2a0*/  LDL R2, [R1+0x7bc] ;  /* 0x0007bc0001027983 */ /* 0x000ea80000100800 */
        /* <DEDUP_REMOVED lines=20> */
[----:B--2---:R0:W-:Y:S02]  /*1e3f0*/  STS.U16 [R28+UR5+0xc000], R29 ;  /* 0x00c0001d1c007988 */ /* 0x0041e40008000405 */
[----:B0-----:R-:W-:Y:S02]  /*1e400*/  PRMT R28, RZ, 0x7610, R28 ;  /* 0x00007610ff1c7816 */ /* 0x001fe4000000001c */
[----:B---3--:R-:W-:-:S04]  /*1e410*/  @!P3 LOP3.LUT R15, R15, R14, RZ, 0x3c, !PT ;  /* 0x0000000e0f0fb212 */ /* 0x008fc800078e3cff */
[----:B------:R-:W-:-:S04]  /*1e420*/  @!P3 LOP3.LUT R14, R15, R14, RZ, 0x3c, !PT ;  /* 0x0000000e0f0eb212 */ /* 0x000fc800078e3cff */
[----:B------:R-:W-:-:S05]  /*1e430*/  @!P3 LOP3.LUT R15, R15, R14, RZ, 0x3c, !PT ;  /* 0x0000000e0f0fb212 */ /* 0x000fca00078e3cff */
[----:B------:R-:W2:Y:S04]  /*1e440*/  @!P3 LDG.E.U16 R28, desc[UR10][R14.64] ;  /* 0x0000000a0e1cb981 */ /* 0x000ea8000c1e1500 */
[----:B------:R-:W-:Y:S04]  /*1e450*/  STL [R1+0x11c0], R29 ;  /* 0x0011c01d01007387 */ /* 0x000fe80000100800 */
        /* <DEDUP_REMOVED lines=8> */
[----:B--2---:R-:W-:-:S04]  /*1e4e0*/  @!P3 LOP3.LUT R15, R15, R14, RZ, 0x3c, !PT ;  /* 0x0000000e0f0fb212 */ /* 0x004fc800078e3cff */
[----:B------:R-:W-:-:S04]  /*1e4f0*/  @!P3 LOP3.LUT R14, R15, R14, RZ, 0x3c, !PT ;  /* 0x0000000e0f0eb212 */ /* 0x000fc800078e3cff */
[----:B------:R-:W-:-:S05]  /*1e500*/  @!P3 LOP3.LUT R15, R15, R14, RZ, 0x3c, !PT ;  /* 0x0000000e0f0fb212 */ /* 0x000fca00078e3cff */
[----:B------:R-:W2:Y:S04]  /*1e510*/  @!P3 LDG.E.U16 R28, desc[UR10][R14.64] ;  /* 0x0000000a0e1cb981 */ /* 0x000ea8000c1e1500 */
[----:B--2---:R0:W-:Y:S04]  /*1e520*/  STL [R1+0xf4], R28 ;  /* 0x0000f41c01007387 */ /* 0x0041e80000100800 */
[----:B------:R-:W2:Y:S01]  /*1e530*/  LDL R15, [R1+0x7b8] ;  /* 0x0007b800010f7983 */ /* 0x000ea20000100800 */
[----:B0-----:R-:W0:Y:S01]  /*1e540*/  S2R R28, SR_TID.X ;  /* 0x00000000001c7919 */ /* 0x001e220000002100 */
[----:B------:R-:W-:-:S02]  /*1e550*/  @!P3 IMAD.MOV.U32 R14, RZ, RZ, R2 ;  /* 0x000000ffff0eb224 */ /* 0x000fc400078e0002 */
[----:B------:R-:W3:Y:S01]  /*1e560*/  LDL R2, [R1+0x6bc] ;  /* 0x0006bc0001027983 */ /* 0x000ee20000100800 */
[----:B0-----:R-:W-:-:S05]  /*1e570*/  LOP3.LUT R28, R28, 0x7f, RZ, 0xc0, !PT ;  /* 0x0000007f1c1c7812 */ /* 0x001fca00078ec0ff */
[----:B------:R-:W-:-:S05]  /*1e580*/  IMAD.SHL.U32 R28, R28, 0x2, RZ ;  /* 0x000000021c1c7824 */ /* 0x000fca00078e00ff */
[----:B----4-:R0:W-:Y:S02]  /*1e590*/  STS.U16 [R28+UR5+0xd000], R26 ;  /* 0x00d0001a1c007988 */ /* 0x0101e40008000405 */
[----:B0-----:R-:W-:-:S06]  /*1e5a0*/  PRMT R28, RZ, 0x7610, R28 ;  /* 0x00007610ff1c7816 */ /* 0x001fcc000000001c */
[----:B--2---:R-:W2:Y:S04]  /*1e5b0*/  @!P3 LDG.E.U16 R28, desc[UR10][R14.64] ;  /* 0x0000000a0e1cb981 */ /* 0x004ea8000c1e1500 */
        /* <DEDUP_REMOVED lines=30> */
[----:B------:R0:W-:Y:S04]  /*1e7a0*/  STS.U16 [R28+UR5+0xf000], R3 ;  /* 0x00f000031c007988 */ /* 0x0001e80008000405 */
[----:B0-----:R-:W3:Y:S01]  /*1e7b0*/  LDL R3, [R1+0x6b8] ;  /* 0x0006b80001037983 */ /* 0x001ee20000100800 */
[----:B------:R-:W-:-:S03]  /*1e7c0*/  PRMT R20, RZ, 0x7610, R20 ;  /* 0x00007610ff147816 */ /* 0x000fc60000000014 */
[----:B------:R0:W-:Y:S02]  /*1e7d0*/  STS.U16 [R28+UR5+0xe800], R23 ;  /* 0x00e800171c007988 */ /* 0x0001e40008000405 */
[----:B0-----:R-:W-:Y:S02]  /*1e7e0*/  PRMT R28, RZ, 0x7610, R28 ;  /* 0x00007610ff1c7816 */ /* 0x001fe4000000001c */
[----:B--2---:R-:W-:-:S04]  /*1e7f0*/  @!P3 LOP3.LUT R15, R15, R14, RZ, 0x3c, !PT ;  /* 0x0000000e0f0fb212 */ /* 0x004fc800078e3cff */
[----:B------:R-:W-:-:S04]  /*1e800*/  @!P3 LOP3.LUT R14, R15, R14, RZ, 0x3c, !PT ;  /* 0x0000000e0f0eb212 */ /* 0x000fc800078e3cff */
[----:B------:R-:W-:-:S05]  /*1e810*/  @!P3 LOP3.LUT R15, R15, R14, RZ, 0x3c, !PT ;  /* 0x0000000e0f0fb212 */ /* 0x000fca00078e3cff */
[----:B------:R-:W2:Y:S04]  /*1e820*/  @!P3 LDG.E.U16 R20, desc[UR10][R14.64] ;  /* 0x0000000a0e14b981 */ /* 0x000ea8000c1e1500 */
[----:B---3--:R-:W3:Y:S04]  /*1e830*/  @!P3 LDG.E.U16 R28, desc[UR10][R2.64] ;  /* 0x0000000a021cb981 */ /* 0x008ee8000c1e1500 */
[----:B--2---:R-:W-:Y:S04]  /*1e840*/  STL [R1+0xbc], R20 ;  /* 0x0000bc1401007387 */ /* 0x004fe80000100800 */
[----:B---3--:R-:W-:Y:S04]  /*1e850*/  STL [R1+0xb8], R28 ;  /* 0x0000b81c01007387 */ /* 0x008fe80000100800 */
[----:B------:R-:W2:Y:S04]  /*1e860*/  LDL R2, [R1+0x678] ;  /* 0x0006780001027983 */ /* 0x000ea80000100800 */
[----:B------:R-:W2:Y:S01]  /*1e870*/  LDL R3, [R1+0x67c] ;  /* 0x00067c0001037983 */ /* 0x000ea20000100800 */
[----:B------:R-:W-:-:S02]  /*1e880*/  PRMT R19, RZ, 0x7610, R19 ;  /* 0x00007610ff137816 */ /* 0x000fc40000000013 */
[----:B--2---:R-:W-:-:S04]  /*1e890*/  @!P3 LOP3.LUT R3, R3, R2, RZ, 0x3c, !PT ;  /* 0x000000020303b212 */ /* 0x004fc800078e3cff */
[----:B------:R-:W-:-:S04]  /*1e8a0*/  @!P3 LOP3.LUT R2, R3, R2, RZ, 0x3c, !PT ;  /* 0x000000020302b212 */ /* 0x000fc800078e3cff */
[----:B------:R-:W-:-:S05]  /*1e8b0*/  @!P3 LOP3.LUT R3, R3, R2, RZ, 0x3c, !PT ;  /* 0x000000020303b212 */ /* 0x000fca00078e3cff */
[----:B------:R-:W2:Y:S04]  /*1e8c0*/  @!P3 LDG.E.U16 R19, desc[UR10][R2.64] ;  /* 0x0000000a0213b981 */ /* 0x000ea8000c1e1500 */
[----:B------:R-:W3:Y:S04]  /*1e8d0*/  LDL R2, [R1+0x638] ;  /* 0x0006380001027983 */ /* 0x000ee80000100800 */
[----:B------:R-:W3:Y:S01]  /*1e8e0*/  LDL R3, [R1+0x63c] ;  /* 0x00063c0001037983 */ /* 0x000ee20000100800 */
[----:B------:R-:W-:-:S03]  /*1e8f0*/  PRMT R16, RZ, 0x7610, R16 ;  /* 0x00007610ff107816 */ /* 0x000fc60000000010 */
[----:B--2---:R0:W-:Y:S01]  /*1e900*/  STL [R1+0xb4], R19 ;  /* 0x0000b41301007387 */ /* 0x0041e20000100800 */
[----:B------:R-:W-:-:S03]  /*1e910*/  PRMT R13, RZ, 0x7610, R13 ;  /* 0x00007610ff0d7816 */ /* 0x000fc6000000000d */
[----:B0-----:R-:W2:Y:S01]  /*1e920*/  LDL R19, [R1+0x57c] ;  /* 0x00057c0001137983 */ /* 0x001ea20000100800 */
[----:B---3--:R-:W-:-:S04]  /*1e930*/  @!P3 LOP3.LUT R3, R3, R2, RZ, 0x3c, !PT ;  /* 0x000000020303b212 */ /* 0x008fc800078e3cff */
[----:B------:R-:W-:-:S04]  /*1e940*/  @!P3 LOP3.LUT R2, R3, R2, RZ, 0x3c, !PT ;  /* 0x000000020302b212 */ /* 0x000fc800078e3cff */
[----:B------:R-:W-:-:S05]  /*1e950*/  @!P3 LOP3.LUT R3, R3, R2, RZ, 0x3c, !PT ;  /* 0x000000020303b212 */ /* 0x000fca00078e3cff */
[----:B------:R-:W3:Y:S04]  /*1e960*/  @!P3 LDG.E.U16 R16, desc[UR10][R2.64] ;  /* 0x0000000a0210b981 */ /* 0x000ee8000c1e1500 */
[----:B------:R-:W4:Y:S04]  /*1e970*/  LDL R2, [R1+0x5f8] ;  /* 0x0005f80001027983 */ /* 0x000f280000100800 */
[----:B------:R-:W4:Y:S04]  /*1e980*/  LDL R3, [R1+0x5fc] ;  /* 0x0005fc0001037983 */ /* 0x000f280000100800 */
[----:B---3--:R0:W-:Y:S01]  /*1e990*/  STL [R1+0xb0], R16 ;  /* 0x0000b01001007387 */ /* 0x0081e20000100800 */
[----:B------:R-:W-:-:S03]  /*1e9a0*/  PRMT R8, RZ, 0x7610, R8 ;  /* 0x00007610ff087816 */ /* 0x000fc60000000008 */
[----:B0-----:R-:W3:Y:S01]  /*1e9b0*/  LDL R16, [R1+0x53c] ;  /* 0x00053c0001107983 */ /* 0x001ee20000100800 */
[----:B----4-:R-:W-:-:S04]  /*1e9c0*/  @!P3 LOP3.LUT R3, R3, R2, RZ, 0x3c, !PT ;  /* 0x000000020303b212 */ /* 0x010fc800078e3cff */
[----:B------:R-:W-:-:S04]  /*1e9d0*/  @!P3 LOP3.LUT R2, R3, R2, RZ, 0x3c, !PT ;  /* 0x000000020302b212 */ /* 0x000fc800078e3cff */
[----:B------:R-:W-:-:S05]  /*1e9e0*/  @!P3 LOP3.LUT R3, R3, R2, RZ, 0x3c, !PT ;  /* 0x000000020303b212 */ /* 0x000fca00078e3cff */
[----:B------:R0:W4:Y:S04]  /*1e9f0*/  @!P3 LDG.E.U16 R13, desc[UR10][R2.64] ;  /* 0x0000000a020db981 */ /* 0x000128000c1e1500 */
[----:B------:R-:W0:Y:S04]  /*1ea00*/  LDL R2, [R1+0x5b8] ;  /* 0x0005b80001027983 */ /* 0x000e280000100800 */
[----:B------:R-:W0:Y:S02]  /*1ea10*/  LDL R3, [R1+0x5bc] ;  /* 0x0005bc0001037983 */ /* 0x000e240000100800 */
[----:B0-----:R-:W-:-:S04]  /*1ea20*/  @!P3 LOP3.LUT R3, R3, R2, RZ, 0x3c, !PT ;  /* 0x000000020303b212 */ /* 0x001fc800078e3cff */
[----:B------:R-:W-:-:S04]  /*1ea30*/  @!P3 LOP3.LUT R2, R3, R2, RZ, 0x3c, !PT ;  /* 0x000000020302b212 */ /* 0x000fc800078e3cff */
[----:B------:R-:W-:-:S05]  /*1ea40*/  @!P3 LOP3.LUT R3, R3, R2, RZ, 0x3c, !PT ;  /* 0x000000020303b212 */ /* 0x000fca00078e3cff */
[----:B------:R-:W2:Y:S04]  /*1ea50*/  @!P3 LDG.E.U16 R8, desc[UR10][R2.64] ;  /* 0x0000000a0208b981 */ /* 0x000ea8000c1e1500 */
[----:B----4-:R0:W-:Y:S04]  /*1ea60*/  STL [R1+0xac], R13 ;  /* 0x0000ac0d01007387 */ /* 0x0101e80000100800 */
[----:B0-----:R-:W4:Y:S04]  /*1ea70*/  LDL.LU R13, [R1+0x78] ;  /* 0x00007800010d7983 */ /* 0x001f280000300800 */
[----:B--2---:R0:W-:Y:S04]  /*1ea80*/  STL [R1+0xa8], R8 ;  /* 0x0000a80801007387 */ /* 0x0041e80000100800 */
[----:B0-----:R-:W2:Y:S04]  /*1ea90*/  LDL.LU R8, [R1+0x11ec] ;  /* 0x0011ec0001087983 */ /* 0x001ea80000300800 */
[----:B------:R-:W2:Y:S01]  /*1eaa0*/  LDL R3, [R1+0x578] ;  /* 0x0005780001037983 */ /* 0x000ea20000100800 */
[----:B------:R-:W-:Y:S01]  /*1eab0*/  PRMT R9, RZ, 0x7610, R9 ;  /* 0x00007610ff097816 */ /* 0x000fe20000000009 */
[----:B------:R-:W-:-:S02]  /*1eac0*/  @!P3 IMAD.MOV.U32 R2, RZ, RZ, R19 ;  /* 0x000000ffff02b224 */ /* 0x000fc400078e0013 */
[----:B------:R-:W3:Y:S04]  /*1ead0*/  LDL.LU R19, [R1+0x7c] ;  /* 0x00007c0001137983 */ /* 0x000ee80000300800 */
[----:B--2---:R-:W2:Y:S01]  /*1eae0*/  @!P3 LDG.E.U16 R9, desc[UR10][R2.64] ;  /* 0x0000000a0209b981 */ /* 0x004ea2000c1e1500 */
[----:B------:R-:W-:-:S03]  /*1eaf0*/  PRMT R22, RZ, 0x7610, R22 ;  /* 0x00007610ff167816 */ /* 0x000fc60000000016 */
[----:B--2---:R0:W-:Y:S04]  /*1eb00*/  STL [R1+0xa4], R9 ;  /* 0x0000a40901007387 */ /* 0x0041e80000100800 */
[----:B0-----:R-:W2:Y:S04]  /*1eb10*/  LDL.LU R9, [R1+0x11e8] ;  /* 0x0011e80001097983 */ /* 0x001ea80000300800 */
[----:B------:R-:W2:Y:S01]  /*1eb20*/  LDL R3, [R1+0x538] ;  /* 0x0005380001037983 */ /* 0x000ea20000100800 */
[----:B---3--:R-:W-:-:S03]  /*1eb30*/  @!P3 IMAD.MOV.U32 R2, RZ, RZ, R16 ;  /* 0x000000ffff02b224 */ /* 0x008fc600078e0010 */
[----:B------:R-:W3:Y:S04]  /*1eb40*/  LDL.LU R16, [R1+0x80] ;  /* 0x0000800001107983 */ /* 0x000ee80000300800 */
[----:B--2---:R-:W2:Y:S04]  /*1eb50*/  @!P3 LDG.E.U16 R22, desc[UR10][R2.64] ;  /* 0x0000000a0216b981 */ /* 0x004ea8000c1e1500 */
[----:B------:R-:W3:Y:S04]  /*1eb60*/  LDL R2, [R1+0x4f8] ;  /* 0x0004f80001027983 */ /* 0x000ee80000100800 */
[----:B------:R-:W3:Y:S01]  /*1eb70*/  LDL R3, [R1+0x4fc] ;  /* 0x0004fc0001037983 */ /* 0x000ee20000100800 */
[----:B------:R-:W-:-:S03]  /*1eb80*/  PRMT R18, RZ, 0x7610, R18 ;  /* 0x00007610ff127816 */ /* 0x000fc60000000012 */
[----:B--2---:R0:W-:Y:S04]  /*1eb90*/  STL [R1+0xa0], R22 ;  /* 0x0000a01601007387 */ /* 0x0041e80000100800 */
[----:B0-----:R-:W2:Y:S01]  /*1eba0*/  LDL.LU R22, [R1+0x84] ;  /* 0x0000840001167983 */ /* 0x001ea20000300800 */
[----:B---3--:R-:W-:-:S04]  /*1ebb0*/  @!P3 LOP3.LUT R3, R3, R2, RZ, 0x3c, !PT ;  /* 0x000000020303b212 */ /* 0x008fc800078e3cff */
[----:B------:R-:W-:-:S04]  /*1ebc0*/  @!P3 LOP3.LUT R2, R3, R2, RZ, 0x3c, !PT ;  /* 0x000000020302b212 */ /* 0x000fc800078e3cff */
[----:B------:R-:W-:-:S05]  /*1ebd0*/  @!P3 LOP3.LUT R3, R3, R2, RZ, 0x3c, !PT ;  /* 0x000000020303b212 */ /* 0x000fca00078e3cff */
[----:B------:R-:W3:Y:S04]  /*1ebe0*/  @!P3 LDG.E.U16 R18, desc[UR10][R2.64] ;  /* 0x0000000a0212b981 */ /* 0x000ee8000c1e1500 */
[----:B------:R-:W2:Y:S04]  /*1ebf0*/  LDL R2, [R1+0x4b8] ;  /* 0x0004b80001027983 */ /* 0x000ea80000100800 */
[----:B------:R-:W2:Y:S01]  /*1ec00*/  LDL R3, [R1+0x4bc] ;  /* 0x0004bc0001037983 */ /* 0x000ea20000100800 */
[----:B------:R-:W-:-:S03]  /*1ec10*/  PRMT R21, RZ, 0x7610, R21 ;  /* 0x00007610ff157816 */ /* 0x000fc60000000015 */
[----:B---3--:R0:W-:Y:S04]  /*1ec20*/  STL [R1+0x9c], R18 ;  /* 0x00009c1201007387 */ /* 0x0081e80000100800 */
[----:B0-----:R-:W3:Y:S01]  /*1ec30*/  LDL.LU R18, [R1+0x88] ;  /* 0x0000880001127983 */ /* 0x001ee20000300800 */
[----:B--2---:R-:W-:-:S04]  /*1ec40*/  @!P3 LOP3.LUT R3, R3, R2, RZ, 0x3c, !PT ;  /* 0x000000020303b212 */ /* 0x004fc800078e3cff */
[----:B------:R-:W-:-:S04]  /*1ec50*/  @!P3 LOP3.LUT R2, R3, R2, RZ, 0x3c, !PT ;  /* 0x000000020302b212 */ /* 0x000fc800078e3cff */
[----:B------:R-:W-:-:S05]  /*1ec60*/  @!P3 LOP3.LUT R3, R3, R2, RZ, 0x3c, !PT ;  /* 0x000000020303b212 */ /* 0x000fca00078e3cff */
[----:B------:R-:W2:Y:S04]  /*1ec70*/  @!P3 LDG.E.U16 R21, desc[UR10][R2.64] ;  /* 0x0000000a0215b981 */ /* 0x000ea8000c1e1500 */
        /* <DEDUP_REMOVED lines=11> */
[----:B------:R-:W-:Y:S01]  /*1ed30*/  PRMT R0, RZ, 0x7610, R0 ;  /* 0x00007610ff007816 */ /* 0x000fe20000000000 */
[----:B------:R-:W1:Y:S01]  /*1ed40*/  S2R R20, SR_TID.X ;  /* 0x0000000000147919 */ /* 0x000e620000002100 */
[----:B------:R-:W0:Y:S02]  /*1ed50*/  S2R R28, SR_TID.X ;  /* 0x00000000001c7919 */ /* 0x000e240000002100 */
[----:B0-----:R-:W-:-:S04]  /*1ed60*/  @!P3 LOP3.LUT R3, R3, R2, RZ, 0x3c, !PT ;  /* 0x000000020303b212 */ /* 0x001fc800078e3cff */
[----:B------:R-:W-:-:S04]  /*1ed70*/  @!P3 LOP3.LUT R2, R3, R2, RZ, 0x3c, !PT ;  /* 0x000000020302b212 */ /* 0x000fc800078e3cff */
[----:B------:R-:W-:-:S05]  /*1ed80*/  @!P3 LOP3.LUT R3, R3, R2, RZ, 0x3c, !PT ;  /* 0x000000020303b212 */ /* 0x000fca00078e3cff */
[----:B------:R-:W2:Y:S01]  /*1ed90*/  @!P3 LDG.E.U16 R0, desc[UR10][R2.64] ;  /* 0x0000000a0200b981 */ /* 0x000ea2000c1e1500 */
[----:B-1----:R-:W-:Y:S02]  /*1eda0*/  LOP3.LUT R20, R20, 0x7f, RZ, 0xc0, !PT ;  /* 0x0000007f14147812 */ /* 0x002fe400078ec0ff */
[----:B------:R-:W-:-:S03]  /*1edb0*/  LOP3.LUT R28, R28, 0x7f, RZ, 0xc0, !PT ;  /* 0x0000007f1c1c7812 */ /* 0x000fc600078ec0ff */
[----:B------:R-:W-:Y:S02]  /*1edc0*/  IMAD.SHL.U32 R20, R20, 0x2, RZ ;  /* 0x0000000214147824 */ /* 0x000fe400078e00ff */
[----:B------:R-:W-:-:S03]  /*1edd0*/  IMAD.SHL.U32 R28, R28, 0x2, RZ ;  /* 0x000000021c1c7824 */ /* 0x000fc600078e00ff */
[----:B------:R-:W-:Y:S02]  /*1ede0*/  LOP3.LUT R20, R20, 0x10, RZ, 0x3c, !PT ;  /* 0x0000001014147812 */ /* 0x000fe400078e3cff */
        /* <DEDUP_REMOVED lines=9> */
[----:B---3--:R0:W-:Y:S04]  /*1ee80*/  STL [R1+0x38], R17 ;  /* 0x0000381101007387 */ /* 0x0081e80000100800 */
[----:B----4-:R1:W-:Y:S04]  /*1ee90*/  STS.U16 [R20+UR5+0x4100], R13 ;  /* 0x0041000d14007988 */ /* 0x0103e80008000405 */
[----:B0-----:R-:W3:Y:S04]  /*1eea0*/  LDL R17, [R1+0x37c] ;  /* 0x00037c0001117983 */ /* 0x001ee80000100800 */
[----:B-1----:R-:W4:Y:S04]  /*1eeb0*/  LDL.LU R13, [R1+0x90] ;  /* 0x00009000010d7983 */ /* 0x002f280000300800 */
[----:B------:R-:W3:Y:S04]  /*1eec0*/  LDL R2, [R1+0x3f8] ;  /* 0x0003f80001027983 */ /* 0x000ee80000100800 */
[----:B------:R-:W3:Y:S04]  /*1eed0*/  LDL R3, [R1+0x3fc] ;  /* 0x0003fc0001037983 */ /* 0x000ee80000100800 */
[----:B------:R-:W-:Y:S04]  /*1eee0*/  STS.U16 [R20+UR5+0x4900], R19 ;  /* 0x0049001314007988 */ /* 0x000fe80008000405 */
[----:B--2---:R0:W-:Y:S04]  /*1eef0*/  STL [R1+0x30], R0 ;  /* 0x0000300001007387 */ /* 0x0041e80000100800 */
[----:B0-----:R-:W2:Y:S04]  /*1ef00*/  LDL.LU R0, [R1+0x94] ;  /* 0x0000940001007983 */ /* 0x001ea80000300800 */
[----:B------:R-:W2:Y:S01]  /*1ef10*/  LDL.LU R19, [R1+0x11e4] ;  /* 0x0011e40001137983 */ /* 0x000ea20000300800 */
[----:B---3--:R-:W-:-:S04]  /*1ef20*/  @!P3 LOP3.LUT R3, R3, R2, RZ, 0x3c, !PT ;  /* 0x000000020303b212 */ /* 0x008fc800078e3cff */
[----:B------:R-:W-:-:S04]  /*1ef30*/  @!P3 LOP3.LUT R2, R3, R2, RZ, 0x3c, !PT ;  /* 0x000000020302b212 */ /* 0x000fc800078e3cff */
[----:B------:R-:W-:Y:S02]  /*1ef40*/  @!P3 LOP3.LUT R3, R3, R2, RZ, 0x3c, !PT ;  /* 0x000000020303b212 */ /* 0x000fe400078e3cff */
[----:B--2---:R-:W-:-:S06]  /*1ef50*/  PRMT R19, RZ, 0x7610, R19 ;  /* 0x00007610ff137816 */ /* 0x004fcc0000000013 */
[----:B------:R-:W2:Y:S04]  /*1ef60*/  @!P3 LDG.E.U16 R19, desc[UR10][R2.64] ;  /* 0x0000000a0213b981 */ /* 0x000ea8000c1e1500 */
[----:B------:R-:W-:Y:S04]  /*1ef70*/  STS.U16 [R20+UR5+0x5100], R16 ;  /* 0x0051001014007988 */ /* 0x000fe80008000405 */
[----:B------:R-:W3:Y:S04]  /*1ef80*/  LDL R2, [R1+0x3b8] ;  /* 0x0003b80001027983 */ /* 0x000ee80000100800 */
[----:B------:R-:W3:Y:S04]  /*1ef90*/  LDL R3, [R1+0x3bc] ;  /* 0x0003bc0001037983 */ /* 0x000ee80000100800 */
[----:B--2---:R0:W-:Y:S04]  /*1efa0*/  STL [R1+0x28], R19 ;  /* 0x0000281301007387 */ /* 0x0041e80000100800 */
[----:B0-----:R-:W2:Y:S04]  /*1efb0*/  LDL.LU R19, [R1+0xc0] ;  /* 0x0000c00001137983 */ /* 0x001ea80000300800 */
[----:B------:R-:W2:Y:S01]  /*1efc0*/  LDL.LU R16, [R1+0x11e0] ;  /* 0x0011e00001107983 */ /* 0x000ea20000300800 */
[----:B---3--:R-:W-:-:S04]  /*1efd0*/  @!P3 LOP3.LUT R3, R3, R2, RZ, 0x3c, !PT ;  /* 0x000000020303b212 */ /* 0x008fc800078e3cff */
[----:B------:R-:W-:-:S04]  /*1efe0*/  @!P3 LOP3.LUT R2, R3, R2, RZ, 0x3c, !PT ;  /* 0x000000020302b212 */ /* 0x000fc800078e3cff */
[----:B------:R-:W-:Y:S02]  /*1eff0*/  @!P3 LOP3.LUT R3, R3, R2, RZ, 0x3c, !PT ;  /* 0x000000020303b212 */ /* 0x000fe400078e3cff */
[----:B--2---:R-:W-:-:S06]  /*1f000*/  PRMT R16, RZ, 0x7610, R16 ;  /* 0x00007610ff107816 */ /* 0x004fcc0000000010 */
[----:B------:R-:W2:Y:S01]  /*1f010*/  @!P3 LDG.E.U16 R16, desc[UR10][R2.64] ;  /* 0x0000000a0210b981 */ /* 0x000ea2000c1e1500 */
[----:B------:R-:W-:-:S03]  /*1f020*/  PRMT R11, RZ, 0x7610, R11 ;  /* 0x00007610ff0b7816 */ /* 0x000fc6000000000b */
[----:B--2---:R0:W-:Y:S04]  /*1f030*/  STL [R1+0x20], R16 ;  /* 0x0000201001007387 */ /* 0x0041e80000100800 */
[----:B0-----:R-:W2:Y:S04]  /*1f040*/  LDL.LU R16, [R1+0x11dc] ;  /* 0x0011dc0001107983 */ /* 0x001ea80000300800 */
[----:B------:R-:W3:Y:S01]  /*1f050*/  LDL R3, [R1+0x378] ;  /* 0x0003780001037983 */ /* 0x000ee20000100800 */
[----:B------:R-:W-:-:S03]  /*1f060*/  @!P3 IMAD.MOV.U32 R2, RZ, RZ, R17 ;  /* 0x000000ffff02b224 */ /* 0x000fc600078e0011 */
[----:B------:R0:W-:Y:S04]  /*1f070*/  STS.U16 [R20+UR5+0x5900], R22 ;  /* 0x0059001614007988 */ /* 0x0001e80008000405 */
[----:B0-----:R-:W2:Y:S04]  /*1f080*/  LDL.LU R22, [R1+0xc8] ;  /* 0x0000c80001167983 */ /* 0x001ea80000300800 */
[----:B------:R-:W2:Y:S04]  /*1f090*/  LDL.LU R17, [R1+0xcc] ;  /* 0x0000cc0001117983 */ /* 0x000ea80000300800 */
[----:B---3--:R0:W3:Y:S04]  /*1f0a0*/  @!P3 LDG.E.U16 R11, desc[UR10][R2.64] ;  /* 0x0000000a020bb981 */ /* 0x0080e8000c1e1500 */
[----:B------:R-:W0:Y:S04]  /*1f0b0*/  LDL R2, [R1+0x338] ;  /* 0x0003380001027983 */ /* 0x000e280000100800 */
[----:B------:R-:W0:Y:S01]  /*1f0c0*/  LDL R3, [R1+0x33c] ;  /* 0x00033c0001037983 */ /* 0x000e220000100800 */
[----:B------:R-:W-:-:S03]  /*1f0d0*/  PRMT R10, RZ, 0x7610, R10 ;  /* 0x00007610ff0a7816 */ /* 0x000fc6000000000a */
[----:B------:R1:W-:Y:S04]  /*1f0e0*/  STS.U16 [R20+UR5+0x6100], R18 ;  /* 0x0061001214007988 */ /* 0x0003e80008000405 */
[----:B-1----:R-:W2:Y:S01]  /*1f0f0*/  LDL.LU R18, [R1+0x11d8] ;  /* 0x0011d80001127983 */ /* 0x002ea20000300800 */
[----:B0-----:R-:W-:-:S04]  /*1f100*/  @!P3 LOP3.LUT R3, R3, R2, RZ, 0x3c, !PT ;  /* 0x000000020303b212 */ /* 0x001fc800078e3cff */
[----:B------:R-:W-:-:S04]  /*1f110*/  @!P3 LOP3.LUT R2, R3, R2, RZ, 0x3c, !PT ;  /* 0x000000020302b212 */ /* 0x000fc800078e3cff */
[----:B------:R-:W-:-:S05]  /*1f120*/  @!P3 LOP3.LUT R3, R3, R2, RZ, 0x3c, !PT ;  /* 0x000000020303b212 */ /* 0x000fca00078e3cff */
[----:B------:R0:W2:Y:S04]  /*1f130*/  @!P3 LDG.E.U16 R10, desc[UR10][R2.64] ;  /* 0x0000000a020ab981 */ /* 0x0000a8000c1e1500 */
        /* <DEDUP_REMOVED lines=12> */
[----:B----4-:R1:W-:Y:S04]  /*1f200*/  STS.U16 [R20+UR5+0x7100], R13 ;  /* 0x0071000d14007988 */ /* 0x0103e80008000405 */
[----:B-1----:R-:W4:Y:S01]  /*1f210*/  LDL.LU R13, [R1+0x11d4] ;  /* 0x0011d400010d7983 */ /* 0x002f220000300800 */
        /* <DEDUP_REMOVED lines=13> */
[----:B----4-:R-:W-:-:S03]  /*1f2f0*/  PRMT R13, RZ, 0x7610, R13 ;  /* 0x00007610ff0d7816 */ /* 0x010fc6000000000d */
[----:B------:R1:W-:Y:S04]  /*1f300*/  STS.U16 [R20+UR5+0x7900], R0 ;  /* 0x0079000014007988 */ /* 0x0003e80008000405 */
[----:B------:R4:W-:Y:S04]  /*1f310*/  STS.U16 [R20+UR5+0x8100], R19 ;  /* 0x0081001314007988 */ /* 0x0009e80008000405 */
[----:B-1----:R-:W2:Y:S04]  /*1f320*/  LDL R0, [R1+0x9b4] ;  /* 0x0009b40001007983 */ /* 0x002ea80000100800 */
[----:B----4-:R-:W4:Y:S01]  /*1f330*/  LDL.LU R19, [R1+0xe0] ;  /* 0x0000e00001137983 */ /* 0x010f220000300800 */
[----:B0-----:R-:W-:-:S04]  /*1f340*/  @!P3 LOP3.LUT R3, R3, R2, RZ, 0x3c, !PT ;  /* 0x000000020303b212 */ /* 0x001fc800078e3cff */
        /* <DEDUP_REMOVED lines=11> */
[----:B------:R1:W-:Y:S04]  /*1f400*/  STS.U16 [R20+UR5+0x8900], R22 ;  /* 0x0089001614007988 */ /* 0x0003e80008000405 */
[----:B0-----:R-:W3:Y:S04]  /*1f410*/  LDL.LU R13, [R1+0xe8] ;  /* 0x0000e800010d7983 */ /* 0x001ee80000300800 */
[----:B-1----:R-:W3:Y:S04]  /*1f420*/  LDL R22, [R1+0x934] ;  /* 0x0009340001167983 */ /* 0x002ee80000100800 */
[----:B--2---:R0:W-:Y:S04]  /*1f430*/  STL [R1+0x90], R18 ;  /* 0x0000901201007387 */ /* 0x0041e80000100800 */
[----:B0-----:R-:W2:Y:S04]  /*1f440*/  LDL.LU R18, [R1+0x11d0] ;  /* 0x0011d00001127983 */ /* 0x001ea80000300800 */
[----:B------:R-:W3:Y:S01]  /*1f450*/  LDL R3, [R1+0x9b0] ;  /* 0x0009b00001037983 */ /* 0x000ee20000100800 */
[----:B------:R-:W-:-:S03]  /*1f460*/  @!P3 IMAD.MOV.U32 R2, RZ, RZ, R0 ;  /* 0x000000ffff02b224 */ /* 0x000fc600078e0000 */
[----:B------:R0:W-:Y:S04]  /*1f470*/  STS.U16 [R20+UR5+0x9100], R17 ;  /* 0x0091001114007988 */ /* 0x0001e80008000405 */
[----:B0-----:R-:W4:Y:S04]  /*1f480*/  LDL R17, [R1+0x8f4] ;  /* 0x0008f40001117983 */ /* 0x001f280000100800 */
[----:B------:R-:W4:Y:S01]  /*1f490*/  LDL.LU R0, [R1+0xec] ;  /* 0x0000ec0001007983 */ /* 0x000f220000300800 */
[----:B--2---:R-:W-:-:S06]  /*1f4a0*/  PRMT R18, RZ, 0x7610, R18 ;  /* 0x00007610ff127816 */ /* 0x004fcc0000000012 */
[----:B---3--:R0:W2:Y:S04]  /*1f4b0*/  @!P3 LDG.E.U16 R18, desc[UR10][R2.64] ;  /* 0x0000000a0212b981 */ /* 0x0080a8000c1e1500 */
        /* <DEDUP_REMOVED lines=8> */
[----:B------:R1:W-:Y:S04]  /*1f540*/  STS.U16 [R20+UR5+0x9900], R21 ;  /* 0x0099001514007988 */ /* 0x0003e80008000405 */
[----:B0-----:R-:W2:Y:S04]  /*1f550*/  LDL R18, [R1+0x8b4] ;  /* 0x0008b40001127983 */ /* 0x001ea80000100800 */
[----:B-1----:R-:W2:Y:S04]  /*1f560*/  LDL.LU R21, [R1+0xf0] ;  /* 0x0000f00001157983 */ /* 0x002ea80000300800 */
[----:B---3--:R0:W-:Y:S04]  /*1f570*/  STL [R1+0x88], R16 ;  /* 0x0000881001007387 */ /* 0x0081e80000100800 */
[----:B0-----:R-:W3:Y:S04]  /*1f580*/  LDL.LU R16, [R1+0x11cc] ;  /* 0x0011cc0001107983 */ /* 0x001ee80000300800 */
[----:B------:R-:W2:Y:S04]  /*1f590*/  LDL.LU R2, [R1+0xd8] ;  /* 0x0000d80001027983 */ /* 0x000ea80000300800 */
[----:B------:R-:W4:Y:S01]  /*1f5a0*/  LDL R3, [R1+0x930] ;  /* 0x0009300001037983 */ /* 0x000f220000100800 */
[----:B---3--:R-:W-:-:S03]  /*1f5b0*/  PRMT R16, RZ, 0x7610, R16 ;  /* 0x00007610ff107816 */ /* 0x008fc60000000010 */
[----:B--2---:R0:W-:Y:S02]  /*1f5c0*/  STS.U16 [R20+UR5+0xa100], R2 ;  /* 0x00a1000214007988 */ /* 0x0041e40008000405 */
[----:B0-----:R-:W-:Y:S02]  /*1f5d0*/  @!P3 IMAD.MOV.U32 R2, RZ, RZ, R22 ;  /* 0x000000ffff02b224 */ /* 0x001fe400078e0016 */
[----:B------:R-:W2:Y:S04]  /*1f5e0*/  LDL R22, [R1+0x874] ;  /* 0x0008740001167983 */ /* 0x000ea80000100800 */
[----:B----4-:R-:W3:Y:S04]  /*1f5f0*/  @!P3 LDG.E.U16 R16, desc[UR10][R2.64] ;  /* 0x0000000a0210b981 */ /* 0x010ee8000c1e1500 */
[----:B---3--:R0:W-:Y:S04]  /*1f600*/  STL [R1+0x84], R16 ;  /* 0x0000841001007387 */ /* 0x0081e80000100800 */
[----:B0-----:R-:W3:Y:S04]  /*1f610*/  LDL.LU R16, [R1+0x11c8] ;  /* 0x0011c80001107983 */ /* 0x001ee80000300800 */
[----:B------:R-:W4:Y:S04]  /*1f620*/  LDL.LU R2, [R1+0xdc] ;  /* 0x0000dc0001027983 */ /* 0x000f280000300800 */
[----:B------:R-:W2:Y:S01]  /*1f630*/  LDL R3, [R1+0x8f0] ;  /* 0x0008f00001037983 */ /* 0x000ea20000100800 */
[----:B---3--:R-:W-:-:S03]  /*1f640*/  PRMT R16, RZ, 0x7610, R16 ;  /* 0x00007610ff107816 */ /* 0x008fc60000000010 */
[----:B----4-:R0:W-:Y:S02]  /*1f650*/  STS.U16 [R20+UR5+0xa900], R2 ;  /* 0x00a9000214007988 */ /* 0x0101e40008000405 */
[----:B0-----:R-:W-:Y:S02]  /*1f660*/  @!P3 IMAD.MOV.U32 R2, RZ, RZ, R17 ;  /* 0x000000ffff02b224 */ /* 0x001fe400078e0011 */
[----:B------:R-:W3:Y:S04]  /*1f670*/  LDL.LU R17, [R1+0xfc] ;  /* 0x0000fc0001117983 */ /* 0x000ee80000300800 */
[----:B--2---:R-:W2:Y:S04]  /*1f680*/  @!P3 LDG.E.U16 R16, desc[UR10][R2.64] ;  /* 0x0000000a0210b981 */ /* 0x004ea8000c1e1500 */
[----:B--2---:R0:W-:Y:S04]  /*1f690*/  STL [R1+0x80], R16 ;  /* 0x0000801001007387 */ /* 0x0041e80000100800 */
[----:B0-----:R-:W2:Y:S04]  /*1f6a0*/  LDL.LU R16, [R1+0x11c4] ;  /* 0x0011c40001107983 */ /* 0x001ea80000300800 */
[----:B------:R-:W4:Y:S01]  /*1f6b0*/  LDL R3, [R1+0x8b0] ;  /* 0x0008b00001037983 */ /* 0x000f220000100800 */
[----:B------:R-:W-:-:S03]  /*1f6c0*/  @!P3 IMAD.MOV.U32 R2, RZ, RZ, R18 ;  /* 0x000000ffff02b224 */ /* 0x000fc600078e0012 */
[----:B------:R0:W-:Y:S04]  /*1f6d0*/  STS.U16 [R20+UR5+0xb100], R19 ;  /* 0x00b1001314007988 */ /* 0x0001e80008000405 */
[----:B0-----:R-:W3:Y:S01]  /*1f6e0*/  LDL.LU R19, [R1+0x100] ;  /* 0x0001000001137983 */ /* 0x001ee20000300800 */
[----:B--2---:R-:W-:Y:S02]  /*1f6f0*/  PRMT R16, RZ, 0x7610, R16 ;  /* 0x00007610ff107816 */ /* 0x004fe40000000010 */
[----:B------:R-:W-:Y:S01]  /*1f700*/  PRMT R29, RZ, 0x7610, R29 ;  /* 0x00007610ff1d7816 */ /* 0x000fe2000000001d */
[----:B------:R0:W-:Y:S04]  /*1f710*/  STS.U16 [R20+UR5+0xb900], R13 ;  /* 0x00b9000d14007988 */ /* 0x0001e80008000405 */
[----:B----4-:R1:W2:Y:S04]  /*1f720*/  @!P3 LDG.E.U16 R16, desc[UR10][R2.64] ;  /* 0x0000000a0210b981 */ /* 0x0102a8000c1e1500 */
[----:B------:R-:W4:Y:S04]  /*1f730*/  LDL R18, [R1+0x7b0] ;  /* 0x0007b00001127983 */ /* 0x000f280000100800 */
[----:B0-----:R-:W2:Y:S04]  /*1f740*/  LDL R13, [R1+0x7b4] ;  /* 0x0007b400010d7983 */ /* 0x001ea80000100800 */
[----:B------:R-:W2:Y:S01]  /*1f750*/  LDL R3, [R1+0x870] ;  /* 0x0008700001037983 */ /* 0x000ea20000100800 */
[----:B-1----:R-:W-:-:S05]  /*1f760*/  @!P3 IMAD.MOV.U32 R2, RZ, RZ, R22 ;  /* 0x000000ffff02b224 */ /* 0x002fca00078e0016 */
[----:B--2---:R-:W2:Y:S04]  /*1f770*/  @!P3 LDG.E.U16 R29, desc[UR10][R2.64] ;  /* 0x0000000a021db981 */ /* 0x004ea8000c1e1500 */
[----:B------:R0:W-:Y:S04]  /*1f780*/  STL [R1+0x7c], R16 ;  /* 0x00007c1001007387 */ /* 0x0001e80000100800 */
[----:B0-----:R-:W3:Y:S04]  /*1f790*/  LDL.LU R16, [R1+0x108] ;  /* 0x0001080001107983 */ /* 0x001ee80000300800 */
[----:B------:R-:W3:Y:S04]  /*1f7a0*/  LDL.LU R22, [R1+0x10c] ;  /* 0x00010c0001167983 */ /* 0x000ee80000300800 */
        /* <DEDUP_REMOVED lines=20> */
[----:B------:R0:W-:Y:S04]  /*1f8f0*/  STS.U16 [R20+UR5+0xc900], R21 ;  /* 0x00c9001514007988 */ /* 0x0001e80008000405 */
[----:B0-----:R-:W3:Y:S04]  /*1f900*/  LDL.LU R21, [R1+0x110] ;  /* 0x0001100001157983 */ /* 0x001ee80000300800 */
[----:B--2---:R0:W-:Y:S04]  /*1f910*/  STL [R1+0x70], R0 ;  /* 0x0000700001007387 */ /* 0x0041e80000100800 */
[----:B0-----:R-:W2:Y:S04]  /*1f920*/  LDL.LU R0, [R1+0x11b4] ;  /* 0x0011b40001007983 */ /* 0x001ea80000300800 */
[----:B------:R-:W3:Y:S01]  /*1f930*/  LDL.LU R3, [R1+0xf8] ;  /* 0x0000f80001037983 */ /* 0x000ee20000300800 */
[----:B------:R-:W-:-:S03]  /*1f940*/  @!P3 IMAD.MOV.U32 R2, RZ, RZ, R13 ;  /* 0x000000ffff02b224 */ /* 0x000fc600078e000d */
[----:B------:R-:W4:Y:S01]  /*1f950*/  LDL R13, [R1+0x6b4] ;  /* 0x0006b400010d7983 */ /* 0x000f220000100800 */
[----:B--2---:R-:W-:-:S03]  /*1f960*/  PRMT R0, RZ, 0x7610, R0 ;  /* 0x00007610ff007816 */ /* 0x004fc60000000000 */
[----:B---3--:R4:W-:Y:S02]  /*1f970*/  STS.U16 [R20+UR5+0xd100], R3 ;  /* 0x00d1000314007988 */ /* 0x0089e40008000405 */
[----:B----4-:R-:W-:Y:S02]  /*1f980*/  @!P3 IMAD.MOV.U32 R3, RZ, RZ, R18 ;  /* 0x000000ffff03b224 */ /* 0x010fe400078e0012 */
[----:B------:R-:W2:Y:S04]  /*1f990*/  LDL R18, [R1+0x6b0] ;  /* 0x0006b00001127983 */ /* 0x000ea80000100800 */
[----:B------:R-:W3:Y:S04]  /*1f9a0*/  @!P3 LDG.E.U16 R0, desc[UR10][R2.64] ;  /* 0x0000000a0200b981 */ /* 0x000ee8000c1e1500 */
[----:B------:R-:W-:Y:S04]  /*1f9b0*/  STS.U16 [R20+UR5+0xd900], R17 ;  /* 0x00d9001114007988 */ /* 0x000fe80008000405 */
[----:B------:R-:W4:Y:S04]  /*1f9c0*/  LDL R2, [R1+0x770] ;  /* 0x0007700001027983 */ /* 0x000f280000100800 */
[----:B------:R-:W4:Y:S04]  /*1f9d0*/  LDL R3, [R1+0x774] ;  /* 0x0007740001037983 */ /* 0x000f280000100800 */
[----:B---3--:R0:W-:Y:S04]  /*1f9e0*/  STL [R1+0x6c], R0 ;  /* 0x00006c0001007387 */ /* 0x0081e80000100800 */
[----:B0-----:R-:W3:Y:S04]  /*1f9f0*/  LDL.LU R0, [R1+0x194] ;  /* 0x0001940001007983 */ /* 0x001ee80000300800 */
[----:B------:R-:W2:Y:S01]  /*1fa00*/  LDL.LU R17, [R1+0x11b0] ;  /* 0x0011b00001117983 */ /* 0x000ea20000300800 */
[----:B----4-:R-:W-:-:S04]  /*1fa10*/  @!P3 LOP3.LUT R3, R3, R2, RZ, 0x3c, !PT ;  /* 0x000000020303b212 */ /* 0x010fc800078e3cff */
[----:B------:R-:W-:-:S04]  /*1fa20*/  @!P3 LOP3.LUT R2, R3, R2, RZ, 0x3c, !PT ;  /* 0x000000020302b212 */ /* 0x000fc800078e3cff */
[----:B------:R-:W-:Y:S02]  /*1fa30*/  @!P3 LOP3.LUT R3, R3, R2, RZ, 0x3c, !PT ;  /* 0x000000020303b212 */ /* 0x000fe400078e3cff */
[----:B--2---:R-:W-:-:S06]  /*1fa40*/  PRMT R17, RZ, 0x7610, R17 ;  /* 0x00007610ff117816 */ /* 0x004fcc0000000011 */
[----:B------:R-:W2:Y:S04]  /*1fa50*/  @!P3 LDG.E.U16 R17, desc[UR10][R2.64] ;  /* 0x0000000a0211b981 */ /* 0x000ea8000c1e1500 */
[----:B------:R-:W-:Y:S04]  /*1fa60*/  STS.U16 [R20+UR5+0xe100], R19 ;  /* 0x00e1001314007988 */ /* 0x000fe80008000405 */
[----:B--2---:R0:W-:Y:S04]  /*1fa70*/  STL [R1+0x68], R17 ;  /* 0x0000681101007387 */ /* 0x0041e80000100800 */
[----:B0-----:R-:W2:Y:S04]  /*1fa80*/  LDL.LU R17, [R1+0x11ac] ;  /* 0x0011ac0001117983 */ /* 0x001ea80000300800 */
[----:B------:R-:W4:Y:S04]  /*1fa90*/  LDL R2, [R1+0x730] ;  /* 0x0007300001027983 */ /* 0x000f280000100800 */
[----:B------:R-:W4:Y:S04]  /*1faa0*/  LDL R3, [R1+0x734] ;  /* 0x0007340001037983 */ /* 0x000f280000100800 */
[----:B------:R-:W2:Y:S01]  /*1fab0*/  LDL.LU R19, [R1+0x11a8] ;  /* 0x0011a80001137983 */ /* 0x000ea20000300800 */
[----:B----4-:R-:W-:-:S04]  /*1fac0*/  @!P3 LOP3.LUT R3, R3, R2, RZ, 0x3c, !PT ;  /* 0x000000020303b212 */ /* 0x010fc800078e3cff */
[C---:B------:R-:W-:Y:S02]  /*1fad0*/  @!P3 LOP3.LUT R2, R3.reuse, R2, RZ, 0x3c, !PT ;  /* 0x000000020302b212 */ /* 0x040fe400078e3cff */
[----:B--2---:R-:W-:Y:S02]  /*1fae0*/  PRMT R19, RZ, 0x7610, R19 ;  /* 0x00007610ff137816 */ /* 0x004fe40000000013 */
[----:B------:R-:W-:-:S05]  /*1faf0*/  @!P3 LOP3.LUT R3, R3, R2, RZ, 0x3c, !PT ;  /* 0x000000020303b212 */ /* 0x000fca00078e3cff */
        /* <DEDUP_REMOVED lines=11> */
[----:B------:R0:W2:Y:S01]  /*1fbb0*/  @!P3 LDG.E.U16 R16, desc[UR10][R2.64] ;  /* 0x0000000a0210b981 */ /* 0x0000a2000c1e1500 */
[----:B------:R-:W-:Y:S01]  /*1fbc0*/  PRMT R14, RZ, 0x7610, R14 ;  /* 0x00007610ff0e7816 */ /* 0x000fe2000000000e */
[----:B0-----:R-:W-:Y:S02]  /*1fbd0*/  @!P3 IMAD.MOV.U32 R2, RZ, RZ, R13 ;  /* 0x000000ffff02b224 */ /* 0x001fe400078e000d */
[----:B------:R-:W-:-:S05]  /*1fbe0*/  @!P3 IMAD.MOV.U32 R3, RZ, RZ, R18 ;  /* 0x000000ffff03b224 */ /* 0x000fca00078e0012 */
[----:B------:R0:W4:Y:S04]  /*1fbf0*/  @!P3 LDG.E.U16 R14, desc[UR10][R2.64] ;  /* 0x0000000a020eb981 */ /* 0x000128000c1e1500 */
[----:B--2---:R1:W-:Y:S04]  /*1fc00*/  STL [R1+0x60], R16 ;  /* 0x0000601001007387 */ /* 0x0043e80000100800 */
[----:B-1----:R-:W2:Y:S04]  /*1fc10*/  LDL.LU R16, [R1+0x17c] ;  /* 0x00017c0001107983 */ /* 0x002ea80000300800 */
[----:B------:R-:W2:Y:S04]  /*1fc20*/  LDL.LU R18, [R1+0x174] ;  /* 0x0001740001127983 */ /* 0x000ea80000300800 */
[----:B------:R-:W0:Y:S04]  /*1fc30*/  LDL R2, [R1+0x670] ;  /* 0x0006700001027983 */ /* 0x000e280000100800 */
[----:B------:R-:W0:Y:S01]  /*1fc40*/  LDL R3, [R1+0x674] ;  /* 0x0006740001037983 */ /* 0x000e220000100800 */
[----:B------:R-:W-:Y:S01]  /*1fc50*/  PRMT R19, RZ, 0x7610, R19 ;  /* 0x00007610ff137816 */ /* 0x000fe20000000013 */
[----:B------:R-:W1:Y:S01]  /*1fc60*/  S2R R13, SR_TID.X ;  /* 0x00000000000d7919 */ /* 0x000e620000002100 */
[----:B0-----:R-:W-:-:S04]  /*1fc70*/  @!P3 LOP3.LUT R3, R3, R2, RZ, 0x3c, !PT ;  /* 0x000000020303b212 */ /* 0x001fc800078e3cff */
[----:B------:R-:W-:-:S04]  /*1fc80*/  @!P3 LOP3.LUT R2, R3, R2, RZ, 0x3c, !PT ;  /* 0x000000020302b212 */ /* 0x000fc800078e3cff */
[----:B------:R-:W-:-:S05]  /*1fc90*/  @!P3 LOP3.LUT R3, R3, R2, RZ, 0x3c, !PT ;  /* 0x000000020303b212 */ /* 0x000fca00078e3cff */
[----:B------:R-:W2:Y:S01]  /*1fca0*/  @!P3 LDG.E.U16 R19, desc[UR10][R2.64] ;  /* 0x0000000a0213b981 */ /* 0x000ea2000c1e1500 */
[----:B-1----:R-:W-:-:S03]  /*1fcb0*/  LOP3.LUT R13, R13, 0x7f, RZ, 0xc0, !PT ;  /* 0x0000007f0d0d7812 */ /* 0x002fc600078ec0ff */
[----:B------:R0:W-:Y:S04]  /*1fcc0*/  STS.U16 [R20+UR5+0xf100], R22 ;  /* 0x00f1001614007988 */ /* 0x0001e80008000405 */
[----:B------:R1:W-:Y:S04]  /*1fcd0*/  STS.U16 [R20+UR5+0xf900], R21 ;  /* 0x00f9001514007988 */ /* 0x0003e80008000405 */
[----:B0-----:R-:W2:Y:S01]  /*1fce0*/  LDL R22, [R1+0x5f4] ;  /* 0x0005f40001167983 */ /* 0x001ea20000100800 */
[----:B-1----:R-:W-:-:S03]  /*1fcf0*/  IMAD.SHL.U32 R21, R13, 0x2, RZ ;  /* 0x000000020d157824 */ /* 0x002fc600078e00ff */
[----:B----4-:R0:W-:Y:S04]  /*1fd00*/  STL [R1+0x5c], R14 ;  /* 0x00005c0e01007387 */ /* 0x0101e80000100800 */
[----:B------:R-:W4:Y:S01]  /*1fd10*/  LDL R13, [R1+0x5b4] ;  /* 0x0005b400010d7983 */ /* 0x000f220000100800 */
[----:B------:R-:W-:-:S03]  /*1fd20*/  LOP3.LUT R21, R21, 0x20, RZ, 0x3c, !PT ;  /* 0x0000002015157812 */ /* 0x000fc600078e3cff */
[----:B0-----:R-:W4:Y:S04]  /*1fd30*/  LDL R14, [R1+0x5b0] ;  /* 0x0005b000010e7983 */ /* 0x001f280000100800 */
[----:B------:R-:W4:Y:S04]  /*1fd40*/  LDL.LU R20, [R1+0x16c] ;  /* 0x00016c0001147983 */ /* 0x000f280000300800 */
[----:B---3--:R-:W-:Y:S04]  /*1fd50*/  STS.U16 [R21+UR5+0x200], R0 ;  /* 0x0002000015007988 */ /* 0x008fe80008000405 */
[----:B--2---:R0:W-:Y:S04]  /*1fd60*/  STL [R1+0x58], R19 ;  /* 0x0000581301007387 */ /* 0x0041e80000100800 */
[----:B0-----:R-:W2:Y:S04]  /*1fd70*/  LDL.LU R19, [R1+0x119c] ;  /* 0x00119c0001137983 */ /* 0x001ea80000300800 */
[----:B------:R-:W3:Y:S04]  /*1fd80*/  LDL R2, [R1+0x630] ;  /* 0x0006300001027983 */ /* 0x000ee80000100800 */
[----:B------:R-:W3:Y:S04]  /*1fd90*/  LDL R3, [R1+0x634] ;  /* 0x0006340001037983 */ /* 0x000ee80000100800 */
[----:B------:R-:W2:Y:S01]  /*1fda0*/  LDL.LU R0, [R1+0x1198] ;  /* 0x0011980001007983 */ /* 0x000ea20000300800 */
[----:B---3--:R-:W-:-:S04]  /*1fdb0*/  @!P3 LOP3.LUT R3, R3, R2, RZ, 0x3c, !PT ;  /* 0x000000020303b212 */ /* 0x008fc800078e3cff */
[C---:B------:R-:W-:Y:S02]  /*1fdc0*/  @!P3 LOP3.LUT R2, R3.reuse, R2, RZ, 0x3c, !PT ;  /* 0x000000020302b212 */ /* 0x040fe400078e3cff */
[----:B--2---:R-:W-:Y:S02]  /*1fdd0*/  PRMT R0, RZ, 0x7610, R0 ;  /* 0x00007610ff007816 */ /* 0x004fe40000000000 */
[----:B------:R-:W-:-:S05]  /*1fde0*/  @!P3 LOP3.LUT R3, R3, R2, RZ, 0x3c, !PT ;  /* 0x000000020303b212 */ /* 0x000fca00078e3cff */
[----:B------:R0:W2:Y:S04]  /*1fdf0*/  @!P3 LDG.E.U16 R0, desc[UR10][R2.64] ;  /* 0x0000000a0200b981 */ /* 0x0000a8000c1e1500 */
[----:B------:R-:W3:Y:S04]  /*1fe00*/  LDL.LU R2, [R1+0x18c] ;  /* 0x00018c0001027983 */ /* 0x000ee80000300800 */
[----:B------:R-:W2:Y:S01]  /*1fe10*/  LDL R3, [R1+0x5f0] ;  /* 0x0005f00001037983 */ /* 0x000ea20000100800 */
[----:B------:R-:W-:-:S03]  /*1fe20*/  PRMT R19, RZ, 0x7610, R19 ;  /* 0x00007610ff137816 */ /* 0x000fc60000000013 */
[----:B---3--:R0:W-:Y:S02]  /*1fe30*/  STS.U16 [R21+UR5+0xa00], R2 ;  /* 0x000a000215007988 */ /* 0x0081e40008000405 */
[----:B0-----:R-:W-:-:S05]  /*1fe40*/  @!P3 IMAD.MOV.U32 R2, RZ, RZ, R22 ;  /* 0x000000ffff02b224 */ /* 0x001fca00078e0016 */
[----:B--2---:R-:W2:Y:S04]  /*1fe50*/  @!P3 LDG.E.U16 R19, desc[UR10][R2.64] ;  /* 0x0000000a0213b981 */ /* 0x004ea8000c1e1500 */
[----:B------:R0:W-:Y:S04]  /*1fe60*/  STL [R1+0x54], R0 ;  /* 0x0000540001007387 */ /* 0x0001e80000100800 */
[----:B0-----:R-:W3:Y:S04]  /*1fe70*/  LDL.LU R0, [R1+0x15c] ;  /* 0x00015c0001007983 */ /* 0x001ee80000300800 */
[----:B------:R-:W3:Y:S04]  /*1fe80*/  LDL.LU R22, [R1+0x148] ;  /* 0x0001480001167983 */ /* 0x000ee80000300800 */
[----:B--2---:R0:W-:Y:S04]  /*1fe90*/  STL [R1+0x50], R19 ;  /* 0x0000501301007387 */ /* 0x0041e80000100800 */
[----:B0-----:R-:W2:Y:S04]  /*1fea0*/  LDL.LU R19, [R1+0x1194] ;  /* 0x0011940001137983 */ /* 0x001ea80000300800 */
[----:B------:R-:W3:Y:S01]  /*1feb0*/  LDL.LU R3, [R1+0x184] ;  /* 0x0001840001037983 */ /* 0x000ee20000300800 */
[----:B----4-:R-:W-:Y:S01]  /*1fec0*/  @!P3 IMAD.MOV.U32 R2, RZ, RZ, R13 ;  /* 0x000000ffff02b224 */ /* 0x010fe200078e000d */
[----:B--2---:R-:W-:-:S02]  /*1fed0*/  PRMT R19, RZ, 0x7610, R19 ;  /* 0x00007610ff137816 */ /* 0x004fc40000000013 */
[----:B---3--:R0:W-:Y:S02]  /*1fee0*/  STS.U16 [R21+UR5+0x1200], R3 ;  /* 0x0012000315007988 */ /* 0x0081e40008000405 */
[----:B0-----:R-:W-:Y:S02]  /*1fef0*/  @!P3 IMAD.MOV.U32 R3, RZ, RZ, R14 ;  /* 0x000000ffff03b224 */ /* 0x001fe400078e000e */
[----:B------:R-:W2:Y:S04]  /*1ff00*/  LDL R14, [R1+0x4b4] ;  /* 0x0004b400010e7983 */ /* 0x000ea80000100800 */
[----:B------:R-:W3:Y:S04]  /*1ff10*/  @!P3 LDG.E.U16 R19, desc[UR10][R2.64] ;  /* 0x0000000a0213b981 */ /* 0x000ee8000c1e1500 */
[----:B------:R-:W4:Y:S04]  /*1ff20*/  LDL.LU R13, [R1+0x144] ;  /* 0x00014400010d7983 */ /* 0x000f280000300800 */
[----:B------:R-:W-:Y:S04]  /*1ff30*/  STS.U16 [R21+UR5+0x1a00], R16 ;  /* 0x001a001015007988 */ /* 0x000fe80008000405 */
[----:B---3--:R0:W-:Y:S04]  /*1ff40*/  STL [R1+0x4c], R19 ;  /* 0x00004c1301007387 */ /* 0x0081e80000100800 */
[----:B0-----:R-:W3:Y:S04]  /*1ff50*/  LDL.LU R19, [R1+0x1190] ;  /* 0x0011900001137983 */ /* 0x001ee80000300800 */
        /* <DEDUP_REMOVED lines=8> */
[----:B------:R-:W-:Y:S04]  /*1ffe0*/  STS.U16 [R21+UR5+0x2200], R18 ;  /* 0x0022001215007988 */ /* 0x000fe80008000405 */
        /* <DEDUP_REMOVED lines=27> */
[----:B0-----:R-:W-:Y:S02]  /*201a0*/  @!P3 IMAD.MOV.U32 R2, RZ, RZ, R14 ;  /* 0x000000ffff02b224 */ /* 0x001fe400078e000e */
[----:B------:R-:W3:Y:S04]  /*201b0*/  LDL R14, [R1+0x3b0] ;  /* 0x0003b000010e7983 */ /* 0x000ee80000100800 */
[----:B--2---:R-:W2:Y:S04]  /*201c0*/  @!P3 LDG.E.U16 R12, desc[UR10][R2.64] ;  /* 0x0000000a020cb981 */ /* 0x004ea8000c1e1500 */
[----:B------:R-:W-:Y:S04]  /*201d0*/  STS.U16 [R21+UR5+0x3a00], R0 ;  /* 0x003a000015007988 */ /* 0x000fe80008000405 */
[----:B------:R-:W3:Y:S04]  /*201e0*/  LDL R2, [R1+0x470] ;  /* 0x0004700001027983 */ /* 0x000ee80000100800 */
[----:B------:R-:W3:Y:S04]  /*201f0*/  LDL R3, [R1+0x474] ;  /* 0x0004740001037983 */ /* 0x000ee80000100800 */
[----:B--2---:R0:W-:Y:S04]  /*20200*/  STL [R1+0x3c], R12 ;  /* 0x00003c0c01007387 */ /* 0x0041e80000100800 */
[----:B0-----:R-:W2:Y:S04]  /*20210*/  LDL R12, [R1+0x3b4] ;  /* 0x0003b400010c7983 */ /* 0x001ea80000100800 */
[----:B------:R-:W2:Y:S01]  /*20220*/  LDL.LU R0, [R1+0x1174] ;  /* 0x0011740001007983 */ /* 0x000ea20000300800 */
[----:B---3--:R-:W-:-:S04]  /*20230*/  @!P3 LOP3.LUT R3, R3, R2, RZ, 0x3c, !PT ;  /* 0x000000020303b212 */ /* 0x008fc800078e3cff */
[----:B------:R-:W-:-:S04]  /*20240*/  @!P3 LOP3.LUT R2, R3, R2, RZ, 0x3c, !PT ;  /* 0x000000020302b212 */ /* 0x000fc800078e3cff */
[----:B------:R-:W-:Y:S02]  /*20250*/  @!P3 LOP3.LUT R3, R3, R2, RZ, 0x3c, !PT ;  /* 0x000000020303b212 */ /* 0x000fe400078e3cff */
[----:B--2---:R-:W-:-:S06]  /*20260*/  PRMT R0, RZ, 0x7610, R0 ;  /* 0x00007610ff007816 */ /* 0x004fcc0000000000 */
        /* <DEDUP_REMOVED lines=11> */
[----:B0-----:R-:W3:Y:S04]  /*20320*/  LDL R22, [R1+0x374] ;  /* 0x0003740001167983 */ /* 0x001ee80000100800 */
[----:B--2---:R0:W-:Y:S04]  /*20330*/  STL [R1+0x2c], R0 ;  /* 0x00002c0001007387 */ /* 0x0041e80000100800 */
[----:B0-----:R-:W2:Y:S04]  /*20340*/  LDL.LU R0, [R1+0x116c] ;  /* 0x00116c0001007983 */ /* 0x001ea80000300800 */
[----:B------:R-:W2:Y:S04]  /*20350*/  LDL R2, [R1+0x3f0] ;  /* 0x0003f00001027983 */ /* 0x000ea80000100800 */
[----:B------:R-:W2:Y:S01]  /*20360*/  LDL R3, [R1+0x3f4] ;  /* 0x0003f40001037983 */ /* 0x000ea20000100800 */
[----:B------:R-:W-:-:S03]  /*20370*/  PRMT R15, RZ, 0x7610, R15 ;  /* 0x00007610ff0f7816 */ /* 0x000fc6000000000f */
[----:B----4-:R0:W-:Y:S04]  /*20380*/  STS.U16 [R21+UR5+0x4a00], R13 ;  /* 0x004a000d15007988 */ /* 0x0101e80008000405 */
[----:B0-----:R-:W4:Y:S01]  /*20390*/  LDL.LU R13, [R1+0x1168] ;  /* 0x00116800010d7983 */ /* 0x001f220000300800 */
[----:B--2---:R-:W-:-:S04]  /*203a0*/  @!P3 LOP3.LUT R3, R3, R2, RZ, 0x3c, !PT ;  /* 0x000000020303b212 */ /* 0x004fc800078e3cff */
[----:B------:R-:W-:-:S04]  /*203b0*/  @!P3 LOP3.LUT R2, R3, R2, RZ, 0x3c, !PT ;  /* 0x000000020302b212 */ /* 0x000fc800078e3cff */
[----:B------:R-:W-:-:S05]  /*203c0*/  @!P3 LOP3.LUT R3, R3, R2, RZ, 0x3c, !PT ;  /* 0x000000020303b212 */ /* 0x000fca00078e3cff */
[----:B------:R0:W2:Y:S04]  /*203d0*/  @!P3 LDG.E.U16 R15, desc[UR10][R2.64] ;  /* 0x0000000a020fb981 */ /* 0x0000a8000c1e1500 */
[----:B------:R-:W3:Y:S01]  /*203e0*/  LDL.LU R3, [R1+0x140] ;  /* 0x0001400001037983 */ /* 0x000ee20000300800 */
[----:B------:R-:W-:Y:S01]  /*203f0*/  PRMT R6, RZ, 0x7610, R6 ;  /* 0x00007610ff067816 */ /* 0x000fe20000000006 */
[----:B0-----:R-:W-:Y:S02]  /*20400*/  @!P3 IMAD.MOV.U32 R2, RZ, RZ, R12 ;  /* 0x000000ffff02b224 */ /* 0x001fe400078e000c */
[----:B--2---:R0:W-:Y:S04]  /*20410*/  STL [R1+0x24], R15 ;  /* 0x0000240f01007387 */ /* 0x0041e80000100800 */
[----:B------:R-:W2:Y:S04]  /*20420*/  LDL R12, [R1+0x2f4] ;  /* 0x0002f400010c7983 */ /* 0x000ea80000100800 */
[----:B---3--:R1:W-:Y:S04]  /*20430*/  STS.U16 [R21+UR5+0x5200], R3 ;  /* 0x0052000315007988 */ /* 0x0083e80008000405 */
[----:B0-----:R-:W3:Y:S01]  /*20440*/  LDL R15, [R1+0x334] ;  /* 0x00033400010f7983 */ /* 0x001ee20000100800 */
[----:B-1----:R-:W-:-:S03]  /*20450*/  @!P3 IMAD.MOV.U32 R3, RZ, RZ, R14 ;  /* 0x000000ffff03b224 */ /* 0x002fc600078e000e */
[----:B------:R-:W2:Y:S04]  /*20460*/  LDL R14, [R1+0x2f0] ;  /* 0x0002f000010e7983 */ /* 0x000ea80000100800 */
[----:B------:R-:W2:Y:S04]  /*20470*/  @!P3 LDG.E.U16 R6, desc[UR10][R2.64] ;  /* 0x0000000a0206b981 */ /* 0x000ea8000c1e1500 */
[----:B------:R-:W3:Y:S04]  /*20480*/  LDL.LU R2, [R1+0x13c] ;  /* 0x00013c0001027983 */ /* 0x000ee80000300800 */
[----:B------:R-:W4:Y:S01]  /*20490*/  LDL R3, [R1+0x370] ;  /* 0x0003700001037983 */ /* 0x000f220000100800 */
[----:B------:R-:W-:-:S03]  /*204a0*/  PRMT R5, RZ, 0x7610, R5 ;  /* 0x00007610ff057816 */ /* 0x000fc60000000005 */
[----:B--2---:R0:W-:Y:S04]  /*204b0*/  STL [R1+0x1104], R6 ;  /* 0x0011040601007387 */ /* 0x0041e80000100800 */
[----:B---3--:R1:W-:Y:S04]  /*204c0*/  STS.U16 [R21+UR5+0x5a00], R2 ;  /* 0x005a000215007988 */ /* 0x0083e80008000405 */
[----:B0-----:R-:W2:Y:S01]  /*204d0*/  LDL R6, [R1+0xa5c] ;  /* 0x000a5c0001067983 */ /* 0x001ea20000100800 */
[----:B-1----:R-:W-:-:S03]  /*204e0*/  @!P3 IMAD.MOV.U32 R2, RZ, RZ, R22 ;  /* 0x000000ffff02b224 */ /* 0x002fc600078e0016 */
[----:B------:R-:W3:Y:S04]  /*204f0*/  LDL.LU R22, [R1+0x130] ;  /* 0x0001300001167983 */ /* 0x000ee80000300800 */
[----:B----4-:R0:W4:Y:S04]  /*20500*/  @!P3 LDG.E.U16 R5, desc[UR10][R2.64] ;  /* 0x0000000a0205b981 */ /* 0x010128000c1e1500 */
[----:B------:R-:W2:Y:S04]  /*20510*/  LDL.LU R2, [R1+0x138] ;  /* 0x0001380001027983 */ /* 0x000ea80000300800 */
[----:B------:R-:W3:Y:S01]  /*20520*/  LDL R3, [R1+0x330] ;  /* 0x0003300001037983 */ /* 0x000ee20000100800 */
[----:B------:R-:W-:-:S03]  /*20530*/  PRMT R4, RZ, 0x7610, R4 ;  /* 0x00007610ff047816 */ /* 0x000fc60000000004 */
[----:B--2---:R0:W-:Y:S02]  /*20540*/  STS.U16 [R21+UR5+0x6200], R2 ;  /* 0x0062000215007988 */ /* 0x0041e40008000405 */
[----:B0-----:R-:W-:-:S05]  /*20550*/  @!P3 IMAD.MOV.U32 R2, RZ, RZ, R15 ;  /* 0x000000ffff02b224 */ /* 0x001fca00078e000f */
[----:B---3--:R0:W2:Y:S04]  /*20560*/  @!P3 LDG.E.U16 R4, desc[UR10][R2.64] ;  /* 0x0000000a0204b981 */ /* 0x0080a8000c1e1500 */
[----:B------:R1:W-:Y:S01]  /*20570*/  STS.U16 [R21+UR5+0x6a00], R13 ;  /* 0x006a000d15007988 */ /* 0x0003e20008000405 */
[----:B0-----:R-:W-:-:S03]  /*20580*/  PRMT R3, RZ, 0x7610, R3 ;  /* 0x00007610ff037816 */ /* 0x001fc60000000003 */
[----:B----4-:R-:W-:Y:S01]  /*20590*/  STL [R1+0x1108], R5 ;  /* 0x0011080501007387 */ /* 0x010fe20000100800 */
[----:B-1----:R-:W-:-:S03]  /*205a0*/  @!P3 IMAD.MOV.U32 R13, RZ, RZ, R14 ;  /* 0x000000ffff0db224 */ /* 0x002fc600078e000e */
[----:B------:R-:W3:Y:S04]  /*205b0*/  LDL.LU R15, [R1+0x128] ;  /* 0x00012800010f7983 */ /* 0x000ee80000300800 */
[----:B------:R-:W4:Y:S04]  /*205c0*/  @!P3 LDG.E.U16 R3, desc[UR10][R12.64] ;  /* 0x0000000a0c03b981 */ /* 0x000f28000c1e1500 */
[----:B--2---:R-:W-:Y:S04]  /*205d0*/  STL [R1+0x110c], R4 ;  /* 0x00110c0401007387 */ /* 0x004fe80000100800 */
[----:B------:R-:W2:Y:S04]  /*205e0*/  LDL.LU R14, [R1+0x124] ;  /* 0x00012400010e7983 */ /* 0x000ea80000300800 */
[----:B------:R-:W2:Y:S04]  /*205f0*/  LDL.LU R12, [R1+0x134] ;  /* 0x00013400010c7983 */ /* 0x000ea80000300800 */
[----:B------:R-:W3:Y:S01]  /*20600*/  LDL R13, [R1+0x2c4] ;  /* 0x0002c400010d7983 */ /* 0x000ee20000100800 */
[----:B------:R-:W-:-:S03]  /*20610*/  PRMT R2, RZ, 0x7610, R2 ;  /* 0x00007610ff027816 */ /* 0x000fc60000000002 */
[----:B----4-:R-:W-:Y:S04]  /*20620*/  STL [R1+0x1110], R3 ;  /* 0x0011100301007387 */ /* 0x010fe80000100800 */
[----:B--2---:R0:W-:Y:S02]  /*20630*/  STS.U16 [R21+UR5+0x7200], R12 ;  /* 0x0072000c15007988 */ /* 0x0041e40008000405 */
[----:B0-----:R-:W-:Y:S02]  /*20640*/  @!P3 IMAD.MOV.U32 R12, RZ, RZ, R6 ;  /* 0x000000ffff0cb224 */ /* 0x001fe400078e0006 */
[----:B------:R-:W2:Y:S04]  /*20650*/  LDL R6, [R1+0x9ec] ;  /* 0x0009ec0001067983 */ /* 0x000ea80000100800 */
[----:B------:R-:W4:Y:S04]  /*20660*/  LDL.LU R3, [R1+0x120] ;  /* 0x0001200001037983 */ /* 0x000f280000300800 */
[----:B---3--:R0:W3:Y:S04]  /*20670*/  @!P3 LDG.E.U16 R2, desc[UR10][R12.64] ;  /* 0x0000000a0c02b981 */ /* 0x0080e8000c1e1500 */
        /* <DEDUP_REMOVED lines=9> */
[----:B------:R-:W3:Y:S04]  /*20710*/  LDL.LU R21, [R1+0x1164] ;  /* 0x0011640001157983 */ /* 0x000ee80000300800 */
[----:B------:R-:W3:Y:S04]  /*20720*/  LDL R12, [R1+0x2a8] ;  /* 0x0002a800010c7983 */ /* 0x000ee80000100800 */
[----:B------:R-:W3:Y:S04]  /*20730*/  LDL R13, [R1+0xa20] ;  /* 0x000a2000010d7983 */ /* 0x000ee80000100800 */
[----:B--2---:R0:W-:Y:S02]  /*20740*/  STL [R1+0x1118], R0 ;  /* 0x0011180001007387 */ /* 0x0041e40000100800 */
[----:B0-----:R-:W0:Y:S02]  /*20750*/  S2R R0, SR_TID.X ;  /* 0x0000000000007919 */ /* 0x001e240000002100 */
[----:B0-----:R-:W-:-:S05]  /*20760*/  LOP3.LUT R0, R0, 0x7f, RZ, 0xc0, !PT ;  /* 0x0000007f00007812 */ /* 0x001fca00078ec0ff */
[----:B------:R-:W-:-:S05]  /*20770*/  IMAD.SHL.U32 R0, R0, 0x2, RZ ;  /* 0x0000000200007824 */ /* 0x000fca00078e00ff */
[----:B------:R-:W-:-:S05]  /*20780*/  LOP3.LUT R0, R0, 0x20, RZ, 0x3c, !PT ;  /* 0x0000002000007812 */ /* 0x000fca00078e3cff */
[----:B------:R0:W-:Y:S04]  /*20790*/  STS.U16 [R0+UR5+0x8200], R22 ;  /* 0x0082001600007988 */ /* 0x0001e80008000405 */
[----:B0-----:R-:W2:Y:S01]  /*207a0*/  LDL.LU R22, [R1+0x1160] ;  /* 0x0011600001167983 */ /* 0x001ea20000300800 */
[----:B---3--:R-:W-:-:S04]  /*207b0*/  @!P3 LOP3.LUT R13, R13, R12, RZ, 0x3c, !PT ;  /* 0x0000000c0d0db212 */ /* 0x008fc800078e3cff */
[----:B------:R-:W-:-:S04]  /*207c0*/  @!P3 LOP3.LUT R12, R13, R12, RZ, 0x3c, !PT ;  /* 0x0000000c0d0cb212 */ /* 0x000fc800078e3cff */
[----:B------:R-:W-:Y:S02]  /*207d0*/  @!P3 LOP3.LUT R13, R13, R12, RZ, 0x3c, !PT ;  /* 0x0000000c0d0db212 */ /* 0x000fe400078e3cff */
[----:B--2---:R-:W-:-:S06]  /*207e0*/  PRMT R22, RZ, 0x7610, R22 ;  /* 0x00007610ff167816 */ /* 0x004fcc0000000016 */
[----:B------:R-:W2:Y:S04]  /*207f0*/  @!P3 LDG.E.U16 R22, desc[UR10][R12.64] ;  /* 0x0000000a0c16b981 */ /* 0x000ea8000c1e1500 */
[----:B--2---:R0:W-:Y:S04]  /*20800*/  STL [R1+0x1c], R22 ;  /* 0x00001c1601007387 */ /* 0x0041e80000100800 */
[----:B0-----:R-:W2:Y:S04]  /*20810*/  LDL.LU R22, [R1+0x115c] ;  /* 0x00115c0001167983 */ /* 0x001ea80000300800 */
[----:B------:R-:W3:Y:S04]  /*20820*/  LDL.LU R12, [R1+0x12c] ;  /* 0x00012c00010c7983 */ /* 0x000ee80000300800 */
[----:B------:R-:W2:Y:S01]  /*20830*/  LDL R13, [R1+0x9e8] ;  /* 0x0009e800010d7983 */ /* 0x000ea20000100800 */
[----:B------:R-:W-:-:S03]  /*20840*/  PRMT R4, RZ, 0x7610, R4 ;  /* 0x00007610ff047816 */ /* 0x000fc60000000004 */
[----:B---3--:R0:W-:Y:S02]  /*20850*/  STS.U16 [R0+UR5+0x8a00], R12 ;  /* 0x008a000c00007988 */ /* 0x0081e40008000405 */
[----:B0-----:R-:W-:Y:S01]  /*20860*/  @!P3 IMAD.MOV.U32 R12, RZ, RZ, R6 ;  /* 0x000000ffff0cb224 */ /* 0x001fe200078e0006 */
[----:B--2---:R-:W-:Y:S01]  /*20870*/  PRMT R22, RZ, 0x7610, R22 ;  /* 0x00007610ff167816 */ /* 0x004fe20000000016 */
[----:B------:R-:W2:Y:S04]  /*20880*/  LDL R6, [R1+0x8e8] ;  /* 0x0008e80001067983 */ /* 0x000ea80000100800 */
[----:B------:R0:W3:Y:S04]  /*20890*/  @!P3 LDG.E.U16 R4, desc[UR10][R12.64] ;  /* 0x0000000a0c04b981 */ /* 0x0000e8000c1e1500 */
[----:B------:R-:W0:Y:S04]  /*208a0*/  LDL R12, [R1+0x9a8] ;  /* 0x0009a800010c7983 */ /* 0x000e280000100800 */
[----:B------:R-:W0:Y:S02]  /*208b0*/  LDL R13, [R1+0x9ac] ;  /* 0x0009ac00010d7983 */ /* 0x000e240000100800 */
[----:B0-----:R-:W-:-:S04]  /*208c0*/  @!P3 LOP3.LUT R13, R13, R12, RZ, 0x3c, !PT ;  /* 0x0000000c0d0db212 */ /* 0x001fc800078e3cff */
[----:B------:R-:W-:-:S04]  /*208d0*/  @!P3 LOP3.LUT R12, R13, R12, RZ, 0x3c, !PT ;  /* 0x0000000c0d0cb212 */ /* 0x000fc800078e3cff */
[----:B------:R-:W-:-:S05]  /*208e0*/  @!P3 LOP3.LUT R13, R13, R12, RZ, 0x3c, !PT ;  /* 0x0000000c0d0db212 */ /* 0x000fca00078e3cff */
[----:B------:R-:W2:Y:S04]  /*208f0*/  @!P3 LDG.E.U16 R22, desc[UR10][R12.64] ;  /* 0x0000000a0c16b981 */ /* 0x000ea8000c1e1500 */
[----:B---3--:R0:W-:Y:S04]  /*20900*/  STL [R1+0x18], R4 ;  /* 0x0000180401007387 */ /* 0x0081e80000100800 */
[----:B------:R1:W-:Y:S04]  /*20910*/  STS.U16 [R0+UR5+0x9200], R15 ;  /* 0x0092000f00007988 */ /* 0x0003e80008000405 */
[----:B0-----:R-:W3:Y:S04]  /*20920*/  LDL R4, [R1+0x8ec] ;  /* 0x0008ec0001047983 */ /* 0x001ee80000100800 */
[----:B-1----:R-:W3:Y:S04]  /*20930*/  LDL.LU R15, [R1+0x114] ;  /* 0x00011400010f7983 */ /* 0x002ee80000300800 */
        /* <DEDUP_REMOVED lines=16> */
[----:B------:R0:W-:Y:S04]  /*20a40*/  STS.U16 [R0+UR5+0x9a00], R14 ;  /* 0x009a000e00007988 */ /* 0x0001e80008000405 */
[----:B----4-:R1:W-:Y:S04]  /*20a50*/  STS.U16 [R0+UR5+0xa200], R3 ;  /* 0x00a2000300007988 */ /* 0x0103e80008000405 */
[----:B0-----:R-:W4:Y:S04]  /*20a60*/  LDL R14, [R1+0x8ac] ;  /* 0x0008ac00010e7983 */ /* 0x001f280000100800 */
[----:B-1----:R-:W4:Y:S04]  /*20a70*/  LDL R3, [R1+0x868] ;  /* 0x0008680001037983 */ /* 0x002f280000100800 */
[----:B--2---:R0:W-:Y:S04]  /*20a80*/  STL [R1+0x10], R2 ;  /* 0x0000100201007387 */ /* 0x0041e80000100800 */
[----:B0-----:R-:W2:Y:S04]  /*20a90*/  LDL R2, [R1+0x86c] ;  /* 0x00086c0001027983 */ /* 0x001ea80000100800 */
[----:B---3--:R0:W-:Y:S04]  /*20aa0*/  STL [R1+0xc], R22 ;  /* 0x00000c1601007387 */ /* 0x0081e80000100800 */
[----:B0-----:R-:W3:Y:S04]  /*20ab0*/  LDL.LU R22, [R1+0x1154] ;  /* 0x0011540001167983 */ /* 0x001ee80000300800 */
[----:B------:R-:W2:Y:S01]  /*20ac0*/  LDL.LU R13, [R1+0x8] ;  /* 0x00000800010d7983 */ /* 0x000ea20000300800 */
[----:B------:R-:W-:-:S03]  /*20ad0*/  @!P3 IMAD.MOV.U32 R12, RZ, RZ, R4 ;  /* 0x000000ffff0cb224 */ /* 0x000fc600078e0004 */
[----:B------:R-:W4:Y:S01]  /*20ae0*/  LDL R4, [R1+0x82c] ;  /* 0x00082c0001047983 */ /* 0x000f220000100800 */
[----:B---3--:R-:W-:-:S03]  /*20af0*/  PRMT R22, RZ, 0x7610, R22 ;  /* 0x00007610ff167816 */ /* 0x008fc60000000016 */
[----:B--2---:R0:W-:Y:S02]  /*20b00*/  STS.U16 [R0+UR5+0xaa00], R13 ;  /* 0x00aa000d00007988 */ /* 0x0041e40008000405 */
[----:B0-----:R-:W-:Y:S02]  /*20b10*/  @!P3 IMAD.MOV.U32 R13, RZ, RZ, R6 ;  /* 0x000000ffff0db224 */ /* 0x001fe400078e0006 */
[----:B------:R-:W2:Y:S04]  /*20b20*/  LDL R6, [R1+0x828] ;  /* 0x0008280001067983 */ /* 0x000ea80000100800 */
[----:B------:R-:W3:Y:S04]  /*20b30*/  @!P3 LDG.E.U16 R22, desc[UR10][R12.64] ;  /* 0x0000000a0c16b981 */ /* 0x000ee8000c1e1500 */
[----:B---3--:R0:W-:Y:S04]  /*20b40*/  STL [R1+0x8], R22 ;  /* 0x0000081601007387 */ /* 0x0081e80000100800 */
[----:B0-----:R-:W3:Y:S04]  /*20b50*/  LDL.LU R22, [R1+0x1150] ;  /* 0x0011500001167983 */ /* 0x001ee80000300800 */
[----:B------:R-:W2:Y:S04]  /*20b60*/  LDL.LU R12, [R1+0x11c] ;  /* 0x00011c00010c7983 */ /* 0x000ea80000300800 */
[----:B------:R-:W3:Y:S01]  /*20b70*/  LDL R13, [R1+0x8a8] ;  /* 0x0008a800010d7983 */ /* 0x000ee20000100800 */
[----:B------:R-:W-:-:S03]  /*20b80*/  PRMT R5, RZ, 0x7610, R5 ;  /* 0x00007610ff057816 */ /* 0x000fc60000000005 */
[----:B--2---:R4:W-:Y:S02]  /*20b90*/  STS.U16 [R0+UR5+0xb200], R12 ;  /* 0x00b2000c00007988 */ /* 0x0049e40008000405 */
[----:B----4-:R-:W-:-:S05]  /*20ba0*/  @!P3 IMAD.MOV.U32 R12, RZ, RZ, R14 ;  /* 0x000000ffff0cb224 */ /* 0x010fca00078e000e */
[----:B---3--:R0:W2:Y:S04]  /*20bb0*/  @!P3 LDG.E.U16 R5, desc[UR10][R12.64] ;  /* 0x0000000a0c05b981 */ /* 0x0080a8000c1e1500 */
[----:B------:R-:W3:Y:S04]  /*20bc0*/  LDL.LU R13, [R1+0x118] ;  /* 0x00011800010d7983 */ /* 0x000ee80000300800 */
[----:B------:R-:W4:Y:S01]  /*20bd0*/  LDL R14, [R1+0x7e8] ;  /* 0x0007e800010e7983 */ /* 0x000f220000100800 */
[----:B------:R-:W-:Y:S01]  /*20be0*/  PRMT R28, RZ, 0x7610, R28 ;  /* 0x00007610ff1c7816 */ /* 0x000fe2000000001c */
[----:B0-----:R-:W-:Y:S01]  /*20bf0*/  @!P3 IMAD.MOV.U32 R12, RZ, RZ, R2 ;  /* 0x000000ffff0cb224 */ /* 0x001fe200078e0002 */
[----:B------:R-:W-:Y:S01]  /*20c00*/  PRMT R27, RZ, 0x7610, R27 ;  /* 0x00007610ff1b7816 */ /* 0x000fe2000000001b */
[----:B--2---:R0:W-:Y:S04]  /*20c10*/  STL [R1+0x4], R5 ;  /* 0x0000040501007387 */ /* 0x0041e80000100800 */
[----:B------:R-:W2:Y:S04]  /*20c20*/  LDL R2, [R1+0x7ac] ;  /* 0x0007ac0001027983 */ /* 0x000ea80000100800 */
[----:B0-----:R-:W2:Y:S04]  /*20c30*/  LDL R5, [R1+0x7ec] ;  /* 0x0007ec0001057983 */ /* 0x001ea80000100800 */
[----:B---3--:R0:W-:Y:S02]  /*20c40*/  STS.U16 [R0+UR5+0xba00], R13 ;  /* 0x00ba000d00007988 */ /* 0x0081e40008000405 */
[----:B0-----:R-:W-:-:S02]  /*20c50*/  @!P3 IMAD.MOV.U32 R13, RZ, RZ, R3 ;  /* 0x000000ffff0db224 */ /* 0x001fc400078e0003 */
[----:B------:R-:W3:Y:S04]  /*20c60*/  LDL R3, [R1+0x7a8] ;  /* 0x0007a80001037983 */ /* 0x000ee80000100800 */
[----:B------:R0:W3:Y:S02]  /*20c70*/  @!P3 LDG.E.U16 R28, desc[UR10][R12.64] ;  /* 0x0000000a0c1cb981 */ /* 0x0000e4000c1e1500 */
[----:B0-----:R-:W-:Y:S02]  /*20c80*/  @!P3 IMAD.MOV.U32 R12, RZ, RZ, R4 ;  /* 0x000000ffff0cb224 */ /* 0x001fe400078e0004 */
[----:B------:R-:W-:-:S05]  /*20c90*/  @!P3 IMAD.MOV.U32 R13, RZ, RZ, R6 ;  /* 0x000000ffff0db224 */ /* 0x000fca00078e0006 */
[----:B------:R4:W3:Y:S01]  /*20ca0*/  @!P3 LDG.E.U16 R27, desc[UR10][R12.64] ;  /* 0x0000000a0c1bb981 */ /* 0x0008e2000c1e1500 */
[----:B------:R-:W-:Y:S02]  /*20cb0*/  PRMT R25, RZ, 0x7610, R25 ;  /* 0x00007610ff197816 */ /* 0x000fe40000000019 */
[----:B------:R-:W-:Y:S01]  /*20cc0*/  PRMT R23, RZ, 0x7610, R23 ;  /* 0x00007610ff177816 */ /* 0x000fe20000000017 */
[----:B----4-:R-:W-:Y:S01]  /*20cd0*/  @!P3 IMAD.MOV.U32 R13, RZ, RZ, R14 ;  /* 0x000000ffff0db224 */ /* 0x010fe200078e000e */
[----:B------:R0:W-:Y:S01]  /*20ce0*/  STS.U16 [R0+UR5+0xc200], R15 ;  /* 0x00c2000f00007988 */ /* 0x0001e20008000405 */
[----:B--2---:R-:W-:-:S05]  /*20cf0*/  @!P3 IMAD.MOV.U32 R12, RZ, RZ, R5 ;  /* 0x000000ffff0cb224 */ /* 0x004fca00078e0005 */
[----:B------:R1:W2:Y:S02]  /*20d00*/  @!P3 LDG.E.U16 R25, desc[UR10][R12.64] ;  /* 0x0000000a0c19b981 */ /* 0x0002a4000c1e1500 */
[----:B-1----:R-:W-:Y:S02]  /*20d10*/  @!P3 IMAD.MOV.U32 R12, RZ, RZ, R2 ;  /* 0x000000ffff0cb224 */ /* 0x002fe400078e0002 */
[----:B---3--:R-:W-:Y:S01]  /*20d20*/  @!P3 IMAD.MOV.U32 R13, RZ, RZ, R3 ;  /* 0x000000ffff0db224 */ /* 0x008fe200078e0003 */
[----:B------:R-:W-:Y:S04]  /*20d30*/  STL [R1+0x10f0], R28 ;  /* 0x0010f01c01007387 */ /* 0x000fe80000100800 */
[----:B------:R-:W3:Y:S04]  /*20d40*/  @!P3 LDG.E.U16 R23, desc[UR10][R12.64] ;  /* 0x0000000a0c17b981 */ /* 0x000ee8000c1e1500 */
[----:B------:R-:W4:Y:S04]  /*20d50*/  LDL R4, [R1+0x76c] ;  /* 0x00076c0001047983 */ /* 0x000f280000100800 */
[----:B------:R-:W4:Y:S04]  /*20d60*/  LDL R6, [R1+0x768] ;  /* 0x0007680001067983 */ /* 0x000f280000100800 */
[----:B------:R-:W-:Y:S04]  /*20d70*/  STL [R1+0x10f4], R27 ;  /* 0x0010f41b01007387 */ /* 0x000fe80000100800 */
[----:B0-----:R-:W4:Y:S04]  /*20d80*/  LDL R15, [R1+0x728] ;  /* 0x00072800010f7983 */ /* 0x001f280000100800 */
[----:B------:R-:W4:Y:S04]  /*20d90*/  LDL R5, [R1+0x72c] ;  /* 0x00072c0001057983 */ /* 0x000f280000100800 */
[----:B------:R-:W-:Y:S04]  /*20da0*/  STS.U16 [R0+UR5+0xca00], R22 ;  /* 0x00ca001600007988 */ /* 0x000fe80008000405 */
[----:B------:R-:W-:Y:S04]  /*20db0*/  STS.U16 [R0+UR5+0xd200], R21 ;  /* 0x00d2001500007988 */ /* 0x000fe80008000405 */
[----:B------:R0:W-:Y:S04]  /*20dc0*/  STS.U16 [R0+UR5+0xda00], R20 ;  /* 0x00da001400007988 */ /* 0x0001e80008000405 */
[----:B------:R1:W-:Y:S01]  /*20dd0*/  STS.U16 [R0+UR5+0xe200], R18 ;  /* 0x00e2001200007988 */ /* 0x0003e20008000405 */
[----:B0-----:R-:W-:-:S02]  /*20de0*/  PRMT R20, RZ, 0x7610, R20 ;  /* 0x00007610ff147816 */ /* 0x001fc40000000014 */
[----:B-1----:R-:W-:Y:S01]  /*20df0*/  PRMT R18, RZ, 0x7610, R18 ;  /* 0x00007610ff127816 */ /* 0x002fe20000000012 */
[----:B--2---:R-:W-:Y:S04]  /*20e00*/  STL [R1+0x10f8], R25 ;  /* 0x0010f81901007387 */ /* 0x004fe80000100800 */
[----:B------:R-:W2:Y:S04]  /*20e10*/  LDL R3, [R1+0x6e8] ;  /* 0x0006e80001037983 */ /* 0x000ea80000100800 */
[----:B------:R-:W2:Y:S04]  /*20e20*/  LDL R2, [R1+0x6ec] ;  /* 0x0006ec0001027983 */ /* 0x000ea80000100800 */
[----:B---3--:R-:W-:Y:S01]  /*20e30*/  STL [R1+0x10fc], R23 ;  /* 0x0010fc1701007387 */ /* 0x008fe20000100800 */
[----:B----4-:R-:W-:-:S03]  /*20e40*/  @!P3 IMAD.MOV.U32 R12, RZ, RZ, R4 ;  /* 0x000000ffff0cb224 */ /* 0x010fc600078e0004 */
[----:B------:R-:W3:Y:S04]  /*20e50*/  LDL R14, [R1+0x6a8] ;  /* 0x0006a800010e7983 */ /* 0x000ee80000100800 */
[----:B------:R-:W4:Y:S01]  /*20e60*/  LDL R4, [R1+0x6ac] ;  /* 0x0006ac0001047983 */ /* 0x000f220000100800 */
[----:B------:R-:W-:-:S03]  /*20e70*/  @!P3 IMAD.MOV.U32 R13, RZ, RZ, R6 ;  /* 0x000000ffff0db224 */ /* 0x000fc600078e0006 */
[----:B------:R0:W-:Y:S04]  /*20e80*/  STS.U16 [R0+UR5+0xea00], R16 ;  /* 0x00ea001000007988 */ /* 0x0001e80008000405 */
[----:B------:R1:W4:Y:S04]  /*20e90*/  @!P3 LDG.E.U16 R20, desc[UR10][R12.64] ;  /* 0x0000000a0c14b981 */ /* 0x000328000c1e1500 */
[----:B------:R-:W4:Y:S01]  /*20ea0*/  LDL.LU R6, [R1+0x190] ;  /* 0x0001900001067983 */ /* 0x000f220000300800 */
[----:B-1----:R-:W-:Y:S02]  /*20eb0*/  @!P3 IMAD.MOV.U32 R12, RZ, RZ, R5 ;  /* 0x000000ffff0cb224 */ /* 0x002fe400078e0005 */
[----:B------:R-:W-:-:S05]  /*20ec0*/  @!P3 IMAD.MOV.U32 R13, RZ, RZ, R15 ;  /* 0x000000ffff0db224 */ /* 0x000fca00078e000f */
[----:B------:R2:W4:Y:S01]  /*20ed0*/  @!P3 LDG.E.U16 R18, desc[UR10][R12.64] ;  /* 0x0000000a0c12b981 */ /* 0x000522000c1e1500 */
[----:B0-----:R-:W-:Y:S01]  /*20ee0*/  PRMT R16, RZ, 0x7610, R16 ;  /* 0x00007610ff107816 */ /* 0x001fe20000000010 */
[----:B--2---:R-:W-:Y:S02]  /*20ef0*/  @!P3 IMAD.MOV.U32 R13, RZ, RZ, R3 ;  /* 0x000000ffff0db224 */ /* 0x004fe400078e0003 */
[----:B------:R-:W-:-:S05]  /*20f00*/  @!P3 IMAD.MOV.U32 R12, RZ, RZ, R2 ;  /* 0x000000ffff0cb224 */ /* 0x000fca00078e0002 */
[----:B------:R0:W2:Y:S02]  /*20f10*/  @!P3 LDG.E.U16 R16, desc[UR10][R12.64] ;  /* 0x0000000a0c10b981 */ /* 0x0000a4000c1e1500 */
[----:B0-----:R-:W-:Y:S01]  /*20f20*/  PRMT R12, RZ, 0x7610, R12 ;  /* 0x00007610ff0c7816 */ /* 0x001fe2000000000c */
[----:B---3--:R-:W-:Y:S02]  /*20f30*/  @!P3 IMAD.MOV.U32 R15, RZ, RZ, R14 ;  /* 0x000000ffff0fb224 */ /* 0x008fe400078e000e */
[----:B----4-:R-:W-:-:S05]  /*20f40*/  @!P3 IMAD.MOV.U32 R14, RZ, RZ, R4 ;  /* 0x000000ffff0eb224 */ /* 0x010fca00078e0004 */
[----:B------:R-:W3:Y:S04]  /*20f50*/  @!P3 LDG.E.U16 R12, desc[UR10][R14.64] ;  /* 0x0000000a0e0cb981 */ /* 0x000ee8000c1e1500 */
[----:B------:R0:W-:Y:S04]  /*20f60*/  STL [R1+0x1100], R20 ;  /* 0x0011001401007387 */ /* 0x0001e80000100800 */
[----:B------:R-:W4:Y:S04]  /*20f70*/  LDL.LU R23, [R1+0x188] ;  /* 0x0001880001177983 */ /* 0x000f280000300800 */
[----:B------:R1:W-:Y:S04]  /*20f80*/  STL [R1+0x111c], R18 ;  /* 0x00111c1201007387 */ /* 0x0003e80000100800 */
[----:B------:R-:W4:Y:S04]  /*20f90*/  LDL R3, [R1+0x668] ;  /* 0x0006680001037983 */ /* 0x000f280000100800 */
[----:B------:R-:W4:Y:S01]  /*20fa0*/  LDL R2, [R1+0x66c] ;  /* 0x00066c0001027983 */ /* 0x000f220000100800 */
[----:B------:R-:W-:-:S03]  /*20fb0*/  PRMT R13, RZ, 0x7610, R13 ;  /* 0x00007610ff0d7816 */ /* 0x000fc6000000000d */
[----:B--2---:R2:W-:Y:S04]  /*20fc0*/  STL [R1+0x1120], R16 ;  /* 0x0011201001007387 */ /* 0x0045e80000100800 */
[----:B------:R-:W4:Y:S04]  /*20fd0*/  LDL.LU R4, [R1+0x180] ;  /* 0x0001800001047983 */ /* 0x000f280000300800 */
[----:B---3--:R3:W-:Y:S04]  /*20fe0*/  STL [R1+0x1124], R12 ;  /* 0x0011240c01007387 */ /* 0x0087e80000100800 */
[----:B0-----:R-:W4:Y:S04]  /*20ff0*/  LDL R20, [R1+0x628] ;  /* 0x0006280001147983 */ /* 0x001f280000100800 */
[----:B-1----:R-:W4:Y:S04]  /*21000*/  LDL R18, [R1+0x62c] ;  /* 0x00062c0001127983 */ /* 0x002f280000100800 */
[----:B------:R-:W4:Y:S04]  /*21010*/  LDL.LU R25, [R1+0x178] ;  /* 0x0001780001197983 */ /* 0x000f280000300800 */
[----:B--2---:R-:W2:Y:S04]  /*21020*/  LDL R16, [R1+0x5e8] ;  /* 0x0005e80001107983 */ /* 0x004ea80000100800 */
[----:B---3--:R-:W3:Y:S01]  /*21030*/  LDL R12, [R1+0x5ec] ;  /* 0x0005ec00010c7983 */ /* 0x008ee20000100800 */
[----:B----4-:R-:W-:-:S03]  /*21040*/  @!P3 IMAD.MOV.U32 R15, RZ, RZ, R3 ;  /* 0x000000ffff0fb224 */ /* 0x010fc600078e0003 */
[----:B------:R0:W-:Y:S01]  /*21050*/  STS.U16 [R0+UR5+0xf200], R19 ;  /* 0x00f2001300007988 */ /* 0x0001e20008000405 */
[----:B------:R-:W-:-:S03]  /*21060*/  @!P3 IMAD.MOV.U32 R14, RZ, RZ, R2 ;  /* 0x000000ffff0eb224 */ /* 0x000fc600078e0002 */
[----:B------:R-:W4:Y:S04]  /*21070*/  LDL.LU R27, [R1+0x170] ;  /* 0x00017000011b7983 */ /* 0x000f280000300800 */
[----:B------:R1:W4:Y:S04]  /*21080*/  @!P3 LDG.E.U16 R13, desc[UR10][R14.64] ;  /* 0x0000000a0e0db981 */ /* 0x000328000c1e1500 */
[----:B------:R1:W-:Y:S01]  /*21090*/  STS.U16 [R0+UR5+0xfa00], R17 ;  /* 0x00fa001100007988 */ /* 0x0003e20008000405 */
[----:B0-----:R-:W-:-:S03]  /*210a0*/  PRMT R19, RZ, 0x7610, R19 ;  /* 0x00007610ff137816 */ /* 0x001fc60000000013 */
[----:B------:R-:W4:Y:S01]  /*210b0*/  LDL.LU R28, [R1+0x168] ;  /* 0x00016800011c7983 */ /* 0x000f220000300800 */
[----:B-1----:R-:W-:Y:S01]  /*210c0*/  PRMT R17, RZ, 0x7610, R17 ;  /* 0x00007610ff117816 */ /* 0x002fe20000000011 */
[----:B------:R-:W0:Y:S01]  /*210d0*/  S2R R5, SR_TID.X ;  /* 0x0000000000057919 */ /* 0x000e220000002100 */
[----:B------:R-:W-:Y:S02]  /*210e0*/  @!P3 IMAD.MOV.U32 R15, RZ, RZ, R20 ;  /* 0x000000ffff0fb224 */ /* 0x000fe400078e0014 */
[----:B------:R-:W-:-:S05]  /*210f0*/  @!P3 IMAD.MOV.U32 R14, RZ, RZ, R18 ;  /* 0x000000ffff0eb224 */ /* 0x000fca00078e0012 */
[----:B------:R3:W4:Y:S02]  /*21100*/  @!P3 LDG.E.U16 R17, desc[UR10][R14.64] ;  /* 0x0000000a0e11b981 */ /* 0x000724000c1e1500 */
[----:B---3--:R-:W-:Y:S02]  /*21110*/  @!P3 IMAD.MOV.U32 R14, RZ, RZ, R12 ;  /* 0x000000ffff0eb224 */ /* 0x008fe400078e000c */
[----:B--2---:R-:W-:-:S05]  /*21120*/  @!P3 IMAD.MOV.U32 R15, RZ, RZ, R16 ;  /* 0x000000ffff0fb224 */ /* 0x004fca00078e0010 */
[----:B------:R-:W2:Y:S04]  /*21130*/  @!P3 LDG.E.U16 R19, desc[UR10][R14.64] ;  /* 0x0000000a0e13b981 */ /* 0x000ea8000c1e1500 */
[----:B----4-:R-:W-:Y:S04]  /*21140*/  STL [R1+0x1128], R13 ;  /* 0x0011280d01007387 */ /* 0x010fe80000100800 */
[----:B------:R-:W3:Y:S04]  /*21150*/  LDL R3, [R1+0x5a8] ;  /* 0x0005a80001037983 */ /* 0x000ee80000100800 */
[----:B------:R-:W4:Y:S01]  /*21160*/  LDL R2, [R1+0x5ac] ;  /* 0x0005ac0001027983 */ /* 0x000f220000100800 */
[----:B0-----:R-:W-:-:S05]  /*21170*/  LOP3.LUT R5, R5, 0x7f, RZ, 0xc0, !PT ;  /* 0x0000007f05057812 */ /* 0x001fca00078ec0ff */
[----:B------:R-:W-:-:S05]  /*21180*/  IMAD.SHL.U32 R0, R5, 0x2, RZ ;  /* 0x0000000205007824 */ /* 0x000fca00078e00ff */
[----:B------:R-:W-:-:S05]  /*21190*/  LOP3.LUT R0, R0, 0x30, RZ, 0x3c, !PT ;  /* 0x0000003000007812 */ /* 0x000fca00078e3cff */
[----:B------:R0:W-:Y:S04]  /*211a0*/  STS.U16 [R0+UR5+0x300], R6 ;  /* 0x0003000600007988 */ /* 0x0001e80008000405 */
[----:B0-----:R-:W3:Y:S04]  /*211b0*/  LDL.LU R6, [R1+0x160] ;  /* 0x0001600001067983 */ /* 0x001ee80000300800 */
[----:B------:R-:W-:Y:S04]  /*211c0*/  STS.U16 [R0+UR5+0xb00], R23 ;  /* 0x000b001700007988 */ /* 0x000fe80008000405 */
[----:B------:R-:W-:Y:S04]  /*211d0*/  STS.U16 [R0+UR5+0x1300], R4 ;  /* 0x0013000400007988 */ /* 0x000fe80008000405 */
[----:B------:R0:W-:Y:S04]  /*211e0*/  STL [R1+0x112c], R17 ;  /* 0x00112c1101007387 */ /* 0x0001e80000100800 */
[----:B------:R-:W3:Y:S04]  /*211f0*/  LDL R18, [R1+0x568] ;  /* 0x0005680001127983 */ /* 0x000ee80000100800 */
[----:B------:R-:W3:Y:S04]  /*21200*/  LDL R16, [R1+0x528] ;  /* 0x0005280001107983 */ /* 0x000ee80000100800 */
[----:B0-----:R-:W3:Y:S04]  /*21210*/  LDL R17, [R1+0x56c] ;  /* 0x00056c0001117983 */ /* 0x001ee80000100800 */
[----:B------:R-:W3:Y:S04]  /*21220*/  LDL R13, [R1+0x52c] ;  /* 0x00052c00010d7983 */ /* 0x000ee80000100800 */
[----:B--2---:R-:W-:Y:S04]  /*21230*/  STL [R1+0x1130], R19 ;  /* 0x0011301301007387 */ /* 0x004fe80000100800 */
[----:B------:R-:W2:Y:S04]  /*21240*/  LDL R12, [R1+0x4e8] ;  /* 0x0004e800010c7983 */ /* 0x000ea80000100800 */
[----:B------:R-:W2:Y:S01]  /*21250*/  LDL R4, [R1+0x4ec] ;  /* 0x0004ec0001047983 */ /* 0x000ea20000100800 */
[----:B----4-:R-:W-:-:S02]  /*21260*/  @!P3 IMAD.MOV.U32 R14, RZ, RZ, R2 ;  /* 0x000000ffff0eb224 */ /* 0x010fc400078e0002 */
[----:B---3--:R-:W-:Y:S01]  /*21270*/  @!P3 IMAD.MOV.U32 R15, RZ, RZ, R3 ;  /* 0x000000ffff0fb224 */ /* 0x008fe200078e0003 */
[----:B------:R-:W3:Y:S04]  /*21280*/  LDL R2, [R1+0x4ac] ;  /* 0x0004ac0001027983 */ /* 0x000ee80000100800 */
[----:B------:R-:W4:Y:S01]  /*21290*/  LDL R3, [R1+0x4a8] ;  /* 0x0004a80001037983 */ /* 0x000f220000100800 */
[----:B------:R-:W-:Y:S02]  /*212a0*/  PRMT R21, RZ, 0x7610, R21 ;  /* 0x00007610ff157816 */ /* 0x000fe40000000015 */
[----:B------:R-:W-:-:S04]  /*212b0*/  PRMT R22, RZ, 0x7610, R22 ;  /* 0x00007610ff167816 */ /* 0x000fc80000000016 */
[----:B------:R0:W2:Y:S01]  /*212c0*/  @!P3 LDG.E.U16 R21, desc[UR10][R14.64] ;  /* 0x0000000a0e15b981 */ /* 0x0000a2000c1e1500 */
[----:B------:R-:W-:Y:S02]  /*212d0*/  PRMT R24, RZ, 0x7610, R24 ;  /* 0x00007610ff187816 */ /* 0x000fe40000000018 */
[----:B------:R-:W-:Y:S02]  /*212e0*/  PRMT R26, RZ, 0x7610, R26 ;  /* 0x00007610ff1a7816 */ /* 0x000fe4000000001a */
[----:B------:R-:W-:Y:S01]  /*212f0*/  PRMT R29, RZ, 0x7610, R29 ;  /* 0x00007610ff1d7816 */ /* 0x000fe2000000001d */
[----:B0-----:R-:W-:Y:S02]  /*21300*/  @!P3 IMAD.MOV.U32 R15, RZ, RZ, R18 ;  /* 0x000000ffff0fb224 */ /* 0x001fe400078e0012 */
[----:B------:R-:W-:-:S05]  /*21310*/  @!P3 IMAD.MOV.U32 R14, RZ, RZ, R17 ;  /* 0x000000ffff0eb224 */ /* 0x000fca00078e0011 */
[----:B------:R0:W4:Y:S02]  /*21320*/  @!P3 LDG.E.U16 R22, desc[UR10][R14.64] ;  /* 0x0000000a0e16b981 */ /* 0x000124000c1e1500 */
[----:B0-----:R-:W-:Y:S02]  /*21330*/  @!P3 IMAD.MOV.U32 R14, RZ, RZ, R13 ;  /* 0x000000ffff0eb224 */ /* 0x001fe400078e000d */
[----:B------:R-:W-:-:S05]  /*21340*/  @!P3 IMAD.MOV.U32 R15, RZ, RZ, R16 ;  /* 0x000000ffff0fb224 */ /* 0x000fca00078e0010 */
[----:B------:R2:W4:Y:S02]  /*21350*/  @!P3 LDG.E.U16 R24, desc[UR10][R14.64] ;  /* 0x0000000a0e18b981 */ /* 0x000524000c1e1500 */
[----:B--2---:R-:W-:Y:S02]  /*21360*/  @!P3 IMAD.MOV.U32 R14, RZ, RZ, R4 ;  /* 0x000000ffff0eb224 */ /* 0x004fe400078e0004 */
[----:B------:R-:W-:-:S05]  /*21370*/  @!P3 IMAD.MOV.U32 R15, RZ, RZ, R12 ;  /* 0x000000ffff0fb224 */ /* 0x000fca00078e000c */
[----:B------:R3:W2:Y:S02]  /*21380*/  @!P3 LDG.E.U16 R26, desc[UR10][R14.64] ;  /* 0x0000000a0e1ab981 */ /* 0x0006a4000c1e1500 */
[----:B---3--:R-:W-:Y:S02]  /*21390*/  @!P3 IMAD.MOV.U32 R14, RZ, RZ, R2 ;  /* 0x000000ffff0eb224 */ /* 0x008fe400078e0002 */
[----:B----4-:R-:W-:-:S05]  /*213a0*/  @!P3 IMAD.MOV.U32 R15, RZ, RZ, R3 ;  /* 0x000000ffff0fb224 */ /* 0x010fca00078e0003 */
[----:B------:R-:W3:Y:S04]  /*213b0*/  @!P3 LDG.E.U16 R29, desc[UR10][R14.64] ;  /* 0x0000000a0e1db981 */ /* 0x000ee8000c1e1500 */
[----:B------:R-:W-:Y:S04]  /*213c0*/  STL [R1+0x1134], R21 ;  /* 0x0011341501007387 */ /* 0x000fe80000100800 */
[----:B------:R-:W-:Y:S04]  /*213d0*/  STS.U16 [R0+UR5+0x1b00], R25 ;  /* 0x001b001900007988 */ /* 0x000fe80008000405 */
[----:B------:R-:W-:Y:S04]  /*213e0*/  STS.U16 [R0+UR5+0x2300], R27 ;  /* 0x0023001b00007988 */ /* 0x000fe80008000405 */
[----:B------:R-:W-:Y:S04]  /*213f0*/  STS.U16 [R0+UR5+0x2b00], R28 ;  /* 0x002b001c00007988 */ /* 0x000fe80008000405 */
[----:B------:R-:W-:Y:S04]  /*21400*/  STS.U16 [R0+UR5+0x3300], R6 ;  /* 0x0033000600007988 */ /* 0x000fe80008000405 */
[----:B------:R-:W-:Y:S04]  /*21410*/  STL [R1+0x1138], R22 ;  /* 0x0011381601007387 */ /* 0x000fe80000100800 */
[----:B------:R-:W-:Y:S04]  /*21420*/  STL [R1+0x113c], R24 ;  /* 0x00113c1801007387 */ /* 0x000fe80000100800 */
[----:B--2---:R0:W-:Y:S04]  /*21430*/  STL [R1+0x1140], R26 ;  /* 0x0011401a01007387 */ /* 0x0041e80000100800 */
[----:B0-----:R-:W2:Y:S04]  /*21440*/  LDL.LU R26, [R1+0x104] ;  /* 0x00010400011a7983 */ /* 0x001ea80000300800 */
[----:B------:R-:W4:Y:S04]  /*21450*/  LDL.LU R24, [R1+0xf4] ;  /* 0x0000f40001187983 */ /* 0x000f280000300800 */
[----:B------:R-:W2:Y:S04]  /*21460*/  LDL.LU R22, [R1+0xe4] ;  /* 0x0000e40001167983 */ /* 0x000ea80000300800 */
        /* <DEDUP_REMOVED lines=16> */
[----:B---3--:R0:W-:Y:S04]  /*21570*/  STL [R1+0x1144], R29 ;  /* 0x0011441d01007387 */ /* 0x0081e80000100800 */
[----:B0-----:R-:W3:Y:S04]  /*21580*/  LDL.LU R29, [R1+0x14c] ;  /* 0x00014c00011d7983 */ /* 0x001ee80000300800 */
        /* <DEDUP_REMOVED lines=40> */
[----:B---3--:R-:W-:Y:S04]  /*21810*/  STS.U16 [R0+UR5+0x3b00], R29 ;  /* 0x003b001d00007988 */ /* 0x008fe80008000405 */
[----:B--2---:R-:W-:Y:S04]  /*21820*/  STS.U16 [R0+UR5+0x4300], R26 ;  /* 0x0043001a00007988 */ /* 0x004fe80008000405 */
[----:B----4-:R-:W-:Y:S04]  /*21830*/  STS.U16 [R0+UR5+0x4b00], R24 ;  /* 0x004b001800007988 */ /* 0x010fe80008000405 */
        /* <DEDUP_REMOVED lines=16> */
[----:B------:R0:W-:Y:S04]  /*21940*/  STS.U16 [R0+UR5+0xd300], R6 ;  /* 0x00d3000600007988 */ /* 0x0001e80008000405 */
[----:B0-----:R-:W2:Y:S04]  /*21950*/  LDL.LU R6, [R1+0x94] ;  /* 0x0000940001067983 */ /* 0x001ea80000300800 */
[----:B------:R-:W3:Y:S04]  /*21960*/  LDL.LU R15, [R1+0x90] ;  /* 0x00009000010f7983 */ /* 0x000ee80000300800 */
[----:B------:R-:W4:Y:S04]  /*21970*/  LDL.LU R14, [R1+0x8c] ;  /* 0x00008c00010e7983 */ /* 0x000f280000300800 */
[----:B------:R-:W3:Y:S04]  /*21980*/  LDL.LU R29, [R1+0x88] ;  /* 0x00008800011d7983 */ /* 0x000ee80000300800 */
[----:B------:R-:W4:Y:S04]  /*21990*/  LDL.LU R26, [R1+0x84] ;  /* 0x00008400011a7983 */ /* 0x000f280000300800 */
[----:B------:R-:W4:Y:S04]  /*219a0*/  LDL.LU R23, [R1+0x7c] ;  /* 0x00007c0001177983 */ /* 0x000f280000300800 */
[----:B------:R-:W-:Y:S04]  /*219b0*/  STS.U16 [R0+UR5+0xdb00], R11 ;  /* 0x00db000b00007988 */ /* 0x000fe80008000405 */
[----:B------:R-:W4:Y:S04]  /*219c0*/  LDL.LU R25, [R1+0x78] ;  /* 0x0000780001197983 */ /* 0x000f280000300800 */
[----:B------:R-:W-:Y:S04]  /*219d0*/  STS.U16 [R0+UR5+0xe300], R10 ;  /* 0x00e3000a00007988 */ /* 0x000fe80008000405 */
[----:B------:R-:W4:Y:S04]  /*219e0*/  LDL.LU R27, [R1+0x74] ;  /* 0x00007400011b7983 */ /* 0x000f280000300800 */
[----:B------:R-:W-:Y:S04]  /*219f0*/  STS.U16 [R0+UR5+0xeb00], R9 ;  /* 0x00eb000900007988 */ /* 0x000fe80008000405 */
[----:B------:R-:W4:Y:S04]  /*21a00*/  LDL.LU R28, [R1+0x70] ;  /* 0x00007000011c7983 */ /* 0x000f280000300800 */
[----:B------:R-:W-:Y:S04]  /*21a10*/  STS.U16 [R0+UR5+0xf300], R8 ;  /* 0x00f3000800007988 */ /* 0x000fe80008000405 */
[----:B------:R-:W-:Y:S04]  /*21a20*/  STL [R1+0x10ec], R11 ;  /* 0x0010ec0b01007387 */ /* 0x000fe80000100800 */
[----:B------:R0:W-:Y:S01]  /*21a30*/  STS.U16 [R0+UR5+0xfb00], R7 ;  /* 0x00fb000700007988 */ /* 0x0001e20008000405 */
[----:B------:R-:W-:-:S03]  /*21a40*/  IMAD.SHL.U32 R20, R5, 0x2, RZ ;  /* 0x0000000205147824 */ /* 0x000fc600078e00ff */
[----:B0-----:R-:W4:Y:S04]  /*21a50*/  LDL.LU R7, [R1+0x80] ;  /* 0x0000800001077983 */ /* 0x001f280000300800 */
[----:B------:R-:W4:Y:S04]  /*21a60*/  LDL.LU R24, [R1+0x6c] ;  /* 0x00006c0001187983 */ /* 0x000f280000300800 */
[----:B------:R-:W4:Y:S04]  /*21a70*/  LDL.LU R22, [R1+0x68] ;  /* 0x0000680001167983 */ /* 0x000f280000300800 */
[----:B------:R-:W4:Y:S04]  /*21a80*/  LDL.LU R21, [R1+0x64] ;  /* 0x0000640001157983 */ /* 0x000f280000300800 */
[----:B------:R-:W4:Y:S04]  /*21a90*/  LDL.LU R19, [R1+0x60] ;  /* 0x0000600001137983 */ /* 0x000f280000300800 */
[----:B------:R-:W4:Y:S04]  /*21aa0*/  LDL.LU R17, [R1+0x5c] ;  /* 0x00005c0001117983 */ /* 0x000f280000300800 */
[----:B------:R-:W4:Y:S01]  /*21ab0*/  LDL.LU R13, [R1+0x58] ;  /* 0x00005800010d7983 */ /* 0x000f220000300800 */
[----:B------:R-:W-:-:S03]  /*21ac0*/  LOP3.LUT R20, R20, 0x40, RZ, 0x3c, !PT ;  /* 0x0000004014147812 */ /* 0x000fc600078e3cff */
        /* <DEDUP_REMOVED lines=9> */
[----:B--2---:R0:W-:Y:S04]  /*21b60*/  STS.U16 [R20+UR5+0x400], R6 ;  /* 0x0004000614007988 */ /* 0x0041e80008000405 */
[----:B0-----:R-:W2:Y:S04]  /*21b70*/  LDL.LU R6, [R1+0x24] ;  /* 0x0000240001067983 */ /* 0x001ea80000300800 */
[----:B---3--:R0:W-:Y:S04]  /*21b80*/  STS.U16 [R20+UR5+0xc00], R15 ;  /* 0x000c000f14007988 */ /* 0x0081e80008000405 */
[----:B----4-:R1:W-:Y:S04]  /*21b90*/  STS.U16 [R20+UR5+0x1400], R14 ;  /* 0x0014000e14007988 */ /* 0x0103e80008000405 */
[----:B------:R3:W-:Y:S04]  /*21ba0*/  STS.U16 [R20+UR5+0x1c00], R29 ;  /* 0x001c001d14007988 */ /* 0x0007e80008000405 */
[----:B0-----:R-:W4:Y:S04]  /*21bb0*/  LDL.LU R15, [R1+0x114c] ;  /* 0x00114c00010f7983 */ /* 0x001f280000300800 */
[----:B-1----:R-:W4:Y:S04]  /*21bc0*/  LDL.LU R14, [R1+0x1148] ;  /* 0x00114800010e7983 */ /* 0x002f280000300800 */
[----:B------:R0:W-:Y:S04]  /*21bd0*/  STS.U16 [R20+UR5+0x2400], R26 ;  /* 0x0024001a14007988 */ /* 0x0001e80008000405 */
[----:B---3--:R-:W3:Y:S04]  /*21be0*/  LDL.LU R29, [R1+0x1144] ;  /* 0x00114400011d7983 */ /* 0x008ee80000300800 */
[----:B0-----:R-:W3:Y:S04]  /*21bf0*/  LDL.LU R26, [R1+0x1140] ;  /* 0x00114000011a7983 */ /* 0x001ee80000300800 */
[----:B------:R-:W-:Y:S04]  /*21c00*/  STS.U16 [R20+UR5+0x2c00], R7 ;  /* 0x002c000714007988 */ /* 0x000fe80008000405 */
[----:B------:R0:W-:Y:S04]  /*21c10*/  STS.U16 [R20+UR5+0x3400], R23 ;  /* 0x0034001714007988 */ /* 0x0001e80008000405 */
[----:B------:R1:W-:Y:S04]  /*21c20*/  STS.U16 [R20+UR5+0x3c00], R25 ;  /* 0x003c001914007988 */ /* 0x0003e80008000405 */
[----:B------:R1:W-:Y:S04]  /*21c30*/  STS.U16 [R20+UR5+0x4400], R27 ;  /* 0x0044001b14007988 */ /* 0x0003e80008000405 */
[----:B0-----:R-:W3:Y:S04]  /*21c40*/  LDL.LU R23, [R1+0x1c] ;  /* 0x00001c0001177983 */ /* 0x001ee80000300800 */
[----:B-1----:R-:W3:Y:S04]  /*21c50*/  LDL.LU R25, [R1+0x18] ;  /* 0x0000180001197983 */ /* 0x002ee80000300800 */
[----:B------:R0:W-:Y:S04]  /*21c60*/  STS.U16 [R20+UR5+0x4c00], R28 ;  /* 0x004c001c14007988 */ /* 0x0001e80008000405 */
[----:B------:R-:W3:Y:S04]  /*21c70*/  LDL.LU R27, [R1+0x14] ;  /* 0x00001400011b7983 */ /* 0x000ee80000300800 */
[----:B------:R1:W-:Y:S04]  /*21c80*/  STS.U16 [R20+UR5+0x5400], R24 ;  /* 0x0054001814007988 */ /* 0x0003e80008000405 */
[----:B0-----:R-:W3:Y:S04]  /*21c90*/  LDL.LU R28, [R1+0x10] ;  /* 0x00001000011c7983 */ /* 0x001ee80000300800 */
[----:B------:R-:W3:Y:S04]  /*21ca0*/  LDL.LU R7, [R1+0x4] ;  /* 0x0000040001077983 */ /* 0x000ee80000300800 */
[----:B------:R0:W-:Y:S04]  /*21cb0*/  STS.U16 [R20+UR5+0x5c00], R22 ;  /* 0x005c001614007988 */ /* 0x0001e80008000405 */
[----:B-1----:R-:W3:Y:S04]  /*21cc0*/  LDL.LU R24, [R1+0x113c] ;  /* 0x00113c0001187983 */ /* 0x002ee80000300800 */
[----:B------:R1:W-:Y:S04]  /*21cd0*/  STS.U16 [R20+UR5+0x6400], R21 ;  /* 0x0064001514007988 */ /* 0x0003e80008000405 */
[----:B0-----:R-:W3:Y:S04]  /*21ce0*/  LDL.LU R22, [R1+0x1138] ;  /* 0x0011380001167983 */ /* 0x001ee80000300800 */
        /* <DEDUP_REMOVED lines=18> */
[----:B------:R-:W-:Y:S04]  /*21e10*/  STS.U16 [R20+UR5+0xb400], R9 ;  /* 0x00b4000914007988 */ /* 0x000fe80008000405 */
[----:B0-----:R-:W3:Y:S04]  /*21e20*/  LDL.LU R3, [R1+0x1110] ;  /* 0x0011100001037983 */ /* 0x001ee80000300800 */
[----:B------:R0:W-:Y:S04]  /*21e30*/  STS.U16 [R20+UR5+0xbc00], R4 ;  /* 0x00bc000414007988 */ /* 0x0001e80008000405 */
[----:B------:R1:W-:Y:S04]  /*21e40*/  STS.U16 [R20+UR5+0xc400], R5 ;  /* 0x00c4000514007988 */ /* 0x0003e80008000405 */
[----:B0-----:R-:W3:Y:S04]  /*21e50*/  LDL.LU R4, [R1+0x110c] ;  /* 0x00110c0001047983 */ /* 0x001ee80000300800 */
[----:B-1----:R-:W3:Y:S04]  /*21e60*/  LDL.LU R5, [R1+0x1108] ;  /* 0x0011080001057983 */ /* 0x002ee80000300800 */
[----:B--2---:R0:W-:Y:S04]  /*21e70*/  STS.U16 [R20+UR5+0xcc00], R6 ;  /* 0x00cc000614007988 */ /* 0x0041e80008000405 */
[----:B0-----:R-:W2:Y:S01]  /*21e80*/  LDL.LU R6, [R1+0x1104] ;  /* 0x0011040001067983 */ /* 0x001ea20000300800 */
[----:B------:R-:W0:Y:S02]  /*21e90*/  S2R R9, SR_TID.X ;  /* 0x0000000000097919 */ /* 0x000e240000002100 */
[----:B0-----:R-:W-:-:S05]  /*21ea0*/  LOP3.LUT R9, R9, 0x7f, RZ, 0xc0, !PT ;  /* 0x0000007f09097812 */ /* 0x001fca00078ec0ff */
[----:B------:R-:W-:-:S05]  /*21eb0*/  IMAD.SHL.U32 R9, R9, 0x2, RZ ;  /* 0x0000000209097824 */ /* 0x000fca00078e00ff */
[----:B------:R-:W-:Y:S01]  /*21ec0*/  LOP3.LUT R9, R9, 0x50, RZ, 0x3c, !PT ;  /* 0x0000005009097812 */ /* 0x000fe200078e3cff */
[----:B--2---:R-:W-:Y:S04]  /*21ed0*/  STS.U16 [R20+UR5+0xd400], R6 ;  /* 0x00d4000614007988 */ /* 0x004fe80008000405 */
[----:B---3--:R-:W-:Y:S04]  /*21ee0*/  STS.U16 [R20+UR5+0xdc00], R5 ;  /* 0x00dc000514007988 */ /* 0x008fe80008000405 */
[----:B------:R-:W-:Y:S04]  /*21ef0*/  STS.U16 [R20+UR5+0xe400], R4 ;  /* 0x00e4000414007988 */ /* 0x000fe80008000405 */
[----:B------:R0:W-:Y:S04]  /*21f00*/  STS.U16 [R20+UR5+0xec00], R3 ;  /* 0x00ec000314007988 */ /* 0x0001e80008000405 */
[----:B------:R1:W-:Y:S04]  /*21f10*/  STS.U16 [R20+UR5+0xf400], R2 ;  /* 0x00f4000214007988 */ /* 0x0003e80008000405 */
[----:B------:R2:W-:Y:S04]  /*21f20*/  STS.U16 [R20+UR5+0xfc00], R0 ;  /* 0x00fc000014007988 */ /* 0x0005e80008000405 */
[----:B0-----:R-:W3:Y:S04]  /*21f30*/  LDL.LU R3, [R1+0x8] ;  /* 0x0000080001037983 */ /* 0x001ee80000300800 */
[----:B-1----:R-:W3:Y:S04]  /*21f40*/  LDL.LU R2, [R1+0xc] ;  /* 0x00000c0001027983 */ /* 0x002ee80000300800 */
[----:B--2---:R-:W2:Y:S04]  /*21f50*/  LDL.LU R20, [R1+0x1100] ;  /* 0x0011000001147983 */ /* 0x004ea80000300800 */
[----:B------:R0:W-:Y:S04]  /*21f60*/  STS.U16 [R9+UR5+0x500], R23 ;  /* 0x0005001709007988 */ /* 0x0001e80008000405 */
[----:B------:R1:W-:Y:S04]  /*21f70*/  STS.U16 [R9+UR5+0xd00], R25 ;  /* 0x000d001909007988 */ /* 0x0003e80008000405 */
[----:B------:R4:W-:Y:S04]  /*21f80*/  STS.U16 [R9+UR5+0x1500], R27 ;  /* 0x0015001b09007988 */ /* 0x0009e80008000405 */
[----:B0-----:R-:W2:Y:S04]  /*21f90*/  LDL.LU R23, [R1+0x10fc] ;  /* 0x0010fc0001177983 */ /* 0x001ea80000300800 */
[----:B-1----:R-:W2:Y:S04]  /*21fa0*/  LDL.LU R25, [R1+0x10f8] ;  /* 0x0010f80001197983 */ /* 0x002ea80000300800 */
[----:B----4-:R-:W4:Y:S04]  /*21fb0*/  LDL.LU R27, [R1+0x10f4] ;  /* 0x0010f400011b7983 */ /* 0x010f280000300800 */
[----:B------:R0:W-:Y:S04]  /*21fc0*/  STS.U16 [R9+UR5+0x1d00], R28 ;  /* 0x001d001c09007988 */ /* 0x0001e80008000405 */
[----:B0-----:R-:W2:Y:S04]  /*21fd0*/  LDL.LU R28, [R1+0x10f0] ;  /* 0x0010f000011c7983 */ /* 0x001ea80000300800 */
[----:B---3--:R0:W-:Y:S04]  /*21fe0*/  STS.U16 [R9+UR5+0x2500], R2 ;  /* 0x0025000209007988 */ /* 0x0081e80008000405 */
[----:B------:R1:W-:Y:S04]  /*21ff0*/  STS.U16 [R9+UR5+0x2d00], R3 ;  /* 0x002d000309007988 */ /* 0x0003e80008000405 */
[----:B------:R3:W-:Y:S04]  /*22000*/  STS.U16 [R9+UR5+0x3500], R7 ;  /* 0x0035000709007988 */ /* 0x0007e80008000405 */
[----:B0-----:R-:W4:Y:S04]  /*22010*/  LDL R2, [R1+0xa1c] ;  /* 0x000a1c0001027983 */ /* 0x001f280000100800 */
[----:B-1----:R-:W4:Y:S04]  /*22020*/  LDL R3, [R1+0x2a4] ;  /* 0x0002a40001037983 */ /* 0x002f280000100800 */
[----:B---3--:R-:W3:Y:S04]  /*22030*/  LDL R7, [R1+0xa18] ;  /* 0x000a180001077983 */ /* 0x008ee80000100800 */
[----:B--2---:R0:W-:Y:S04]  /*22040*/  STS.U16 [R9+UR5+0x3d00], R28 ;  /* 0x003d001c09007988 */ /* 0x0041e80008000405 */
[----:B----4-:R-:W-:Y:S04]  /*22050*/  STS.U16 [R9+UR5+0x4500], R27 ;  /* 0x0045001b09007988 */ /* 0x010fe80008000405 */
[----:B------:R-:W-:Y:S04]  /*22060*/  STS.U16 [R9+UR5+0x4d00], R25 ;  /* 0x004d001909007988 */ /* 0x000fe80008000405 */
[----:B------:R-:W-:Y:S04]  /*22070*/  STS.U16 [R9+UR5+0x5500], R23 ;  /* 0x0055001709007988 */ /* 0x000fe80008000405 */
[----:B------:R-:W-:Y:S04]  /*22080*/  STS.U16 [R9+UR5+0x5d00], R20 ;  /* 0x005d001409007988 */ /* 0x000fe80008000405 */
[----:B------:R-:W-:Y:S04]  /*22090*/  STS.U16 [R9+UR5+0x6500], R18 ;  /* 0x0065001209007988 */ /* 0x000fe80008000405 */
[----:B------:R-:W-:Y:S04]  /*220a0*/  STS.U16 [R9+UR5+0x6d00], R16 ;  /* 0x006d001009007988 */ /* 0x000fe80008000405 */
[----:B0-----:R-:W2:Y:S04]  /*220b0*/  LDL.LU R28, [R1+0xa78] ;  /* 0x000a7800011c7983 */ /* 0x001ea80000300800 */
[----:B------:R0:W-:Y:S04]  /*220c0*/  STS.U16 [R9+UR5+0x7500], R12 ;  /* 0x0075000c09007988 */ /* 0x0001e80008000405 */
[----:B0-----:R-:W4:Y:S01]  /*220d0*/  LDL R12, [R1+0x2a0] ;  /* 0x0002a000010c7983 */ /* 0x001f220000100800 */
[----:B------:R-:W-:-:S02]  /*220e0*/  PRMT R11, RZ, 0x7610, R11 ;  /* 0x00007610ff0b7816 */ /* 0x000fc4000000000b */
[----:B------:R-:W-:-:S04]  /*220f0*/  PRMT R14, RZ, 0x7610, R14 ;  /* 0x00007610ff0e7816 */ /* 0x000fc8000000000e */
[----:B------:R3:W2:Y:S02]  /*22100*/  @!P3 LDG.E.U16 R11, desc[UR10][R2.64] ;  /* 0x0000000a020bb981 */ /* 0x0006a4000c1e1500 */
[----:B---3--:R-:W-:Y:S02]  /*22110*/  @!P3 IMAD.MOV.U32 R2, RZ, RZ, R7 ;  /* 0x000000ffff02b224 */ /* 0x008fe400078e0007 */
[----:B----4-:R-:W-:-:S05]  /*22120*/  @!P3 IMAD.MOV.U32 R3, RZ, RZ, R12 ;  /* 0x000000ffff03b224 */ /* 0x010fca00078e000c */
[----:B------:R-:W3:Y:S04]  /*22130*/  @!P3 LDG.E.U16 R14, desc[UR10][R2.64] ;  /* 0x0000000a020eb981 */ /* 0x000ee8000c1e1500 */
[----:B------:R0:W-:Y:S04]  /*22140*/  STS.U16 [R9+UR5+0x7d00], R13 ;  /* 0x007d000d09007988 */ /* 0x0001e80008000405 */
[----:B------:R-:W-:Y:S04]  /*22150*/  STS.U16 [R9+UR5+0x8500], R17 ;  /* 0x0085001109007988 */ /* 0x000fe80008000405 */
[----:B------:R-:W-:Y:S04]  /*22160*/  STS.U16 [R9+UR5+0x8d00], R19 ;  /* 0x008d001309007988 */ /* 0x000fe80008000405 */
[----:B------:R-:W-:Y:S04]  /*22170*/  STS.U16 [R9+UR5+0x9500], R21 ;  /* 0x0095001509007988 */ /* 0x000fe80008000405 */
[----:B------:R-:W-:Y:S04]  /*22180*/  STS.U16 [R9+UR5+0x9d00], R22 ;  /* 0x009d001609007988 */ /* 0x000fe80008000405 */
[----:B------:R-:W-:Y:S04]  /*22190*/  STS.U16 [R9+UR5+0xa500], R24 ;  /* 0x00a5001809007988 */ /* 0x000fe80008000405 */
[----:B------:R-:W-:Y:S04]  /*221a0*/  STS.U16 [R9+UR5+0xad00], R26 ;  /* 0x00ad001a09007988 */ /* 0x000fe80008000405 */
[----:B------:R1:W-:Y:S04]  /*221b0*/  STS.U16 [R9+UR5+0xb500], R29 ;  /* 0x00b5001d09007988 */ /* 0x0003e80008000405 */
[----:B0-----:R-:W4:Y:S04]  /*221c0*/  LDL R13, [R1+0x998] ;  /* 0x00099800010d7983 */ /* 0x001f280000100800 */
[----:B-1----:R-:W4:Y:S04]  /*221d0*/  LDL R9, [R1+0x99c] ;  /* 0x00099c0001097983 */ /* 0x002f280000100800 */
[----:B--2---:R0:W-:Y:S04]  /*221e0*/  STL [R1+0xb8], R11 ;  /* 0x0000b80b01007387 */ /* 0x0041e80000100800 */
[----:B0-----:R-:W2:Y:S04]  /*221f0*/  LDL.LU R11, [R1+0x10ec] ;  /* 0x0010ec00010b7983 */ /* 0x001ea80000300800 */
[----:B------:R-:W2:Y:S04]  /*22200*/  LDL R12, [R1+0x960] ;  /* 0x00096000010c7983 */ /* 0x000ea80000100800 */
[----:B------:R-:W2:Y:S04]  /*22210*/  LDL R7, [R1+0x964] ;  /* 0x0009640001077983 */ /* 0x000ea80000100800 */
        /* <DEDUP_REMOVED lines=26> */
[----:B------:R-:W3:Y:S01]  /*223c0*/  @!P3 LDG.E.U16 R15, desc[UR10][R2.64] ;  /* 0x0000000a020fb981 */ /* 0x000ee2000c1e1500 */
[----:B--2---:R-:W-:-:S03]  /*223d0*/  PRMT R14, RZ, 0x7610, R14 ;  /* 0x00007610ff0e7816 */ /* 0x004fc6000000000e */
[----:B---3--:R0:W-:Y:S04]  /*223e0*/  STL [R1+0xa8], R15 ;  /* 0x0000a80f01007387 */ /* 0x0081e80000100800 */
[----:B0-----:R-:W2:Y:S01]  /*223f0*/  LDL.LU R15, [R1+0x10dc] ;  /* 0x0010dc00010f7983 */ /* 0x001ea20000300800 */
[----:B----4-:R-:W-:Y:S02]  /*22400*/  @!P3 IMAD.MOV.U32 R2, RZ, RZ, R9 ;  /* 0x000000ffff02b224 */ /* 0x010fe400078e0009 */
[----:B------:R-:W-:Y:S01]  /*22410*/  @!P3 IMAD.MOV.U32 R3, RZ, RZ, R13 ;  /* 0x000000ffff03b224 */ /* 0x000fe200078e000d */
[----:B------:R-:W3:Y:S04]  /*22420*/  LDL R9, [R1+0x8e4] ;  /* 0x0008e40001097983 */ /* 0x000ee80000100800 */
[----:B------:R0:W4:Y:S04]  /*22430*/  @!P3 LDG.E.U16 R14, desc[UR10][R2.64] ;  /* 0x0000000a020eb981 */ /* 0x000128000c1e1500 */
[----:B------:R-:W3:Y:S01]  /*22440*/  LDL R13, [R1+0x8e0] ;  /* 0x0008e000010d7983 */ /* 0x000ee20000100800 */
[----:B0-----:R-:W-:-:S02]  /*22450*/  @!P3 IMAD.MOV.U32 R2, RZ, RZ, R7 ;  /* 0x000000ffff02b224 */ /* 0x001fc400078e0007 */
[----:B------:R-:W-:Y:S01]  /*22460*/  @!P3 IMAD.MOV.U32 R3, RZ, RZ, R12 ;  /* 0x000000ffff03b224 */ /* 0x000fe200078e000c */
[----:B--2---:R-:W-:-:S06]  /*22470*/  PRMT R15, RZ, 0x7610, R15 ;  /* 0x00007610ff0f7816 */ /* 0x004fcc000000000f */
[----:B------:R-:W2:Y:S04]  /*22480*/  @!P3 LDG.E.U16 R15, desc[UR10][R2.64] ;  /* 0x0000000a020fb981 */ /* 0x000ea8000c1e1500 */
[----:B----4-:R0:W-:Y:S04]  /*22490*/  STL [R1+0xa4], R14 ;  /* 0x0000a40e01007387 */ /* 0x0101e80000100800 */
[----:B0-----:R-:W4:Y:S04]  /*224a0*/  LDL.LU R14, [R1+0x10d8] ;  /* 0x0010d800010e7983 */ /* 0x001f280000300800 */
[----:B------:R-:W3:Y:S04]  /*224b0*/  LDL R12, [R1+0x8d8] ;  /* 0x0008d800010c7983 */ /* 0x000ee80000100800 */
[----:B------:R-:W3:Y:S04]  /*224c0*/  LDL R7, [R1+0x8dc] ;  /* 0x0008dc0001077983 */ /* 0x000ee80000100800 */
[----:B--2---:R0:W-:Y:S04]  /*224d0*/  STL [R1+0xa0], R15 ;  /* 0x0000a00f01007387 */ /* 0x0041e80000100800 */
[----:B0-----:R-:W2:Y:S04]  /*224e0*/  LDL.LU R15, [R1+0x10d4] ;  /* 0x0010d400010f7983 */ /* 0x001ea80000300800 */
[----:B------:R-:W2:Y:S04]  /*224f0*/  LDL R2, [R1+0x958] ;  /* 0x0009580001027983 */ /* 0x000ea80000100800 */
[----:B------:R-:W2:Y:S01]  /*22500*/  LDL R3, [R1+0x95c] ;  /* 0x00095c0001037983 */ /* 0x000ea20000100800 */
[----:B----4-:R-:W-:-:S02]  /*22510*/  PRMT R14, RZ, 0x7610, R14 ;  /* 0x00007610ff0e7816 */ /* 0x010fc4000000000e */
[----:B--2---:R-:W-:-:S04]  /*22520*/  @!P3 LOP3.LUT R3, R3, R2, RZ, 0x3c, !PT ;  /* 0x000000020303b212 */ /* 0x004fc800078e3cff */
[----:B------:R-:W-:-:S04]  /*22530*/  @!P3 LOP3.LUT R2, R3, R2, RZ, 0x3c, !PT ;  /* 0x000000020302b212 */ /* 0x000fc800078e3cff */
[----:B------:R-:W-:-:S05]  /*22540*/  @!P3 LOP3.LUT R3, R3, R2, RZ, 0x3c, !PT ;  /* 0x000000020303b212 */ /* 0x000fca00078e3cff */
[----:B------:R-:W2:Y:S04]  /*22550*/  @!P3 LDG.E.U16 R14, desc[UR10][R2.64] ;  /* 0x0000000a020eb981 */ /* 0x000ea8000c1e1500 */
[----:B--2---:R0:W-:Y:S04]  /*22560*/  STL [R1+0x9c], R14 ;  /* 0x00009c0e01007387 */ /* 0x0041e80000100800 */
[----:B0-----:R-:W2:Y:S04]  /*22570*/  LDL.LU R14, [R1+0x10d0] ;  /* 0x0010d000010e7983 */ /* 0x001ea80000300800 */
[----:B------:R-:W4:Y:S04]  /*22580*/  LDL R2, [R1+0x920] ;  /* 0x0009200001027983 */ /* 0x000f280000100800 */
[----:B------:R-:W4:Y:S01]  /*22590*/  LDL R3, [R1+0x924] ;  /* 0x0009240001037983 */ /* 0x000f220000100800 */
[----:B------:R-:W-:-:S02]  /*225a0*/  PRMT R15, RZ, 0x7610, R15 ;  /* 0x00007610ff0f7816 */ /* 0x000fc4000000000f */
[----:B----4-:R-:W-:-:S04]  /*225b0*/  @!P3 LOP3.LUT R3, R3, R2, RZ, 0x3c, !PT ;  /* 0x000000020303b212 */ /* 0x010fc800078e3cff */
[----:B------:R-:W-:-:S04]  /*225c0*/  @!P3 LOP3.LUT R2, R3, R2, RZ, 0x3c, !PT ;  /* 0x000000020302b212 */ /* 0x000fc800078e3cff */
[----:B------:R-:W-:-:S05]  /*225d0*/  @!P3 LOP3.LUT R3, R3, R2, RZ, 0x3c, !PT ;  /* 0x000000020303b212 */ /* 0x000fca00078e3cff */
[----:B------:R-:W4:Y:S04]  /*225e0*/  @!P3 LDG.E.U16 R15, desc[UR10][R2.64] ;  /* 0x0000000a020fb981 */ /* 0x000f28000c1e1500 */
[----:B----4-:R0:W-:Y:S04]  /*225f0*/  STL [R1+0x98], R15 ;  /* 0x0000980f01007387 */ /* 0x0101e80000100800 */
[----:B0-----:R-:W4:Y:S04]  /*22600*/  LDL.LU R15, [R1+0x10cc] ;  /* 0x0010cc00010f7983 */ /* 0x001f280000300800 */
[----:B------:R-:W3:Y:S04]  /*22610*/  LDL R2, [R1+0x918] ;  /* 0x0009180001027983 */ /* 0x000ee80000100800 */
[----:B------:R-:W3:Y:S01]  /*22620*/  LDL R3, [R1+0x91c] ;  /* 0x00091c0001037983 */ /* 0x000ee20000100800 */
[----:B--2---:R-:W-:-:S02]  /*22630*/  PRMT R14, RZ, 0x7610, R14 ;  /* 0x00007610ff0e7816 */ /* 0x004fc4000000000e */
[----:B---3--:R-:W-:-:S04]  /*22640*/  @!P3 LOP3.LUT R3, R3, R2, RZ, 0x3c, !PT ;  /* 0x000000020303b212 */ /* 0x008fc800078e3cff */
[----:B------:R-:W-:-:S04]  /*22650*/  @!P3 LOP3.LUT R2, R3, R2, RZ, 0x3c, !PT ;  /* 0x000000020302b212 */ /* 0x000fc800078e3cff */
[----:B------:R-:W-:-:S05]  /*22660*/  @!P3 LOP3.LUT R3, R3, R2, RZ, 0x3c, !PT ;  /* 0x000000020303b212 */ /* 0x000fca00078e3cff */
[----:B------:R-:W2:Y:S01]  /*22670*/  @!P3 LDG.E.U16 R14, desc[UR10][R2.64] ;  /* 0x0000000a020eb981 */ /* 0x000ea2000c1e1500 */
[----:B----4-:R-:W-:-:S03]  /*22680*/  PRMT R15, RZ, 0x7610, R15 ;  /* 0x00007610ff0f7816 */ /* 0x010fc6000000000f */
[----:B--2---:R0:W-:Y:S04]  /*22690*/  STL [R1+0x94], R14 ;  /* 0x0000940e01007387 */ /* 0x0041e80000100800 */
[----:B0-----:R-:W2:Y:S01]  /*226a0*/  LDL.LU R14, [R1+0x10c8] ;  /* 0x0010c800010e7983 */ /* 0x001ea20000300800 */
[----:B------:R-:W-:Y:S02]  /*226b0*/  @!P3 IMAD.MOV.U32 R2, RZ, RZ, R9 ;  /* 0x000000ffff02b224 */ /* 0x000fe400078e0009 */
        /* <DEDUP_REMOVED lines=131> */
[----:B------:R-:W4:Y:S04]  /*22ef0*/  LDL R13, [R1+0x660] ;  /* 0x00066000010d7983 */ /* 0x000f280000100800 */
[----:B------:R0:W3:Y:S02]  /*22f00*/  @!P3 LDG.E.U16 R14, desc[UR10][R2.64] ;  /* 0x0000000a020eb981 */ /* 0x0000e4000c1e1500 */
[----:B0-----:R-:W-:-:S02]  /*22f10*/  @!P3 IMAD.MOV.U32 R2, RZ, RZ, R7 ;  /* 0x000000ffff02b224 */ /* 0x001fc400078e0007 */
[----:B------:R-:W-:Y:S01]  /*22f20*/  @!P3 IMAD.MOV.U32 R3, RZ, RZ, R12 ;  /* 0x000000ffff03b224 */ /* 0x000fe200078e000c */
[----:B--2---:R-:W-:-:S06]  /*22f30*/  PRMT R15, RZ, 0x7610, R15 ;  /* 0x00007610ff0f7816 */ /* 0x004fcc000000000f */
[----:B------:R-:W2:Y:S04]  /*22f40*/  @!P3 LDG.E.U16 R15, desc[UR10][R2.64] ;  /* 0x0000000a020fb981 */ /* 0x000ea8000c1e1500 */
[----:B---3--:R0:W-:Y:S04]  /*22f50*/  STL [R1+0x54], R14 ;  /* 0x0000540e01007387 */ /* 0x0081e80000100800 */
[----:B0-----:R-:W3:Y:S04]  /*22f60*/  LDL.LU R14, [R1+0x1088] ;  /* 0x00108800010e7983 */ /* 0x001ee80000300800 */
[----:B------:R-:W4:Y:S04]  /*22f70*/  LDL R12, [R1+0x658] ;  /* 0x00065800010c7983 */ /* 0x000f280000100800 */
[----:B------:R-:W4:Y:S04]  /*22f80*/  LDL R7, [R1+0x65c] ;  /* 0x00065c0001077983 */ /* 0x000f280000100800 */
        /* <DEDUP_REMOVED lines=29> */
[----:B0-----:R-:W2:Y:S01]  /*23160*/  LDL.LU R14, [R1+0x1078] ;  /* 0x00107800010e7983 */ /* 0x001ea20000300800 */
[----:B------:R-:W-:Y:S02]  /*23170*/  @!P3 IMAD.MOV.U32 R2, RZ, RZ, R9 ;  /* 0x000000ffff02b224 */ /* 0x000fe400078e0009 */
[----:B----4-:R-:W-:Y:S01]  /*23180*/  @!P3 IMAD.MOV.U32 R3, RZ, RZ, R13 ;  /* 0x000000ffff03b224 */ /* 0x010fe200078e000d */
        /* <DEDUP_REMOVED lines=74> */
[----:B------:R-:W-:Y:S02]  /*23630*/  PRMT R15, RZ, 0x7610, R15 ;  /* 0x00007610ff0f7816 */ /* 0x000fe4000000000f */
[----:B------:R-:W-:-:S02]  /*23640*/  PRMT R8, RZ, 0x7610, R8 ;  /* 0x00007610ff087816 */ /* 0x000fc40000000008 */
[----:B0-----:R-:W-:-:S04]  /*23650*/  @!P3 LOP3.LUT R3, R3, R2, RZ, 0x3c, !PT ;  /* 0x000000020303b212 */ /* 0x001fc800078e3cff */
[----:B------:R-:W-:-:S04]  /*23660*/  @!P3 LOP3.LUT R2, R3, R2, RZ, 0x3c, !PT ;  /* 0x000000020302b212 */ /* 0x000fc800078e3cff */
[----:B------:R-:W-:-:S05]  /*23670*/  @!P3 LOP3.LUT R3, R3, R2, RZ, 0x3c, !PT ;  /* 0x000000020303b212 */ /* 0x000fca00078e3cff */
[----:B------:R0:W2:Y:S02]  /*23680*/  @!P3 LDG.E.U16 R15, desc[UR10][R2.64] ;  /* 0x0000000a020fb981 */ /* 0x0000a4000c1e1500 */
[----:B0-----:R-:W-:Y:S02]  /*23690*/  @!P3 IMAD.MOV.U32 R2, RZ, RZ, R9 ;  /* 0x000000ffff02b224 */ /* 0x001fe400078e0009 */
[----:B----4-:R-:W-:-:S05]  /*236a0*/  @!P3 IMAD.MOV.U32 R3, RZ, RZ, R13 ;  /* 0x000000ffff03b224 */ /* 0x010fca00078e000d */
[----:B------:R0:W4:Y:S01]  /*236b0*/  @!P3 LDG.E.U16 R8, desc[UR10][R2.64] ;  /* 0x0000000a0208b981 */ /* 0x000122000c1e1500 */
[----:B------:R-:W-:-:S03]  /*236c0*/  PRMT R6, RZ, 0x7610, R6 ;  /* 0x00007610ff067816 */ /* 0x000fc60000000006 */
[----:B---3--:R1:W-:Y:S01]  /*236d0*/  STL [R1+0x20], R5 ;  /* 0x0000200501007387 */ /* 0x0083e20000100800 */
[----:B0-----:R-:W-:Y:S02]  /*236e0*/  @!P3 IMAD.MOV.U32 R2, RZ, RZ, R7 ;  /* 0x000000ffff02b224 */ /* 0x001fe400078e0007 */
[----:B------:R-:W-:Y:S01]  /*236f0*/  @!P3 IMAD.MOV.U32 R3, RZ, RZ, R12 ;  /* 0x000000ffff03b224 */ /* 0x000fe200078e000c */
[----:B-1----:R-:W3:Y:S04]  /*23700*/  LDL R5, [R1+0x4e4] ;  /* 0x0004e40001057983 */ /* 0x002ee80000100800 */
[----:B------:R3:W3:Y:S04]  /*23710*/  @!P3 LDG.E.U16 R6, desc[UR10][R2.64] ;  /* 0x0000000a0206b981 */ /* 0x0006e8000c1e1500 */
[----:B--2---:R0:W-:Y:S04]  /*23720*/  STL [R1+0x1c], R15 ;  /* 0x00001c0f01007387 */ /* 0x0041e80000100800 */
[----:B0-----:R-:W2:Y:S04]  /*23730*/  LDL.LU R15, [R1+0x1054] ;  /* 0x00105400010f7983 */ /* 0x001ea80000300800 */
[----:B------:R-:W2:Y:S04]  /*23740*/  LDL R9, [R1+0x4a0] ;  /* 0x0004a00001097983 */ /* 0x000ea80000100800 */
[----:B----4-:R0:W-:Y:S04]  /*23750*/  STL [R1+0x18], R8 ;  /* 0x0000180801007387 */ /* 0x0101e80000100800 */
[----:B------:R-:W4:Y:S01]  /*23760*/  LDL R3, [R1+0x4e0] ;  /* 0x0004e00001037983 */ /* 0x000f220000100800 */
[----:B------:R-:W-:-:S03]  /*23770*/  PRMT R4, RZ, 0x7610, R4 ;  /* 0x00007610ff047816 */ /* 0x000fc60000000004 */
[----:B------:R-:W2:Y:S04]  /*23780*/  LDL R13, [R1+0x498] ;  /* 0x00049800010d7983 */ /* 0x000ea80000100800 */
[----:B------:R-:W2:Y:S04]  /*23790*/  LDL R12, [R1+0x49c] ;  /* 0x00049c00010c7983 */ /* 0x000ea80000100800 */
[----:B------:R-:W2:Y:S04]  /*237a0*/  LDL R7, [R1+0x468] ;  /* 0x0004680001077983 */ /* 0x000ea80000100800 */
[----:B0-----:R-:W2:Y:S01]  /*237b0*/  LDL R8, [R1+0x4a4] ;  /* 0x0004a40001087983 */ /* 0x001ea20000100800 */
[----:B---3--:R-:W-:-:S03]  /*237c0*/  @!P3 IMAD.MOV.U32 R2, RZ, RZ, R5 ;  /* 0x000000ffff02b224 */ /* 0x008fc600078e0005 */
[----:B------:R0:W-:Y:S04]  /*237d0*/  STL [R1+0x14], R6 ;  /* 0x0000140601007387 */ /* 0x0001e80000100800 */
[----:B------:R-:W3:Y:S04]  /*237e0*/  LDL R5, [R1+0x460] ;  /* 0x0004600001057983 */ /* 0x000ee80000100800 */
[----:B0-----:R-:W3:Y:S04]  /*237f0*/  LDL R6, [R1+0x46c] ;  /* 0x00046c0001067983 */ /* 0x001ee80000100800 */
[----:B----4-:R-:W4:Y:S04]  /*23800*/  @!P3 LDG.E.U16 R4, desc[UR10][R2.64] ;  /* 0x0000000a0204b981 */ /* 0x010f28000c1e1500 */
[----:B------:R-:W3:Y:S04]  /*23810*/  LDL R2, [R1+0x4d8] ;  /* 0x0004d80001027983 */ /* 0x000ee80000100800 */
[----:B------:R-:W3:Y:S01]  /*23820*/  LDL R3, [R1+0x4dc] ;  /* 0x0004dc0001037983 */ /* 0x000ee20000100800 */
[----:B--2---:R-:W-:-:S02]  /*23830*/  PRMT R15, RZ, 0x7610, R15 ;  /* 0x00007610ff0f7816 */ /* 0x004fc4000000000f */
[----:B------:R-:W-:Y:S01]  /*23840*/  PRMT R14, RZ, 0x7610, R14 ;  /* 0x00007610ff0e7816 */ /* 0x000fe2000000000e */
[----:B----4-:R0:W-:Y:S04]  /*23850*/  STL [R1+0x10], R4 ;  /* 0x0000100401007387 */ /* 0x0101e80000100800 */
[----:B0-----:R-:W2:Y:S01]  /*23860*/  LDL R4, [R1+0x464] ;  /* 0x0004640001047983 */ /* 0x001ea20000100800 */
[----:B---3--:R-:W-:-:S04]  /*23870*/  @!P3 LOP3.LUT R3, R3, R2, RZ, 0x3c, !PT ;  /* 0x000000020303b212 */ /* 0x008fc800078e3cff */
[----:B------:R-:W-:-:S04]  /*23880*/  @!P3 LOP3.LUT R2, R3, R2, RZ, 0x3c, !PT ;  /* 0x000000020302b212 */ /* 0x000fc800078e3cff */
[----:B------:R-:W-:-:S05]  /*23890*/  @!P3 LOP3.LUT R3, R3, R2, RZ, 0x3c, !PT ;  /* 0x000000020303b212 */ /* 0x000fca00078e3cff */
[----:B------:R0:W3:Y:S01]  /*238a0*/  @!P3 LDG.E.U16 R15, desc[UR10][R2.64] ;  /* 0x0000000a020fb981 */ /* 0x0000e2000c1e1500 */
[----:B------:R-:W-:Y:S01]  /*238b0*/  PRMT R11, RZ, 0x7610, R11 ;  /* 0x00007610ff0b7816 */ /* 0x000fe2000000000b */
[----:B0-----:R-:W-:Y:S02]  /*238c0*/  @!P3 IMAD.MOV.U32 R2, RZ, RZ, R8 ;  /* 0x000000ffff02b224 */ /* 0x001fe400078e0008 */
[----:B------:R-:W-:Y:S01]  /*238d0*/  @!P3 IMAD.MOV.U32 R3, RZ, RZ, R9 ;  /* 0x000000ffff03b224 */ /* 0x000fe200078e0009 */
[----:B------:R-:W-:Y:S02]  /*238e0*/  PRMT R10, RZ, 0x7610, R10 ;  /* 0x00007610ff0a7816 */ /* 0x000fe4000000000a */
[----:B------:R-:W-:Y:S01]  /*238f0*/  PRMT R27, RZ, 0x7610, R27 ;  /* 0x00007610ff1b7816 */ /* 0x000fe2000000001b */
[----:B------:R-:W4:Y:S04]  /*23900*/  LDL R9, [R1+0x458] ;  /* 0x0004580001097983 */ /* 0x000f280000100800 */
[----:B------:R0:W3:Y:S04]  /*23910*/  @!P3 LDG.E.U16 R14, desc[UR10][R2.64] ;  /* 0x0000000a020eb981 */ /* 0x0000e8000c1e1500 */
[----:B------:R-:W3:Y:S01]  /*23920*/  LDL R8, [R1+0x45c] ;  /* 0x00045c0001087983 */ /* 0x000ee20000100800 */
[----:B0-----:R-:W-:-:S02]  /*23930*/  @!P3 IMAD.MOV.U32 R2, RZ, RZ, R12 ;  /* 0x000000ffff02b224 */ /* 0x001fc400078e000c */
[----:B------:R-:W-:-:S05]  /*23940*/  @!P3 IMAD.MOV.U32 R3, RZ, RZ, R13 ;  /* 0x000000ffff03b224 */ /* 0x000fca00078e000d */
[----:B------:R0:W3:Y:S02]  /*23950*/  @!P3 LDG.E.U16 R11, desc[UR10][R2.64] ;  /* 0x0000000a020bb981 */ /* 0x0000e4000c1e1500 */
[----:B0-----:R-:W-:Y:S02]  /*23960*/  @!P3 IMAD.MOV.U32 R2, RZ, RZ, R6 ;  /* 0x000000ffff02b224 */ /* 0x001fe400078e0006 */
[----:B------:R-:W-:Y:S01]  /*23970*/  @!P3 IMAD.MOV.U32 R3, RZ, RZ, R7 ;  /* 0x000000ffff03b224 */ /* 0x000fe200078e0007 */
[----:B------:R-:W3:Y:S04]  /*23980*/  LDL R6, [R1+0x42c] ;  /* 0x00042c0001067983 */ /* 0x000ee80000100800 */
[----:B------:R-:W3:Y:S04]  /*23990*/  LDL R7, [R1+0x428] ;  /* 0x0004280001077983 */ /* 0x000ee80000100800 */
[----:B------:R0:W3:Y:S02]  /*239a0*/  @!P3 LDG.E.U16 R10, desc[UR10][R2.64] ;  /* 0x0000000a020ab981 */ /* 0x0000e4000c1e1500 */
[----:B0-----:R-:W-:-:S02]  /*239b0*/  @!P3 IMAD.MOV.U32 R3, RZ, RZ, R5 ;  /* 0x000000ffff03b224 */ /* 0x001fc400078e0005 */
[----:B------:R-:W3:Y:S01]  /*239c0*/  LDL R5, [R1+0x420] ;  /* 0x0004200001057983 */ /* 0x000ee20000100800 */
[----:B--2---:R-:W-:-:S03]  /*239d0*/  @!P3 IMAD.MOV.U32 R2, RZ, RZ, R4 ;  /* 0x000000ffff02b224 */ /* 0x004fc600078e0004 */
[----:B------:R-:W2:Y:S04]  /*239e0*/  LDL R4, [R1+0x424] ;  /* 0x0004240001047983 */ /* 0x000ea80000100800 */
[----:B------:R4:W2:Y:S01]  /*239f0*/  @!P3 LDG.E.U16 R27, desc[UR10][R2.64] ;  /* 0x0000000a021bb981 */ /* 0x0008a2000c1e1500 */
[----:B------:R-:W-:Y:S01]  /*23a00*/  PRMT R25, RZ, 0x7610, R25 ;  /* 0x00007610ff197816 */ /* 0x000fe20000000019 */
[----:B----4-:R-:W-:Y:S02]  /*23a10*/  @!P3 IMAD.MOV.U32 R3, RZ, RZ, R9 ;  /* 0x000000ffff03b224 */ /* 0x010fe400078e0009 */
[----:B---3--:R-:W-:-:S05]  /*23a20*/  @!P3 IMAD.MOV.U32 R2, RZ, RZ, R8 ;  /* 0x000000ffff02b224 */ /* 0x008fca00078e0008 */
[----:B------:R0:W3:Y:S04]  /*23a30*/  @!P3 LDG.E.U16 R25, desc[UR10][R2.64] ;  /* 0x0000000a0219b981 */ /* 0x0000e8000c1e1500 */
[----:B--2---:R-:W-:Y:S04]  /*23a40*/  STL [R1+0x102c], R27 ;  /* 0x00102c1b01007387 */ /* 0x004fe80000100800 */
[----:B------:R1:W-:Y:S04]  /*23a50*/  STL [R1+0x4], R11 ;  /* 0x0000040b01007387 */ /* 0x0003e80000100800 */
[----:B-1----:R-:W2:Y:S04]  /*23a60*/  LDL R11, [R1+0x418] ;  /* 0x00041800010b7983 */ /* 0x002ea80000100800 */
[----:B------:R1:W-:Y:S01]  /*23a70*/  STL [R1], R10 ;  /* 0x0000000a01007387 */ /* 0x0003e20000100800 */
[----:B------:R-:W-:Y:S01]  /*23a80*/  PRMT R23, RZ, 0x7610, R23 ;  /* 0x00007610ff177816 */ /* 0x000fe20000000017 */
[----:B0-----:R-:W-:-:S02]  /*23a90*/  @!P3 IMAD.MOV.U32 R2, RZ, RZ, R6 ;  /* 0x000000ffff02b224 */ /* 0x001fc400078e0006 */
[----:B------:R-:W-:Y:S01]  /*23aa0*/  @!P3 IMAD.MOV.U32 R3, RZ, RZ, R7 ;  /* 0x000000ffff03b224 */ /* 0x000fe200078e0007 */
[----:B------:R-:W-:Y:S02]  /*23ab0*/  PRMT R20, RZ, 0x7610, R20 ;  /* 0x00007610ff147816 */ /* 0x000fe40000000014 */
[----:B------:R-:W-:Y:S01]  /*23ac0*/  PRMT R18, RZ, 0x7610, R18 ;  /* 0x00007610ff127816 */ /* 0x000fe20000000012 */
[----:B------:R-:W4:Y:S04]  /*23ad0*/  LDL R9, [R1+0x3e8] ;  /* 0x0003e80001097983 */ /* 0x000f280000100800 */
[----:B------:R0:W4:Y:S04]  /*23ae0*/  @!P3 LDG.E.U16 R23, desc[UR10][R2.64] ;  /* 0x0000000a0217b981 */ /* 0x000128000c1e1500 */
[----:B-1----:R-:W4:Y:S04]  /*23af0*/  LDL R10, [R1+0x41c] ;  /* 0x00041c00010a7983 */ /* 0x002f280000100800 */
[----:B------:R-:W4:Y:S01]  /*23b00*/  LDL R8, [R1+0x3ec] ;  /* 0x0003ec0001087983 */ /* 0x000f220000100800 */
[----:B0-----:R-:W-:-:S02]  /*23b10*/  @!P3 IMAD.MOV.U32 R2, RZ, RZ, R4 ;  /* 0x000000ffff02b224 */ /* 0x001fc400078e0004 */
[----:B------:R-:W-:-:S05]  /*23b20*/  @!P3 IMAD.MOV.U32 R3, RZ, RZ, R5 ;  /* 0x000000ffff03b224 */ /* 0x000fca00078e0005 */
[----:B------:R2:W4:Y:S04]  /*23b30*/  @!P3 LDG.E.U16 R20, desc[UR10][R2.64] ;  /* 0x0000000a0214b981 */ /* 0x000528000c1e1500 */
[----:B---3--:R-:W-:Y:S04]  /*23b40*/  STL [R1+0x1018], R25 ;  /* 0x0010181901007387 */ /* 0x008fe80000100800 */
[----:B------:R-:W-:Y:S04]  /*23b50*/  STL [R1+0xc], R15 ;  /* 0x00000c0f01007387 */ /* 0x000fe80000100800 */
[----:B------:R-:W3:Y:S04]  /*23b60*/  LDL R7, [R1+0x3e0] ;  /* 0x0003e00001077983 */ /* 0x000ee80000100800 */
[----:B------:R-:W3:Y:S01]  /*23b70*/  LDL R6, [R1+0x3e4] ;  /* 0x0003e40001067983 */ /* 0x000ee20000100800 */
[----:B--2---:R-:W-:-:S02]  /*23b80*/  @!P3 IMAD.MOV.U32 R3, RZ, RZ, R11 ;  /* 0x000000ffff03b224 */ /* 0x004fc400078e000b */
[----:B----4-:R-:W-:-:S05]  /*23b90*/  @!P3 IMAD.MOV.U32 R2, RZ, RZ, R10 ;  /* 0x000000ffff02b224 */ /* 0x010fca00078e000a */
[----:B------:R0:W2:Y:S04]  /*23ba0*/  @!P3 LDG.E.U16 R18, desc[UR10][R2.64] ;  /* 0x0000000a0212b981 */ /* 0x0000a8000c1e1500 */
[----:B------:R-:W-:Y:S04]  /*23bb0*/  STL [R1+0x8], R14 ;  /* 0x0000080e01007387 */ /* 0x000fe80000100800 */
[----:B------:R-:W4:Y:S04]  /*23bc0*/  LDL R5, [R1+0x3d8] ;  /* 0x0003d80001057983 */ /* 0x000f280000100800 */
[----:B------:R-:W4:Y:S01]  /*23bd0*/  LDL R4, [R1+0x3dc] ;  /* 0x0003dc0001047983 */ /* 0x000f220000100800 */
[----:B------:R-:W-:-:S03]  /*23be0*/  PRMT R16, RZ, 0x7610, R16 ;  /* 0x00007610ff107816 */ /* 0x000fc60000000010 */
[----:B------:R-:W-:Y:S01]  /*23bf0*/  STL [R1+0x1030], R20 ;  /* 0x0010301401007387 */ /* 0x000fe20000100800 */
[----:B0-----:R-:W-:Y:S02]  /*23c00*/  @!P3 IMAD.MOV.U32 R2, RZ, RZ, R8 ;  /* 0x000000ffff02b224 */ /* 0x001fe400078e0008 */
[----:B------:R-:W-:-:S05]  /*23c10*/  @!P3 IMAD.MOV.U32 R3, RZ, RZ, R9 ;  /* 0x000000ffff03b224 */ /* 0x000fca00078e0009 */
[----:B------:R3:W4:Y:S01]  /*23c20*/  @!P3 LDG.E.U16 R16, desc[UR10][R2.64] ;  /* 0x0000000a0210b981 */ /* 0x000722000c1e1500 */
[----:B------:R-:W-:Y:S01]  /*23c30*/  PRMT R0, RZ, 0x7610, R0 ;  /* 0x00007610ff007816 */ /* 0x000fe20000000000 */
[----:B---3--:R-:W-:Y:S02]  /*23c40*/  @!P3 IMAD.MOV.U32 R2, RZ, RZ, R6 ;  /* 0x000000ffff02b224 */ /* 0x008fe400078e0006 */
[----:B------:R-:W-:-:S05]  /*23c50*/  @!P3 IMAD.MOV.U32 R3, RZ, RZ, R7 ;  /* 0x000000ffff03b224 */ /* 0x000fca00078e0007 */
[----:B------:R0:W3:Y:S04]  /*23c60*/  @!P3 LDG.E.U16 R0, desc[UR10][R2.64] ;  /* 0x0000000a0200b981 */ /* 0x0000e8000c1e1500 */
[----:B--2---:R-:W-:Y:S04]  /*23c70*/  STL [R1+0x101c], R18 ;  /* 0x00101c1201007387 */ /* 0x004fe80000100800 */
[----:B------:R-:W2:Y:S04]  /*23c80*/  LDL R11, [R1+0x3a8] ;  /* 0x0003a800010b7983 */ /* 0x000ea80000100800 */
[----:B------:R-:W2:Y:S04]  /*23c90*/  LDL R10, [R1+0x3ac] ;  /* 0x0003ac00010a7983 */ /* 0x000ea80000100800 */
[----:B------:R-:W2:Y:S04]  /*23ca0*/  LDL R7, [R1+0x3a0] ;  /* 0x0003a00001077983 */ /* 0x000ea80000100800 */
[----:B------:R-:W2:Y:S01]  /*23cb0*/  LDL R6, [R1+0x3a4] ;  /* 0x0003a40001067983 */ /* 0x000ea20000100800 */
[----:B0-----:R-:W-:-:S02]  /*23cc0*/  PRMT R2, RZ, 0x7610, R2 ;  /* 0x00007610ff027816 */ /* 0x001fc40000000002 */
[----:B------:R-:W-:-:S04]  /*23cd0*/  PRMT R3, RZ, 0x7610, R3 ;  /* 0x00007610ff037816 */ /* 0x000fc80000000003 */
[----:B----4-:R2:W4:Y:S04]  /*23ce0*/  @!P3 LDG.E.U16 R2, desc[UR10][R4.64] ;  /* 0x0000000a0402b981 */ /* 0x010528000c1e1500 */
[----:B---3--:R0:W-:Y:S04]  /*23cf0*/  STL [R1+0x1034], R0 ;  /* 0x0010340001007387 */ /* 0x0081e80000100800 */
[----:B------:R-:W3:Y:S04]  /*23d00*/  LDL R13, [R1+0x368] ;  /* 0x00036800010d7983 */ /* 0x000ee80000100800 */
[----:B------:R-:W3:Y:S04]  /*23d10*/  LDL R12, [R1+0x36c] ;  /* 0x00036c00010c7983 */ /* 0x000ee80000100800 */
[----:B------:R-:W3:Y:S04]  /*23d20*/  LDL R9, [R1+0x328] ;  /* 0x0003280001097983 */ /* 0x000ee80000100800 */
[----:B------:R-:W3:Y:S01]  /*23d30*/  LDL R8, [R1+0x32c] ;  /* 0x00032c0001087983 */ /* 0x000ee20000100800 */
[----:B--2---:R-:W-:-:S02]  /*23d40*/  @!P3 IMAD.MOV.U32 R5, RZ, RZ, R11 ;  /* 0x000000ffff05b224 */ /* 0x004fc400078e000b */
[----:B------:R-:W-:-:S05]  /*23d50*/  @!P3 IMAD.MOV.U32 R4, RZ, RZ, R10 ;  /* 0x000000ffff04b224 */ /* 0x000fca00078e000a */
[----:B------:R1:W2:Y:S02]  /*23d60*/  @!P3 LDG.E.U16 R3, desc[UR10][R4.64] ;  /* 0x0000000a0403b981 */ /* 0x0002a4000c1e1500 */
[----:B-1----:R-:W-:-:S06]  /*23d70*/  PRMT R4, RZ, 0x7610, R4 ;  /* 0x00007610ff047816 */ /* 0x002fcc0000000004 */
[----:B------:R3:W2:Y:S04]  /*23d80*/  @!P3 LDG.E.U16 R4, desc[UR10][R6.64] ;  /* 0x0000000a0604b981 */ /* 0x0006a8000c1e1500 */
[----:B----4-:R1:W-:Y:S04]  /*23d90*/  STL [R1+0x1020], R2 ;  /* 0x0010200201007387 */ /* 0x0103e80000100800 */
[----:B------:R-:W4:Y:S04]  /*23da0*/  LDL R11, [R1+0x2e8] ;  /* 0x0002e800010b7983 */ /* 0x000f280000100800 */
[----:B------:R-:W4:Y:S04]  /*23db0*/  LDL R10, [R1+0x2ec] ;  /* 0x0002ec00010a7983 */ /* 0x000f280000100800 */
[----:B0-----:R-:W4:Y:S04]  /*23dc0*/  LDL R0, [R1+0xa64] ;  /* 0x000a640001007983 */ /* 0x001f280000100800 */
[----:B-1----:R-:W4:Y:S01]  /*23dd0*/  LDL R2, [R1+0x2c0] ;  /* 0x0002c00001027983 */ /* 0x002f220000100800 */
[----:B---3--:R-:W-:-:S02]  /*23de0*/  @!P3 IMAD.MOV.U32 R6, RZ, RZ, R12 ;  /* 0x000000ffff06b224 */ /* 0x008fc400078e000c */
[----:B------:R-:W-:Y:S01]  /*23df0*/  @!P3 IMAD.MOV.U32 R7, RZ, RZ, R13 ;  /* 0x000000ffff07b224 */ /* 0x000fe200078e000d */
[----:B------:R-:W-:-:S06]  /*23e00*/  PRMT R5, RZ, 0x7610, R5 ;  /* 0x00007610ff057816 */ /* 0x000fcc0000000005 */
[----:B------:R0:W3:Y:S04]  /*23e10*/  @!P3 LDG.E.U16 R5, desc[UR10][R6.64] ;  /* 0x0000000a0605b981 */ /* 0x0000e8000c1e1500 */
[----:B--2---:R1:W-:Y:S04]  /*23e20*/  STL [R1+0x1038], R4 ;  /* 0x0010380401007387 */ /* 0x0043e80000100800 */
[----:B------:R-:W2:Y:S04]  /*23e30*/  LDL R18, [R1+0xa68] ;  /* 0x000a680001127983 */ /* 0x000ea80000100800 */
[----:B------:R-:W3:Y:S04]  /*23e40*/  LDL R15, [R1+0xa88] ;  /* 0x000a8800010f7983 */ /* 0x000ee80000100800 */
[----:B------:R-:W3:Y:S04]  /*23e50*/  LDL R13, [R1+0x360] ;  /* 0x00036000010d7983 */ /* 0x000ee80000100800 */
[----:B------:R-:W3:Y:S01]  /*23e60*/  LDL R12, [R1+0x364] ;  /* 0x00036400010c7983 */ /* 0x000ee20000100800 */
[----:B0-----:R-:W-:-:S02]  /*23e70*/  PRMT R6, RZ, 0x7610, R6 ;  /* 0x00007610ff067816 */ /* 0x001fc40000000006 */
[----:B------:R-:W-:Y:S01]  /*23e80*/  PRMT R7, RZ, 0x7610, R7 ;  /* 0x00007610ff077816 */ /* 0x000fe20000000007 */
[----:B------:R-:W3:Y:S04]  /*23e90*/  LDL R14, [R1+0x320] ;  /* 0x00032000010e7983 */ /* 0x000ee80000100800 */
[----:B-1----:R-:W3:Y:S04]  /*23ea0*/  LDL R4, [R1+0x324] ;  /* 0x0003240001047983 */ /* 0x002ee80000100800 */
[----:B------:R4:W3:Y:S04]  /*23eb0*/  @!P3 LDG.E.U16 R6, desc[UR10][R8.64] ;  /* 0x0000000a0806b981 */ /* 0x0008e8000c1e1500 */
[----:B------:R-:W3:Y:S01]  /*23ec0*/  LDL R20, [R1+0x2bc] ;  /* 0x0002bc0001147983 */ /* 0x000ee20000100800 */
[----:B----4-:R-:W-:-:S02]  /*23ed0*/  @!P3 IMAD.MOV.U32 R8, RZ, RZ, R10 ;  /* 0x000000ffff08b224 */ /* 0x010fc400078e000a */
[----:B------:R-:W-:Y:S02]  /*23ee0*/  @!P3 IMAD.MOV.U32 R9, RZ, RZ, R11 ;  /* 0x000000ffff09b224 */ /* 0x000fe400078e000b */
[----:B------:R-:W-:Y:S02]  /*23ef0*/  @!P3 IMAD.MOV.U32 R10, RZ, RZ, R0 ;  /* 0x000000ffff0ab224 */ /* 0x000fe400078e0000 */
[----:B------:R-:W-:Y:S01]  /*23f00*/  @!P3 IMAD.MOV.U32 R11, RZ, RZ, R2 ;  /* 0x000000ffff0bb224 */ /* 0x000fe200078e0002 */
[----:B------:R-:W4:Y:S04]  /*23f10*/  LDL R0, [R1+0x2e4] ;  /* 0x0002e40001007983 */ /* 0x000f280000100800 */
[----:B------:R0:W4:Y:S04]  /*23f20*/  @!P3 LDG.E.U16 R7, desc[UR10][R8.64] ;  /* 0x0000000a0807b981 */ /* 0x000128000c1e1500 */
[----:B------:R-:W4:Y:S01]  /*23f30*/  LDL R2, [R1+0x2e0] ;  /* 0x0002e00001027983 */ /* 0x000f220000100800 */
[----:B0-----:R-:W-:-:S02]  /*23f40*/  PRMT R8, RZ, 0x7610, R8 ;  /* 0x00007610ff087816 */ /* 0x001fc40000000008 */
[----:B------:R-:W-:-:S04]  /*23f50*/  PRMT R9, RZ, 0x7610, R9 ;  /* 0x00007610ff097816 */ /* 0x000fc80000000009 */
[----:B------:R2:W4:Y:S02]  /*23f60*/  @!P3 LDG.E.U16 R8, desc[UR10][R10.64] ;  /* 0x0000000a0a08b981 */ /* 0x000524000c1e1500 */
[----:B--2---:R-:W-:Y:S02]  /*23f70*/  @!P3 IMAD.MOV.U32 R11, RZ, RZ, R18 ;  /* 0x000000ffff0bb224 */ /* 0x004fe400078e0012 */
[----:B---3--:R-:W-:Y:S01]  /*23f80*/  @!P3 IMAD.MOV.U32 R10, RZ, RZ, R15 ;  /* 0x000000ffff0ab224 */ /* 0x008fe200078e000f */
[----:B------:R-:W2:Y:S04]  /*23f90*/  LDL R18, [R1+0xa6c] ;  /* 0x000a6c0001127983 */ /* 0x000ea80000100800 */
[----:B------:R0:W3:Y:S02]  /*23fa0*/  @!P3 LDG.E.U16 R9, desc[UR10][R10.64] ;  /* 0x0000000a0a09b981 */ /* 0x0000e4000c1e1500 */
[----:B0-----:R-:W-:-:S06]  /*23fb0*/  PRMT R10, RZ, 0x7610, R10 ;  /* 0x00007610ff0a7816 */ /* 0x001fcc000000000a */
[----:B------:R0:W3:Y:S01]  /*23fc0*/  @!P3 LDG.E.U16 R10, desc[UR10][R12.64] ;  /* 0x0000000a0c0ab981 */ /* 0x0000e2000c1e1500 */
[----:B------:R-:W-:Y:S01]  /*23fd0*/  PRMT R11, RZ, 0x7610, R11 ;  /* 0x00007610ff0b7816 */ /* 0x000fe2000000000b */
[----:B----4-:R-:W-:Y:S02]  /*23fe0*/  @!P3 IMAD.MOV.U32 R15, RZ, RZ, R2 ;  /* 0x000000ffff0fb224 */ /* 0x010fe400078e0002 */
[----:B0-----:R-:W-:Y:S02]  /*23ff0*/  @!P3 IMAD.MOV.U32 R12, RZ, RZ, R4 ;  /* 0x000000ffff0cb224 */ /* 0x001fe400078e0004 */
[----:B------:R-:W-:Y:S02]  /*24000*/  @!P3 IMAD.MOV.U32 R13, RZ, RZ, R14 ;  /* 0x000000ffff0db224 */ /* 0x000fe400078e000e */
[----:B------:R-:W-:-:S03]  /*24010*/  @!P3 IMAD.MOV.U32 R14, RZ, RZ, R0 ;  /* 0x000000ffff0eb224 */ /* 0x000fc600078e0000 */
[----:B------:R0:W4:Y:S02]  /*24020*/  @!P3 LDG.E.U16 R11, desc[UR10][R12.64] ;  /* 0x0000000a0c0bb981 */ /* 0x000124000c1e1500 */
[----:B0-----:R-:W-:Y:S02]  /*24030*/  PRMT R12, RZ, 0x7610, R12 ;  /* 0x00007610ff0c7816 */ /* 0x001fe4000000000c */
[----:B------:R-:W-:-:S04]  /*24040*/  PRMT R13, RZ, 0x7610, R13 ;  /* 0x00007610ff0d7816 */ /* 0x000fc8000000000d */
[----:B------:R0:W4:Y:S02]  /*24050*/  @!P3 LDG.E.U16 R12, desc[UR10][R14.64] ;  /* 0x0000000a0e0cb981 */ /* 0x000124000c1e1500 */
[----:B0-----:R-:W-:Y:S02]  /*24060*/  @!P3 IMAD.MOV.U32 R15, RZ, RZ, R20 ;  /* 0x000000ffff0fb224 */ /* 0x001fe400078e0014 */
[----:B--2---:R-:W-:-:S05]  /*24070*/  @!P3 IMAD.MOV.U32 R14, RZ, RZ, R18 ;  /* 0x000000ffff0eb224 */ /* 0x004fca00078e0012 */
[----:B------:R-:W2:Y:S04]  /*24080*/  @!P3 LDG.E.U16 R13, desc[UR10][R14.64] ;  /* 0x0000000a0e0db981 */ /* 0x000ea8000c1e1500 */
[----:B---3--:R0:W-:Y:S04]  /*24090*/  STL [R1+0x103c], R10 ;  /* 0x00103c0a01007387 */ /* 0x0081e80000100800 */
[----:B------:R-:W3:Y:S04]  /*240a0*/  LDL R4, [R1+0xa84] ;  /* 0x000a840001047983 */ /* 0x000ee80000100800 */
[----:B0-----:R-:W3:Y:S04]  /*240b0*/  LDL R10, [R1+0xa70] ;  /* 0x000a7000010a7983 */ /* 0x001ee80000100800 */
[----:B----4-:R-:W-:Y:S04]  /*240c0*/  STL [R1+0x1040], R11 ;  /* 0x0010400b01007387 */ /* 0x010fe80000100800 */
[----:B------:R-:W4:Y:S04]  /*240d0*/  LDL R2, [R1+0x398] ;  /* 0x0003980001027983 */ /* 0x000f280000100800 */
[----:B------:R-:W4:Y:S01]  /*240e0*/  LDL R0, [R1+0x39c] ;  /* 0x00039c0001007983 */ /* 0x000f220000100800 */
[----:B------:R-:W-:-:S03]  /*240f0*/  PRMT R17, RZ, 0x7610, R17 ;  /* 0x00007610ff117816 */ /* 0x000fc60000000011 */
[----:B------:R0:W-:Y:S04]  /*24100*/  STL [R1+0x1044], R12 ;  /* 0x0010440c01007387 */ /* 0x0001e80000100800 */
[----:B------:R-:W4:Y:S04]  /*24110*/  LDL R20, [R1+0x358] ;  /* 0x0003580001147983 */ /* 0x000f280000100800 */
[----:B------:R-:W4:Y:S04]  /*24120*/  LDL R18, [R1+0x35c] ;  /* 0x00035c0001127983 */ /* 0x000f280000100800 */
[----:B------:R-:W4:Y:S04]  /*24130*/  LDL.LU R27, [R1] ;  /* 0x00000000011b7983 */ /* 0x000f280000300800 */
[----:B--2---:R1:W-:Y:S04]  /*24140*/  STL [R1+0x1048], R13 ;  /* 0x0010480d01007387 */ /* 0x0043e80000100800 */
[----:B0-----:R-:W2:Y:S01]  /*24150*/  LDL R12, [R1+0x31c] ;  /* 0x00031c00010c7983 */ /* 0x001ea20000100800 */
[----:B------:R-:W-:-:S02]  /*24160*/  PRMT R19, RZ, 0x7610, R19 ;  /* 0x00007610ff137816 */ /* 0x000fc40000000013 */
[----:B------:R-:W-:Y:S02]  /*24170*/  PRMT R21, RZ, 0x7610, R21 ;  /* 0x00007610ff157816 */ /* 0x000fe40000000015 */
[----:B------:R-:W-:Y:S01]  /*24180*/  PRMT R22, RZ, 0x7610, R22 ;  /* 0x00007610ff167816 */ /* 0x000fe20000000016 */
[----:B------:R-:W2:Y:S04]  /*24190*/  LDL R11, [R1+0x2d8] ;  /* 0x0002d800010b7983 */ /* 0x000ea80000100800 */
[----:B-1----:R-:W2:Y:S01]  /*241a0*/  LDL R13, [R1+0x318] ;  /* 0x00031800010d7983 */ /* 0x002ea20000100800 */
[----:B---3--:R-:W-:Y:S02]  /*241b0*/  @!P3 IMAD.MOV.U32 R14, RZ, RZ, R4 ;  /* 0x000000ffff0eb224 */ /* 0x008fe400078e0004 */
[----:B------:R-:W-:-:S02]  /*241c0*/  @!P3 IMAD.MOV.U32 R15, RZ, RZ, R10 ;  /* 0x000000ffff0fb224 */ /* 0x000fc400078e000a */
[----:B------:R-:W3:Y:S04]  /*241d0*/  LDL R10, [R1+0x2dc] ;  /* 0x0002dc00010a7983 */ /* 0x000ee80000100800 */
[----:B------:R4:W3:Y:S02]  /*241e0*/  @!P3 LDG.E.U16 R17, desc[UR10][R14.64] ;  /* 0x0000000a0e11b981 */ /* 0x0008e4000c1e1500 */
[----:B----4-:R-:W-:Y:S02]  /*241f0*/  @!P3 IMAD.MOV.U32 R14, RZ, RZ, R0 ;  /* 0x000000ffff0eb224 */ /* 0x010fe400078e0000 */
[----:B------:R-:W-:-:S05]  /*24200*/  @!P3 IMAD.MOV.U32 R15, RZ, RZ, R2 ;  /* 0x000000ffff0fb224 */ /* 0x000fca00078e0002 */
[----:B------:R0:W4:Y:S02]  /*24210*/  @!P3 LDG.E.U16 R19, desc[UR10][R14.64] ;  /* 0x0000000a0e13b981 */ /* 0x000124000c1e1500 */
[----:B0-----:R-:W-:Y:S02]  /*24220*/  @!P3 IMAD.MOV.U32 R14, RZ, RZ, R18 ;  /* 0x000000ffff0eb224 */ /* 0x001fe400078e0012 */
[----:B------:R-:W-:-:S05]  /*24230*/  @!P3 IMAD.MOV.U32 R15, RZ, RZ, R20 ;  /* 0x000000ffff0fb224 */ /* 0x000fca00078e0014 */
[----:B------:R2:W4:Y:S02]  /*24240*/  @!P3 LDG.E.U16 R21, desc[UR10][R14.64] ;  /* 0x0000000a0e15b981 */ /* 0x000524000c1e1500 */
[----:B--2---:R-:W-:Y:S02]  /*24250*/  @!P3 IMAD.MOV.U32 R14, RZ, RZ, R12 ;  /* 0x000000ffff0eb224 */ /* 0x004fe400078e000c */
[----:B------:R-:W-:-:S05]  /*24260*/  @!P3 IMAD.MOV.U32 R15, RZ, RZ, R13 ;  /* 0x000000ffff0fb224 */ /* 0x000fca00078e000d */
[----:B------:R0:W2:Y:S04]  /*24270*/  @!P3 LDG.E.U16 R22, desc[UR10][R14.64] ;  /* 0x0000000a0e16b981 */ /* 0x0000a8000c1e1500 */
[----:B---3--:R1:W-:Y:S04]  /*24280*/  STL [R1+0x104c], R17 ;  /* 0x00104c1101007387 */ /* 0x0083e80000100800 */
[----:B------:R-:W3:Y:S04]  /*24290*/  LDL R4, [R1+0xa38] ;  /* 0x000a380001047983 */ /* 0x000ee80000100800 */
[----:B------:R-:W3:Y:S04]  /*242a0*/  LDL R2, [R1+0xa74] ;  /* 0x000a740001027983 */ /* 0x000ee80000100800 */
[----:B------:R-:W3:Y:S01]  /*242b0*/  LDL R0, [R1+0xa80] ;  /* 0x000a800001007983 */ /* 0x000ee20000100800 */
[----:B------:R-:W1:Y:S01]  /*242c0*/  S2R R25, SR_TID.X ;  /* 0x0000000000197919 */ /* 0x000e620000002100 */
[----:B------:R-:W-:Y:S01]  /*242d0*/  PRMT R24, RZ, 0x7610, R24 ;  /* 0x00007610ff187816 */ /* 0x000fe20000000018 */
[----:B0-----:R-:W-:-:S02]  /*242e0*/  @!P3 IMAD.MOV.U32 R14, RZ, RZ, R10 ;  /* 0x000000ffff0eb224 */ /* 0x001fc400078e000a */
[----:B------:R-:W-:Y:S01]  /*242f0*/  @!P3 IMAD.MOV.U32 R15, RZ, RZ, R11 ;  /* 0x000000ffff0fb224 */ /* 0x000fe200078e000b */
[----:B------:R-:W-:-:S04]  /*24300*/  PRMT R26, RZ, 0x7610, R26 ;  /* 0x00007610ff1a7816 */ /* 0x000fc8000000001a */
[----:B------:R3:W3:Y:S04]  /*24310*/  @!P3 LDG.E.U16 R24, desc[UR10][R14.64] ;  /* 0x0000000a0e18b981 */ /* 0x0006e8000c1e1500 */
[----:B----4-:R-:W-:Y:S04]  /*24320*/  STL [R1+0x1024], R19 ;  /* 0x0010241301007387 */ /* 0x010fe80000100800 */
[----:B------:R-:W-:Y:S01]  /*24330*/  STL [R1+0x1028], R21 ;  /* 0x0010281501007387 */ /* 0x000fe20000100800 */
[----:B-1----:R-:W-:-:S03]  /*24340*/  LOP3.LUT R25, R25, 0x7f, RZ, 0xc0, !PT ;  /* 0x0000007f19197812 */ /* 0x002fc600078ec0ff */
[----:B--2---:R0:W-:Y:S04]  /*24350*/  STL [R1+0x1050], R22 ;  /* 0x0010501601007387 */ /* 0x0041e80000100800 */
[----:B------:R-:W-:Y:S04]  /*24360*/  STL [R1+0xb08], R28 ;  /* 0x000b081c01007387 */ /* 0x000fe80000100800 */
[----:B------:R-:W2:Y:S04]  /*24370*/  LDL.LU R17, [R1+0xb8] ;  /* 0x0000b80001117983 */ /* 0x000ea80000300800 */
[----:B------:R-:W4:Y:S04]  /*24380*/  LDL.LU R13, [R1+0xb0] ;  /* 0x0000b000010d7983 */ /* 0x000f280000300800 */
[----:B------:R-:W4:Y:S04]  /*24390*/  LDL.LU R12, [R1+0xa8] ;  /* 0x0000a800010c7983 */ /* 0x000f280000300800 */
[----:B------:R-:W4:Y:S04]  /*243a0*/  LDL.LU R11, [R1+0xa0] ;  /* 0x0000a000010b7983 */ /* 0x000f280000300800 */
[----:B------:R-:W4:Y:S01]  /*243b0*/  LDL.LU R10, [R1+0x98] ;  /* 0x00009800010a7983 */ /* 0x000f220000300800 */
[----:B0-----:R-:W-:-:S02]  /*243c0*/  IMAD.SHL.U32 R22, R25, 0x2, RZ ;  /* 0x0000000219167824 */ /* 0x001fc400078e00ff */
[----:B---3--:R-:W-:Y:S02]  /*243d0*/  @!P3 IMAD.MOV.U32 R15, RZ, RZ, R4 ;  /* 0x000000ffff0fb224 */ /* 0x008fe400078e0004 */
[----:B------:R-:W-:Y:S01]  /*243e0*/  @!P3 IMAD.MOV.U32 R14, RZ, RZ, R2 ;  /* 0x000000ffff0eb224 */ /* 0x000fe200078e0002 */
[----:B------:R-:W-:Y:S01]  /*243f0*/  LOP3.LUT R22, R22, 0x50, RZ, 0x3c, !PT ;  /* 0x0000005016167812 */ /* 0x000fe200078e3cff */
[----:B------:R-:W3:Y:S04]  /*24400*/  LDL.LU R4, [R1+0x90] ;  /* 0x0000900001047983 */ /* 0x000ee80000300800 */
[----:B------:R0:W3:Y:S04]  /*24410*/  @!P3 LDG.E.U16 R26, desc[UR10][R14.64] ;  /* 0x0000000a0e1ab981 */ /* 0x0000e8000c1e1500 */
[----:B------:R1:W-:Y:S01]  /*24420*/  STS.U16 [R22+UR5+0xbd00], R27 ;  /* 0x00bd001b16007988 */ /* 0x0003e20008000405 */
[----:B0-----:R-:W-:-:S03]  /*24430*/  @!P3 IMAD.MOV.U32 R14, RZ, RZ, R0 ;  /* 0x000000ffff0eb224 */ /* 0x001fc600078e0000 */
[----:B------:R-:W3:Y:S04]  /*24440*/  LDL.LU R0, [R1+0x88] ;  /* 0x0000880001007983 */ /* 0x000ee80000300800 */
[----:B------:R-:W3:Y:S04]  /*24450*/  LDL.LU R20, [R1+0x80] ;  /* 0x0000800001147983 */ /* 0x000ee80000300800 */
[----:B-1----:R-:W3:Y:S01]  /*24460*/  LDL.LU R27, [R1+0x78] ;  /* 0x00007800011b7983 */ /* 0x002ee20000300800 */
[----:B------:R-:W0:Y:S01]  /*24470*/  S2R R21, SR_TID.X ;  /* 0x0000000000157919 */ /* 0x000e220000002100 */
[----:B------:R-:W-:Y:S01]  /*24480*/  PRMT R29, RZ, 0x7610, R29 ;  /* 0x00007610ff1d7816 */ /* 0x000fe2000000001d */
[----:B------:R-:W-:-:S05]  /*24490*/  @!P3 IMAD.MOV.U32 R15, RZ, RZ, R28 ;  /* 0x000000ffff0fb224 */ /* 0x000fca00078e001c */
[----:B------:R-:W3:Y:S04]  /*244a0*/  @!P3 LDG.E.U16 R29, desc[UR10][R14.64] ;  /* 0x0000000a0e1db981 */ /* 0x000ee8000c1e1500 */
[----:B------:R1:W-:Y:S04]  /*244b0*/  STS.U16 [R22+UR5+0xc500], R23 ;  /* 0x00c5001716007988 */ /* 0x0003e80008000405 */
[----:B------:R0:W-:Y:S04]  /*244c0*/  STS.U16 [R22+UR5+0xcd00], R16 ;  /* 0x00cd001016007988 */ /* 0x0001e80008000405 */
[----:B------:R-:W-:Y:S04]  /*244d0*/  STS.U16 [R22+UR5+0xd500], R3 ;  /* 0x00d5000316007988 */ /* 0x000fe80008000405 */
[----:B------:R-:W3:Y:S04]  /*244e0*/  LDL.LU R14, [R1+0x38] ;  /* 0x00003800010e7983 */ /* 0x000ee80000300800 */
[----:B------:R-:W3:Y:S04]  /*244f0*/  LDL.LU R15, [R1+0x30] ;  /* 0x00003000010f7983 */ /* 0x000ee80000300800 */
[----:B------:R-:W3:Y:S04]  /*24500*/  LDL.LU R28, [R1+0x28] ;  /* 0x00002800011c7983 */ /* 0x000ee80000300800 */
[----:B------:R-:W3:Y:S04]  /*24510*/  LDL.LU R19, [R1+0x20] ;  /* 0x0000200001137983 */ /* 0x000ee80000300800 */
[----:B------:R-:W3:Y:S04]  /*24520*/  LDL.LU R2, [R1+0x18] ;  /* 0x0000180001027983 */ /* 0x000ee80000300800 */
[----:B------:R-:W3:Y:S04]  /*24530*/  LDL.LU R18, [R1+0x10] ;  /* 0x0000100001127983 */ /* 0x000ee80000300800 */
[----:B------:R-:W3:Y:S04]  /*24540*/  LDL.LU R25, [R1+0x8] ;  /* 0x0000080001197983 */ /* 0x000ee80000300800 */
[----:B-1----:R-:W3:Y:S04]  /*24550*/  LDL.LU R23, [R1+0x40] ;  /* 0x0000400001177983 */ /* 0x002ee80000300800 */
[----:B0-----:R-:W3:Y:S04]  /*24560*/  LDL.LU R16, [R1+0x48] ;  /* 0x0000480001107983 */ /* 0x001ee80000300800 */
[----:B------:R0:W-:Y:S04]  /*24570*/  STS.U16 [R22+UR5+0xdd00], R5 ;  /* 0x00dd000516007988 */ /* 0x0001e80008000405 */
[----:B------:R1:W-:Y:S04]  /*24580*/  STS.U16 [R22+UR5+0xe500], R6 ;  /* 0x00e5000616007988 */ /* 0x0003e80008000405 */
[----:B------:R0:W-:Y:S04]  /*24590*/  STS.U16 [R22+UR5+0xed00], R7 ;  /* 0x00ed000716007988 */ /* 0x0001e80008000405 */
[----:B------:R1:W-:Y:S04]  /*245a0*/  STS.U16 [R22+UR5+0xf500], R8 ;  /* 0x00f5000816007988 */ /* 0x0003e80008000405 */
[----:B------:R1:W-:Y:S04]  /*245b0*/  STS.U16 [R22+UR5+0xfd00], R9 ;  /* 0x00fd000916007988 */ /* 0x0003e80008000405 */
[----:B0-----:R-:W3:Y:S04]  /*245c0*/  LDL.LU R5, [R1+0x50] ;  /* 0x0000500001057983 */ /* 0x001ee80000300800 */
[----:B-1----:R-:W3:Y:S04]  /*245d0*/  LDL.LU R6, [R1+0x58] ;  /* 0x0000580001067983 */ /* 0x002ee80000300800 */
[----:B------:R-:W3:Y:S04]  /*245e0*/  LDL.LU R7, [R1+0x60] ;  /* 0x0000600001077983 */ /* 0x000ee80000300800 */
[----:B------:R-:W3:Y:S04]  /*245f0*/  LDL.LU R8, [R1+0x68] ;  /* 0x0000680001087983 */ /* 0x000ee80000300800 */
[----:B------:R-:W3:Y:S01]  /*24600*/  LDL.LU R22, [R1+0x1050] ;  /* 0x0010500001167983 */ /* 0x000ee20000300800 */
[----:B------:R-:W-:-:S03]  /*24610*/  LOP3.LUT R3, R21, 0x7f, RZ, 0xc0, !PT ;  /* 0x0000007f15037812 */ /* 0x000fc600078ec0ff */
[----:B------:R-:W3:Y:S02]  /*24620*/  LDL.LU R9, [R1+0x70] ;  /* 0x0000700001097983 */ /* 0x000ee40000300800 */
[----:B------:R-:W-:-:S05]  /*24630*/  IMAD.SHL.U32 R21, R3, 0x2, RZ ;  /* 0x0000000203157824 */ /* 0x000fca00078e00ff */
[----:B------:R-:W-:-:S05]  /*24640*/  LOP3.LUT R21, R21, 0x60, RZ, 0x3c, !PT ;  /* 0x0000006015157812 */ /* 0x000fca00078e3cff */
[----:B--2---:R0:W-:Y:S04]  /*24650*/  STS.U16 [R21+UR5+0x600], R17 ;  /* 0x0006001115007988 */ /* 0x0041e80008000405 */
[----:B----4-:R1:W-:Y:S04]  /*24660*/  STS.U16 [R21+UR5+0xe00], R13 ;  /* 0x000e000d15007988 */ /* 0x0103e80008000405 */
[----:B------:R2:W-:Y:S04]  /*24670*/  STS.U16 [R21+UR5+0x1600], R12 ;  /* 0x0016000c15007988 */ /* 0x0005e80008000405 */
[----:B------:R4:W-:Y:S04]  /*24680*/  STS.U16 [R21+UR5+0x1e00], R11 ;  /* 0x001e000b15007988 */ /* 0x0009e80008000405 */
[----:B------:R2:W-:Y:S04]  /*24690*/  STS.U16 [R21+UR5+0x2600], R10 ;  /* 0x0026000a15007988 */ /* 0x0005e80008000405 */
[----:B0-----:R-:W3:Y:S04]  /*246a0*/  LDL.LU R17, [R1+0x104c] ;  /* 0x00104c0001117983 */ /* 0x001ee80000300800 */
[----:B-1----:R-:W3:Y:S04]  /*246b0*/  LDL.LU R13, [R1+0x1048] ;  /* 0x00104800010d7983 */ /* 0x002ee80000300800 */
[----:B--2---:R-:W2:Y:S04]  /*246c0*/  LDL.LU R12, [R1+0x1044] ;  /* 0x00104400010c7983 */ /* 0x004ea80000300800 */
[----:B----4-:R-:W4:Y:S04]  /*246d0*/  LDL.LU R11, [R1+0x1040] ;  /* 0x00104000010b7983 */ /* 0x010f280000300800 */
[----:B------:R-:W2:Y:S04]  /*246e0*/  LDL.LU R10, [R1+0x103c] ;  /* 0x00103c00010a7983 */ /* 0x000ea80000300800 */
[----:B---3--:R0:W-:Y:S04]  /*246f0*/  STS.U16 [R21+UR5+0x2e00], R4 ;  /* 0x002e000415007988 */ /* 0x0081e80008000405 */
[----:B0-----:R-:W3:Y:S04]  /*24700*/  LDL.LU R4, [R1+0x1038] ;  /* 0x0010380001047983 */ /* 0x001ee80000300800 */
[----:B------:R0:W-:Y:S04]  /*24710*/  STS.U16 [R21+UR5+0x3600], R0 ;  /* 0x0036000015007988 */ /* 0x0001e80008000405 */
[----:B------:R1:W-:Y:S04]  /*24720*/  STS.U16 [R21+UR5+0x3e00], R20 ;  /* 0x003e001415007988 */ /* 0x0003e80008000405 */
[----:B------:R1:W-:Y:S04]  /*24730*/  STS.U16 [R21+UR5+0x4600], R27 ;  /* 0x0046001b15007988 */ /* 0x0003e80008000405 */
[----:B0-----:R-:W2:Y:S04]  /*24740*/  LDL.LU R0, [R1+0x1034] ;  /* 0x0010340001007983 */ /* 0x001ea80000300800 */
[----:B-1----:R-:W2:Y:S04]  /*24750*/  LDL.LU R20, [R1+0x1030] ;  /* 0x0010300001147983 */ /* 0x002ea80000300800 */
[----:B------:R-:W2:Y:S04]  /*24760*/  LDL.LU R27, [R1+0x102c] ;  /* 0x00102c00011b7983 */ /* 0x000ea80000300800 */
        /* <DEDUP_REMOVED lines=11> */
[----:B------:R1:W-:Y:S04]  /*24820*/  STS.U16 [R21+UR5+0xa600], R2 ;  /* 0x00a6000215007988 */ /* 0x0003e80008000405 */
[----:B------:R1:W-:Y:S04]  /*24830*/  STS.U16 [R21+UR5+0xae00], R18 ;  /* 0x00ae001215007988 */ /* 0x0003e80008000405 */
[----:B------:R1:W-:Y:S04]  /*24840*/  STS.U16 [R21+UR5+0xb600], R25 ;  /* 0x00b6001915007988 */ /* 0x0003e80008000405 */
[----:B0-----:R-:W4:Y:S04]  /*24850*/  LDL.LU R19, [R1+0xb4] ;  /* 0x0000b40001137983 */ /* 0x001f280000300800 */
[----:B-1----:R-:W4:Y:S04]  /*24860*/  LDL.LU R2, [R1+0xac] ;  /* 0x0000ac0001027983 */ /* 0x002f280000300800 */
        /* <DEDUP_REMOVED lines=13> */
[----:B------:R1:W-:Y:S04]  /*24940*/  STS.U16 [R21+UR5+0xc600], R20 ;  /* 0x00c6001415007988 */ /* 0x0003e80008000405 */
[----:B------:R2:W-:Y:S04]  /*24950*/  STS.U16 [R21+UR5+0xce00], R0 ;  /* 0x00ce000015007988 */ /* 0x0005e80008000405 */
[----:B---3--:R3:W-:Y:S04]  /*24960*/  STS.U16 [R21+UR5+0xd600], R4 ;  /* 0x00d6000415007988 */ /* 0x0087e80008000405 */
[----:B------:R1:W-:Y:S04]  /*24970*/  STS.U16 [R21+UR5+0xde00], R10 ;  /* 0x00de000a15007988 */ /* 0x0003e80008000405 */
[----:B----4-:R4:W-:Y:S04]  /*24980*/  STS.U16 [R21+UR5+0xe600], R11 ;  /* 0x00e6000b15007988 */ /* 0x0109e80008000405 */
[----:B0-----:R-:W4:Y:S04]  /*24990*/  LDL.LU R27, [R1+0x54] ;  /* 0x00005400011b7983 */ /* 0x001f280000300800 */
[----:B-1----:R-:W4:Y:S04]  /*249a0*/  LDL.LU R20, [R1+0x5c] ;  /* 0x00005c0001147983 */ /* 0x002f280000300800 */
[----:B--2---:R-:W2:Y:S04]  /*249b0*/  LDL.LU R0, [R1+0x64] ;  /* 0x0000640001007983 */ /* 0x004ea80000300800 */
[----:B---3--:R-:W3:Y:S04]  /*249c0*/  LDL.LU R4, [R1+0x6c] ;  /* 0x00006c0001047983 */ /* 0x008ee80000300800 */
[----:B------:R-:W2:Y:S04]  /*249d0*/  LDL.LU R10, [R1+0x74] ;  /* 0x00007400010a7983 */ /* 0x000ea80000300800 */
[----:B----4-:R-:W4:Y:S04]  /*249e0*/  LDL.LU R11, [R1+0x7c] ;  /* 0x00007c00010b7983 */ /* 0x010f280000300800 */
[----:B------:R0:W-:Y:S04]  /*249f0*/  STS.U16 [R21+UR5+0xee00], R12 ;  /* 0x00ee000c15007988 */ /* 0x0001e80008000405 */
[----:B------:R1:W-:Y:S04]  /*24a00*/  STS.U16 [R21+UR5+0xf600], R13 ;  /* 0x00f6000d15007988 */ /* 0x0003e80008000405 */
[----:B------:R1:W-:Y:S04]  /*24a10*/  STS.U16 [R21+UR5+0xfe00], R17 ;  /* 0x00fe001115007988 */ /* 0x0003e80008000405 */
[----:B0-----:R-:W2:Y:S04]  /*24a20*/  LDL.LU R12, [R1+0x84] ;  /* 0x00008400010c7983 */ /* 0x001ea80000300800 */
[----:B-1----:R-:W2:Y:S04]  /*24a30*/  LDL.LU R13, [R1+0x8c] ;  /* 0x00008c00010d7983 */ /* 0x002ea80000300800 */
[----:B------:R-:W2:Y:S04]  /*24a40*/  LDL.LU R21, [R1+0x1028] ;  /* 0x0010280001157983 */ /* 0x000ea80000300800 */
[----:B------:R-:W2:Y:S01]  /*24a50*/  LDL.LU R17, [R1+0x94] ;  /* 0x0000940001117983 */ /* 0x000ea20000300800 */
[----:B------:R-:W-:-:S05]  /*24a60*/  IMAD.SHL.U32 R3, R3, 0x2, RZ ;  /* 0x0000000203037824 */ /* 0x000fca00078e00ff */
[----:B------:R-:W-:-:S05]  /*24a70*/  LOP3.LUT R3, R3, 0x70, RZ, 0x3c, !PT ;  /* 0x0000007003037812 */ /* 0x000fca00078e3cff */
        /* <DEDUP_REMOVED lines=8> */
[----:B--2---:R-:W-:Y:S04]  /*24b00*/  STS.U16 [R3+UR5+0x2700], R17 ;  /* 0x0027001103007988 */ /* 0x004fe80008000405 */
[----:B------:R-:W-:Y:S04]  /*24b10*/  STS.U16 [R3+UR5+0x2f00], R13 ;  /* 0x002f000d03007988 */ /* 0x000fe80008000405 */
[----:B------:R-:W-:Y:S04]  /*24b20*/  STS.U16 [R3+UR5+0x3700], R12 ;  /* 0x0037000c03007988 */ /* 0x000fe80008000405 */
[----:B----4-:R-:W-:Y:S04]  /*24b30*/  STS.U16 [R3+UR5+0x3f00], R11 ;  /* 0x003f000b03007988 */ /* 0x010fe80008000405 */
[----:B------:R-:W-:Y:S04]  /*24b40*/  STS.U16 [R3+UR5+0x4700], R10 ;  /* 0x0047000a03007988 */ /* 0x000fe80008000405 */
[----:B---3--:R-:W-:Y:S04]  /*24b50*/  STS.U16 [R3+UR5+0x4f00], R4 ;  /* 0x004f000403007988 */ /* 0x008fe80008000405 */
[----:B------:R0:W-:Y:S04]  /*24b60*/  STS.U16 [R3+UR5+0x5700], R0 ;  /* 0x0057000003007988 */ /* 0x0001e80008000405 */
        /* <DEDUP_REMOVED lines=12> */
[----:B0-----:R-:W2:Y:S04]  /*24c30*/  LDL R0, [R1+0x150] ;  /* 0x0001500001007983 */ /* 0x001ea80000100800 */
[----:B-1----:R-:W3:Y:S04]  /*24c40*/  LDL R28, [R1+0xae4] ;  /* 0x000ae400011c7983 */ /* 0x002ee80000100800 */
        /* <DEDUP_REMOVED lines=8> */
[----:B------:R0:W-:Y:S01]  /*24cd0*/  STS.U16 [R3+UR5+0xff00], R29 ;  /* 0x00ff001d03007988 */ /* 0x0001e20008000405 */
[----:B------:R-:W-:Y:S06]  /*24ce0*/  BAR.SYNC.DEFER_BLOCKING 0x0 ;  /* 0x0000000000007b1d */ /* 0x000fec0000010000 */
[----:B--2---:R-:W1:Y:S04]  /*24cf0*/  LDSM.16.M88.4 R4, [R0+UR5+0x2000] ;  /* 0x002000050004783b */ /* 0x004e680008000200 */
[----:B------:R-:W-:Y:S04]  /*24d00*/  LDSM.16.M88.4 R24, [R0+UR5] ;  /* 0x000000050018783b */ /* 0x000fe80008000200 */
[----:B------:R-:W-:Y:S04]  /*24d10*/  LDSM.16.M88.4 R16, [R0+UR5+0x4000] ;  /* 0x004000050010783b */ /* 0x000fe80008000200 */
[----:B------:R-:W-:Y:S04]  /*24d20*/  LDSM.16.M88.4 R8, [R0+UR5+0x6000] ;  /* 0x006000050008783b */ /* 0x000fe80008000200 */
[----:B---3--:R1:W-:Y:S04]  /*24d30*/  STL [R1+0xf40], R28 ;  /* 0x000f401c01007387 */ /* 0x0083e80000100800 */
[----:B0-----:R-:W2:Y:S01]  /*24d40*/  LDL R29, [R1+0x198] ;  /* 0x00019800011d7983 */ /* 0x001ea20000100800 */
[----:B-1----:R-:W-:-:S02]  /*24d50*/  IMAD.MOV.U32 R28, RZ, RZ, R6 ;  /* 0x000000ffff1c7224 */ /* 0x002fc400078e0006 */
[----:B------:R-:W-:Y:S01]  /*24d60*/  IMAD.MOV.U32 R3, RZ, RZ, R7 ;  /* 0x000000ffff037224 */ /* 0x000fe200078e0007 */
[----:B--2---:R-:W0:Y:S04]  /*24d70*/  LDSM.16.MT88.4 R12, [R29+0x10000] ;  /* 0x010000001d0c783b */ /* 0x004e280000004200 */
[----:B0-----:R-:W-:Y:S04]  /*24d80*/  STL [R1+0x1000], R13 ;  /* 0x0010000d01007387 */ /* 0x001fe80000100800 */
[----:B------:R-:W-:Y:S04]  /*24d90*/  STL [R1+0xffc], R14 ;  /* 0x000ffc0e01007387 */ /* 0x000fe80000100800 */
[----:B------:R-:W-:Y:S04]  /*24da0*/  STL [R1+0xff8], R15 ;  /* 0x000ff80f01007387 */ /* 0x000fe80000100800 */
[----:B------:R0:W-:Y:S04]  /*24db0*/  STL.64 [R1+0xff0], R4 ;  /* 0x000ff00401007387 */ /* 0x0001e80000100a00 */
[----:B0-----:R-:W2:Y:S04]  /*24dc0*/  LDL.LU.64 R4, [R1+0x210] ;  /* 0x0002100001047983 */ /* 0x001ea80000300a00 */
[----:B------:R-:W3:Y:S04]  /*24dd0*/  LDL.LU.64 R6, [R1+0x218] ;  /* 0x0002180001067983 */ /* 0x000ee80000300a00 */
[----:B---3--:R-:W-:Y:S04]  /*24de0*/  STL.64 [R1+0x1010], R6 ;  /* 0x0010100601007387 */ /* 0x008fe80000100a00 */
[----:B--2---:R-:W-:Y:S04]  /*24df0*/  STL.64 [R1+0x1008], R4 ;  /* 0x0010080401007387 */ /* 0x004fe80000100a00 */
[----:B------:R-:W0:Y:S04]  /*24e00*/  LDSM.16.M88.4 R4, [R0+UR5+0x8000] ;  /* 0x008000050004783b */ /* 0x000e280008000200 */
[----:B------:R-:W-:Y:S04]  /*24e10*/  STL.64 [R1+0x18], R26 ;  /* 0x0000181a01007387 */ /* 0x000fe80000100a00 */
[----:B------:R1:W-:Y:S01]  /*24e20*/  STL [R1+0xf78], R19 ;  /* 0x000f781301007387 */ /* 0x0003e20000100800 */
[----:B0-----:R-:W-:-:S02]  /*24e30*/  IMAD.MOV.U32 R20, RZ, RZ, R5 ;  /* 0x000000ffff147224 */ /* 0x001fc400078e0005 */
[----:B------:R-:W-:Y:S02]  /*24e40*/  IMAD.MOV.U32 R13, RZ, RZ, R4 ;  /* 0x000000ffff0d7224 */ /* 0x000fe400078e0004 */
[----:B-1----:R-:W-:Y:S02]  /*24e50*/  IMAD.MOV.U32 R19, RZ, RZ, R6 ;  /* 0x000000ffff137224 */ /* 0x002fe400078e0006 */
[----:B------:R-:W-:Y:S02]  /*24e60*/  IMAD.MOV.U32 R2, RZ, RZ, R7 ;  /* 0x000000ffff027224 */ /* 0x000fe400078e0007 */
[----:B------:R-:W0:Y:S01]  /*24e70*/  LDSM.16.M88.4 R4, [R0+UR5+0xa000] ;  /* 0x00a000050004783b */ /* 0x000e220008000200 */
[----:B------:R-:W-:-:S03]  /*24e80*/  IMAD.MOV.U32 R27, RZ, RZ, R8 ;  /* 0x000000ffff1b7224 */ /* 0x000fc600078e0008 */
[----:B------:R-:W-:Y:S01]  /*24e90*/  STL.64 [R1+0x38], R10 ;  /* 0x0000380a01007387 */ /* 0x000fe20000100a00 */
[----:B------:R-:W-:Y:S02]  /*24ea0*/  IMAD.MOV.U32 R26, RZ, RZ, R9 ;  /* 0x000000ffff1a7224 */ /* 0x000fe400078e0009 */
[----:B0-----:R-:W-:Y:S01]  /*24eb0*/  IMAD.MOV.U32 R9, RZ, RZ, R4 ;  /* 0x000000ffff097224 */ /* 0x001fe200078e0004 */
[----:B------:R-:W-:Y:S01]  /*24ec0*/  STL.64 [R1+0x88], R6 ;  /* 0x0000880601007387 */ /* 0x000fe20000100a00 */
[----:B------:R-:W-:-:S03]  /*24ed0*/  IMAD.MOV.U32 R8, RZ, RZ, R5 ;  /* 0x000000ffff087224 */ /* 0x000fc600078e0005 */
[----:B------:R-:W0:Y:S02]  /*24ee0*/  LDSM.16.M88.4 R4, [R0+UR5+0xc000] ;  /* 0x00c000050004783b */ /* 0x000e240008000200 */
[----:B0-----:R-:W-:Y:S02]  /*24ef0*/  IMAD.MOV.U32 R11, RZ, RZ, R4 ;  /* 0x000000ffff0b7224 */ /* 0x001fe400078e0004 */
[----:B------:R-:W-:Y:S01]  /*24f00*/  STL.64 [R1+0xd8], R6 ;  /* 0x0000d80601007387 */ /* 0x000fe20000100a00 */
[----:B------:R-:W-:-:S03]  /*24f10*/  IMAD.MOV.U32 R10, RZ, RZ, R5 ;  /* 0x000000ffff0a7224 */ /* 0x000fc600078e0005 */
[----:B------:R-:W0:Y:S04]  /*24f20*/  LDSM.16.M88.4 R4, [R0+UR5+0xe000] ;  /* 0x00e000050004783b */ /* 0x000e280008000200 */
[----:B0-----:R0:W-:Y:S01]  /*24f30*/  STL.64 [R1+0xf8], R6 ;  /* 0x0000f80601007387 */ /* 0x0011e20000100a00 */
[----:B------:R-:W-:Y:S02]  /*24f40*/  IMAD.MOV.U32 R14, RZ, RZ, R4 ;  /* 0x000000ffff0e7224 */ /* 0x000fe400078e0004 */
[----:B------:R-:W-:Y:S01]  /*24f50*/  IMAD.MOV.U32 R15, RZ, RZ, R5 ;  /* 0x000000ffff0f7224 */ /* 0x000fe200078e0005 */
[----:B0-----:R-:W2:Y:S04]  /*24f60*/  LDL.LU.64 R6, [R1+0x1010] ;  /* 0x0010100001067983 */ /* 0x001ea80000300a00 */
[----:B------:R-:W2:Y:S04]  /*24f70*/  LDL.LU.64 R4, [R1+0x1008] ;  /* 0x0010080001047983 */ /* 0x000ea80000300a00 */
[----:B------:R0:W-:Y:S02]  /*24f80*/  STL [R1+0xe24], R0 ;  /* 0x000e240001007387 */ /* 0x0001e40000100800 */
[----:B0-----:R-:W-:-:S02]  /*24f90*/  IMAD.MOV.U32 R0, RZ, RZ, R20 ;  /* 0x000000ffff007224 */ /* 0x001fc400078e0014 */
[----:B------:R-:W0:Y:S04]  /*24fa0*/  LDSM.16.MT88.4 R20, [R29+0x10200] ;  /* 0x010200001d14783b */ /* 0x000e280000004200 */
[----:B0-----:R0:W-:Y:S02]  /*24fb0*/  STL.64 [R1+0xf88], R22 ;  /* 0x000f881601007387 */ /* 0x0011e40000100a00 */
[----:B0-----:R-:W-:Y:S02]  /*24fc0*/  IMAD.MOV.U32 R23, RZ, RZ, R13 ;  /* 0x000000ffff177224 */ /* 0x001fe400078e000d */
[----:B------:R-:W2:Y:S04]  /*24fd0*/  LDL.LU R13, [R1+0x1000] ;  /* 0x00100000010d7983 */ /* 0x000ea80000300800 */
[----:B------:R0:W-:Y:S02]  /*24fe0*/  STL.64 [R1+0xf80], R20 ;  /* 0x000f801401007387 */ /* 0x0001e40000100a00 */
[----:B0-----:R-:W-:-:S02]  /*24ff0*/  IMAD.MOV.U32 R20, RZ, RZ, R14 ;  /* 0x000000ffff147224 */ /* 0x001fc400078e000e */
[----:B------:R-:W-:Y:S01]  /*25000*/  IMAD.MOV.U32 R21, RZ, RZ, R15 ;  /* 0x000000ffff157224 */ /* 0x000fe200078e000f */
[----:B------:R-:W2:Y:S04]  /*25010*/  LDL.LU R14, [R1+0xffc] ;  /* 0x000ffc00010e7983 */ /* 0x000ea80000300800 */
[----:B------:R-:W2:Y:S04]  /*25020*/  LDL.LU R15, [R1+0xff8] ;  /* 0x000ff800010f7983 */ /* 0x000ea80000300800 */
[----:B------:R0:W-:Y:S02]  /*25030*/  STL.64 [R1+0xfa0], R20 ;  /* 0x000fa01401007387 */ /* 0x0001e40000100a00 */
[----:B0-----:R-:W-:-:S02]  /*25040*/  IMAD.MOV.U32 R20, RZ, RZ, R11 ;  /* 0x000000ffff147224 */ /* 0x001fc400078e000b */
[----:B------:R-:W-:-:S05]  /*25050*/  IMAD.MOV.U32 R21, RZ, RZ, R10 ;  /* 0x000000ffff157224 */ /* 0x000fca00078e000a */
[----:B------:R0:W-:Y:S02]  /*25060*/  STL.64 [R1+0xfb0], R20 ;  /* 0x000fb01401007387 */ /* 0x0001e40000100a00 */
[----:B0-----:R-:W-:Y:S02]  /*25070*/  IMAD.MOV.U32 R20, RZ, RZ, R9 ;  /* 0x000000ffff147224 */ /* 0x001fe400078e0009 */
[----:B------:R-:W-:Y:S02]  /*25080*/  IMAD.MOV.U32 R21, RZ, RZ, R8 ;  /* 0x000000ffff157224 */ /* 0x000fe400078e0008 */
[----:B------:R-:W3:Y:S04]  /*25090*/  LDL.LU.64 R8, [R1+0x1f0] ;  /* 0x0001f00001087983 */ /* 0x000ee80000300a00 */
[----:B------:R-:W3:Y:S04]  /*250a0*/  LDL.LU.64 R10, [R1+0x1f8] ;  /* 0x0001f800010a7983 */ /* 0x000ee80000300a00 */
[----:B------:R0:W-:Y:S02]  /*250b0*/  STL.64 [R1+0xfc0], R20 ;  /* 0x000fc01401007387 */ /* 0x0001e40000100a00 */
[----:B0-----:R-:W-:-:S02]  /*250c0*/  IMAD.MOV.U32 R20, RZ, RZ, R23 ;  /* 0x000000ffff147224 */ /* 0x001fc400078e0017 */
[----:B------:R-:W-:-:S05]  /*250d0*/  IMAD.MOV.U32 R21, RZ, RZ, R0 ;  /* 0x000000ffff157224 */ /* 0x000fca00078e0000 */
[----:B------:R0:W-:Y:S02]  /*250e0*/  STL.64 [R1+0xfd8], R20 ;  /* 0x000fd81401007387 */ /* 0x0001e40000100a00 */
[----:B0-----:R-:W-:Y:S02]  /*250f0*/  IMAD.MOV.U32 R20, RZ, RZ, R27 ;  /* 0x000000ffff147224 */ /* 0x001fe400078e001b */
[----:B------:R-:W-:Y:S01]  /*25100*/  IMAD.MOV.U32 R21, RZ, RZ, R26 ;  /* 0x000000ffff157224 */ /* 0x000fe200078e001a */
[----:B------:R-:W-:Y:S01]  /*25110*/  STL [R1+0xf44], R29 ;  /* 0x000f441d01007387 */ /* 0x000fe20000100800 */
[----:B--2---:R-:W-:Y:S03]  /*25120*/  HMMA.16816.F32 R24, R12, R24, R4 ;  /* 0x000000180c18723c */ /* 0x004fe60000001804 */
[----:B------:R-:W2:-:S15]  /*25130*/  LDL.LU.64 R4, [R1+0xff0] ;  /* 0x000ff00001047983 */ /* 0x000e9e0000300a00 */
[----:B------:R-:W-:Y:S01]  /*25140*/  NOP ;  /* 0x0000000000007918 */ /* 0x000fe20000000000 */
[----:B------:R-:W-:Y:S04]  /*25150*/  STL.64 [R1+0xf98], R26 ;  /* 0x000f981a01007387 */ /* 0x000fe80000100a00 */
[----:B------:R0:W-:Y:S04]  /*25160*/  STL.64 [R1+0xf90], R24 ;  /* 0x000f901801007387 */ /* 0x0001e80000100a00 */
[----:B0-----:R-:W2:Y:S04]  /*25170*/  LDL.LU.64 R24, [R1+0x200] ;  /* 0x0002000001187983 */ /* 0x001ea80000300a00 */
[----:B------:R-:W2:Y:S02]  /*25180*/  LDL.LU.64 R26, [R1+0x208] ;  /* 0x00020800011a7983 */ /* 0x000ea40000300a00 */
[----:B--2---:R-:W-:-:S15]  /*25190*/  HMMA.16816.F32 R4, R12, R4, R24 ;  /* 0x000000040c04723c */ /* 0x004fde0000001818 */
[----:B------:R-:W-:-:S04]  /*251a0*/  NOP ;  /* 0x0000000000007918 */ /* 0x000fc80000000000 */
[----:B------:R0:W-:Y:S04]  /*251b0*/  STL.64 [R1+0xf70], R6 ;  /* 0x000f700601007387 */ /* 0x0001e80000100a00 */
[----:B------:R-:W-:Y:S04]  /*251c0*/  STL.64 [R1+0xf68], R4 ;  /* 0x000f680401007387 */ /* 0x000fe80000100a00 */
[----:B0-----:R-:W2:Y:S04]  /*251d0*/  LDL.LU R6, [R1+0x18] ;  /* 0x0000180001067983 */ /* 0x001ea80000300800 */
[----:B------:R-:W2:Y:S01]  /*251e0*/  LDL.LU R7, [R1+0x1c] ;  /* 0x00001c0001077983 */ /* 0x000ea20000300800 */
[C---:B---3--:R-:W-:Y:S03]  /*251f0*/  HMMA.16816.F32 R8, R12.reuse, R16, R8 ;  /* 0x000000100c08723c */ /* 0x048fe60000001808 */
[----:B--2---:R-:W-:Y:S04]  /*25200*/  STL.64 [R1+0xfa8], R6 ;  /* 0x000fa80601007387 */ /* 0x004fe80000100a00 */
[----:B------:R0:W-:Y:S04]  /*25210*/  STL.64 [R1+0xfb8], R18 ;  /* 0x000fb81201007387 */ /* 0x0001e80000100a00 */
[----:B------:R-:W2:Y:S04]  /*25220*/  LDL.LU.64 R16, [R1+0x1c0] ;  /* 0x0001c00001107983 */ /* 0x000ea80000300a00 */
[----:B0-----:R-:W3:Y:S04]  /*25230*/  LDL.LU.64 R18, [R1+0x1c8] ;  /* 0x0001c80001127983 */ /* 0x001ee80000300a00 */
[----:B---3--:R-:W-:Y:S04]  /*25240*/  STL.64 [R1+0xfd0], R18 ;  /* 0x000fd01201007387 */ /* 0x008fe80000100a00 */
[----:B--2---:R0:W-:Y:S04]  /*25250*/  STL.64 [R1+0xfc8], R16 ;  /* 0x000fc81001007387 */ /* 0x0041e80000100a00 */
[----:B0-----:R-:W2:Y:S04]  /*25260*/  LDL.LU.64 R16, [R1+0x1d0] ;  /* 0x0001d00001107983 */ /* 0x001ea80000300a00 */
[----:B------:R-:W3:Y:S04]  /*25270*/  LDL.LU.64 R18, [R1+0x1d8] ;  /* 0x0001d80001127983 */ /* 0x000ee80000300a00 */
[----:B---3--:R-:W-:Y:S04]  /*25280*/  STL.64 [R1+0xfe8], R18 ;  /* 0x000fe81201007387 */ /* 0x008fe80000100a00 */
[----:B--2---:R0:W-:Y:S04]  /*25290*/  STL.64 [R1+0xfe0], R16 ;  /* 0x000fe01001007387 */ /* 0x0041e80000100a00 */
[----:B0-----:R-:W2:Y:S04]  /*252a0*/  LDL.LU.64 R16, [R1+0x1e0] ;  /* 0x0001e00001107983 */ /* 0x001ea80000300a00 */
[----:B------:R-:W2:Y:S04]  /*252b0*/  LDL.LU.64 R18, [R1+0x1e8] ;  /* 0x0001e80001127983 */ /* 0x000ea80000300a00 */
[----:B------:R-:W3:Y:S04]  /*252c0*/  LDL.LU.64 R4, [R1+0x1b0] ;  /* 0x0001b00001047983 */ /* 0x000ee80000300a00 */
[----:B------:R-:W3:Y:S04]  /*252d0*/  LDL.LU.64 R6, [R1+0x1b8] ;  /* 0x0001b80001067983 */ /* 0x000ee80000300a00 */
[----:B------:R-:W4:Y:S04]  /*252e0*/  LDL.LU.64 R24, [R1+0x1a0] ;  /* 0x0001a00001187983 */ /* 0x000f280000300a00 */
[----:B------:R-:W4:Y:S04]  /*252f0*/  LDL.LU.64 R26, [R1+0x1a8] ;  /* 0x0001a800011a7983 */ /* 0x000f280000300a00 */
[----:B------:R-:W-:Y:S04]  /*25300*/  STL.64 [R1+0xf60], R10 ;  /* 0x000f600a01007387 */ /* 0x000fe80000100a00 */
[----:B------:R-:W-:Y:S01]  /*25310*/  STL.64 [R1+0xf58], R8 ;  /* 0x000f580801007387 */ /* 0x000fe20000100a00 */
[----:B--2---:R-:W-:Y:S03]  /*25320*/  HMMA.16816.F32 R20, R12, R20, R16 ;  /* 0x000000140c14723c */ /* 0x004fe60000001810 */
[----:B------:R-:W2:Y:S04]  /*25330*/  LDL.LU.64 R18, [R1+0xfe8] ;  /* 0x000fe80001127983 */ /* 0x000ea80000300a00 */
[----:B------:R-:W2:-:S12]  /*25340*/  LDL.LU.64 R16, [R1+0xfe0] ;  /* 0x000fe00001107983 */ /* 0x000e980000300a00 */
[----:B------:R0:W-:Y:S04]  /*25350*/  STL.64 [R1+0x20], R20 ;  /* 0x0000201401007387 */ /* 0x0001e80000100a00 */
[----:B------:R2:W-:Y:S04]  /*25360*/  STL.64 [R1+0x28], R22 ;  /* 0x0000281601007387 */ /* 0x0005e80000100a00 */
[----:B0-----:R-:W2:Y:S02]  /*25370*/  LDL.LU.64 R20, [R1+0xfd8] ;  /* 0x000fd80001147983 */ /* 0x001ea40000300a00 */
[----:B--2---:R-:W-:Y:S02]  /*25380*/  HMMA.16816.F32 R20, R12, R20, R16 ;  /* 0x000000140c14723c */ /* 0x004fe40000001810 */
[----:B------:R-:W2:Y:S04]  /*25390*/  LDL.LU.64 R18, [R1+0xfd0] ;  /* 0x000fd00001127983 */ /* 0x000ea80000300a00 */
[----:B------:R-:W2:-:S13]  /*253a0*/  LDL.LU.64 R16, [R1+0xfc8] ;  /* 0x000fc80001107983 */ /* 0x000e9a0000300a00 */
[----:B------:R0:W-:Y:S04]  /*253b0*/  STL.64 [R1+0x40], R20 ;  /* 0x0000401401007387 */ /* 0x0001e80000100a00 */
[----:B------:R2:W-:Y:S04]  /*253c0*/  STL.64 [R1+0x48], R22 ;  /* 0x0000481601007387 */ /* 0x0005e80000100a00 */
[----:B0-----:R-:W2:Y:S02]  /*253d0*/  LDL.LU.64 R20, [R1+0xfc0] ;  /* 0x000fc00001147983 */ /* 0x001ea40000300a00 */
[----:B--2---:R-:W-:Y:S02]  /*253e0*/  HMMA.16816.F32 R20, R12, R20, R16 ;  /* 0x000000140c14723c */ /* 0x004fe40000001810 */
[----:B------:R-:W2:-:S15]  /*253f0*/  LDL.LU.64 R18, [R1+0xfb8] ;  /* 0x000fb80001127983 */ /* 0x000e9e0000300a00 */
[----:B------:R-:W-:Y:S02]  /*25400*/  NOP ;  /* 0x0000000000007918 */ /* 0x000fe40000000000 */
[----:B------:R-:W-:Y:S02]  /*25410*/  IMAD.MOV.U32 R17, RZ, RZ, R20 ;  /* 0x000000ffff117224 */ /* 0x000fe400078e0014 */
[----:B------:R-:W-:Y:S02]  /*25420*/  IMAD.MOV.U32 R16, RZ, RZ, R21 ;  /* 0x000000ffff107224 */ /* 0x000fe400078e0015 */
[----:B------:R-:W3:Y:S01]  /*25430*/  LDL.LU.64 R20, [R1+0xfb0] ;  /* 0x000fb00001147983 */ /* 0x000ee20000300a00 */
[----:B------:R-:W-:Y:S02]  /*25440*/  IMAD.MOV.U32 R11, RZ, RZ, R3 ;  /* 0x000000ffff0b7224 */ /* 0x000fe400078e0003 */
[----:B------:R-:W-:Y:S02]  /*25450*/  IMAD.MOV.U32 R3, RZ, RZ, R22 ;  /* 0x000000ffff037224 */ /* 0x000fe400078e0016 */
[----:B------:R-:W-:Y:S02]  /*25460*/  IMAD.MOV.U32 R0, RZ, RZ, R23 ;  /* 0x000000ffff007224 */ /* 0x000fe400078e0017 */
[----:B------:R-:W-:-:S03]  /*25470*/  IMAD.MOV.U32 R10, RZ, RZ, R28 ;  /* 0x000000ffff0a7224 */ /* 0x000fc600078e001c */
[----:B------:R-:W-:Y:S04]  /*25480*/  STL [R1+0xf54], R0 ;  /* 0x000f540001007387 */ /* 0x000fe80000100800 */
[----:B------:R-:W-:Y:S04]  /*25490*/  STL [R1+0xf50], R3 ;  /* 0x000f500301007387 */ /* 0x000fe80000100800 */
[----:B------:R-:W-:Y:S04]  /*254a0*/  STL [R1+0xf4c], R16 ;  /* 0x000f4c1001007387 */ /* 0x000fe80000100800 */
[----:B------:R-:W-:Y:S01]  /*254b0*/  STL [R1+0xf48], R17 ;  /* 0x000f481101007387 */ /* 0x000fe20000100800 */
[----:B---3--:R-:W-:Y:S03]  /*254c0*/  HMMA.16816.F32 R20, R12, R20, R4 ;  /* 0x000000140c14723c */ /* 0x008fe60000001804 */
[----:B------:R-:W3:-:S15]  /*254d0*/  LDL.LU.64 R6, [R1+0xfa8] ;  /* 0x000fa80001067983 */ /* 0x000ede0000300a00 */
[----:B------:R-:W-:Y:S01]  /*254e0*/  NOP ;  /* 0x0000000000007918 */ /* 0x000fe20000000000 */
[----:B------:R-:W-:Y:S01]  /*254f0*/  IMAD.MOV.U32 R29, RZ, RZ, R20 ;  /* 0x000000ffff1d7224 */ /* 0x000fe200078e0014 */
[----:B------:R0:W-:Y:S01]  /*25500*/  STL.64 [R1+0xb8], R22 ;  /* 0x0000b81601007387 */ /* 0x0001e20000100a00 */
[----:B------:R-:W-:-:S03]  /*25510*/  IMAD.MOV.U32 R28, RZ, RZ, R21 ;  /* 0x000000ffff1c7224 */ /* 0x000fc600078e0015 */
[----:B------:R-:W4:Y:S02]  /*25520*/  LDL.LU.64 R20, [R1+0xfa0] ;  /* 0x000fa00001147983 */ /* 0x000f240000300a00 */
[----:B----4-:R-:W-:Y:S02]  /*25530*/  HMMA.16816.F32 R12, R12, R20, R24 ;  /* 0x000000140c0c723c */ /* 0x010fe40000001818 */
[----:B------:R-:W3:Y:S04]  /*25540*/  LDL.LU.64 R26, [R1+0xf98] ;  /* 0x000f9800011a7983 */ /* 0x000ee80000300a00 */
[----:B------:R-:W3:Y:S04]  /*25550*/  LDL.LU.64 R24, [R1+0xf90] ;  /* 0x000f900001187983 */ /* 0x000ee80000300a00 */
[----:B0-----:R-:W3:Y:S04]  /*25560*/  LDL.LU.64 R22, [R1+0xf88] ;  /* 0x000f880001167983 */ /* 0x001ee80000300a00 */
[----:B------:R-:W3:Y:S05]  /*25570*/  LDL.LU.64 R20, [R1+0xf80] ;  /* 0x000f800001147983 */ /* 0x000eea0000300a00 */
[----:B------:R-:W-:-:S02]  /*25580*/  IMAD.MOV.U32 R16, RZ, RZ, R14 ;  /* 0x000000ffff107224 */ /* 0x000fc400078e000e */
[----:B--2---:R-:W-:Y:S02]  /*25590*/  IMAD.MOV.U32 R14, RZ, RZ, R19 ;  /* 0x000000ffff0e7224 */ /* 0x004fe400078e0013 */
[----:B------:R-:W2:Y:S01]  /*255a0*/  LDL.LU R19, [R1+0xf78] ;  /* 0x000f780001137983 */ /* 0x000ea20000300800 */
[----:B---3--:R-:W-:Y:S03]  /*255b0*/  HMMA.16816.F32 R24, R20, R6, R24 ;  /* 0x000000061418723c */ /* 0x008fe60000001818 */
[----:B------:R-:W3:Y:S04]  /*255c0*/  LDL.LU.64 R6, [R1+0xf70] ;  /* 0x000f700001067983 */ /* 0x000ee80000300a00 */
[----:B------:R-:W3:Y:S01]  /*255d0*/  LDL.LU.64 R4, [R1+0xf68] ;  /* 0x000f680001047983 */ /* 0x000ee20000300a00 */
[----:B------:R-:W-:-:S02]  /*255e0*/  IMAD.MOV.U32 R17, RZ, RZ, R15 ;  /* 0x000000ffff117224 */ /* 0x000fc400078e000f */
[----:B------:R-:W-:-:S09]  /*255f0*/  IMAD.MOV.U32 R15, RZ, RZ, R2 ;  /* 0x000000ffff0f7224 */ /* 0x000fd200078e0002 */
[----:B------:R-:W-:Y:S04]  /*25600*/  STL.64 [R1+0x90], R24 ;  /* 0x0000901801007387 */ /* 0x000fe80000100a00 */
[----:B------:R0:W-:Y:S01]  /*25610*/  STL [R1+0x98], R26 ;  /* 0x0000981a01007387 */ /* 0x0001e20000100800 */
[----:B------:R-:W-:-:S03]  /*25620*/  IMAD.MOV.U32 R2, RZ, RZ, R27 ;  /* 0x000000ffff027224 */ /* 0x000fc600078e001b */
[----:B0-----:R-:W4:Y:S04]  /*25630*/  LDL.LU R26, [R1+0x38] ;  /* 0x00003800011a7983 */ /* 0x001f280000300800 */
[----:B------:R-:W4:Y:S01]  /*25640*/  LDL.LU R27, [R1+0x3c] ;  /* 0x00003c00011b7983 */ /* 0x000f220000300800 */
[----:B---3--:R-:W-:Y:S03]  /*25650*/  HMMA.16816.F32 R4, R20, R10, R4 ;  /* 0x0000000a1404723c */ /* 0x008fe60000001804 */
[----:B------:R-:W2:Y:S04]  /*25660*/  LDL.LU.64 R10, [R1+0xf60] ;  /* 0x000f6000010a7983 */ /* 0x000ea80000300a00 */
[----:B------:R-:W2:-:S12]  /*25670*/  LDL.LU.64 R8, [R1+0xf58] ;  /* 0x000f580001087983 */ /* 0x000e980000300a00 */
[----:B------:R-:W-:Y:S04]  /*25680*/  STL.64 [R1+0x60], R4 ;  /* 0x0000600401007387 */ /* 0x000fe80000100a00 */
[----:B------:R2:W-:Y:S02]  /*25690*/  STL.64 [R1+0x68], R6 ;  /* 0x0000680601007387 */ /* 0x0005e40000100a00 */
[----:B--2---:R-:W-:Y:S02]  /*256a0*/  HMMA.16816.F32 R4, R20, R18, R8 ;  /* 0x000000121404723c */ /* 0x004fe40000001808 */
[----:B------:R-:W2:Y:S04]  /*256b0*/  LDL.LU R8, [R1+0x40] ;  /* 0x0000400001087983 */ /* 0x000ea80000300800 */
[----:B------:R-:W2:Y:S04]  /*256c0*/  LDL.LU R9, [R1+0x44] ;  /* 0x0000440001097983 */ /* 0x000ea80000300800 */
[----:B------:R-:W2:Y:S04]  /*256d0*/  LDL.LU R10, [R1+0x48] ;  /* 0x00004800010a7983 */ /* 0x000ea80000300800 */
[----:B------:R-:W2:Y:S05]  /*256e0*/  LDL.LU R11, [R1+0x4c] ;  /* 0x00004c00010b7983 */ /* 0x000eaa0000300800 */
[----:B------:R-:W-:Y:S04]  /*256f0*/  STL.64 [R1+0xee8], R6 ;  /* 0x000ee80601007387 */ /* 0x000fe80000100a00 */
[----:B------:R0:W-:Y:S04]  /*25700*/  STL.64 [R1+0xee0], R4 ;  /* 0x000ee00401007387 */ /* 0x0001e80000100a00 */
[----:B0-----:R-:W4:Y:S04]  /*25710*/  LDL.LU R4, [R1+0x20] ;  /* 0x0000200001047983 */ /* 0x001f280000300800 */
[----:B------:R-:W4:Y:S04]  /*25720*/  LDL.LU R5, [R1+0x24] ;  /* 0x0000240001057983 */ /* 0x000f280000300800 */
[----:B------:R-:W4:Y:S04]  /*25730*/  LDL.LU R6, [R1+0x28] ;  /* 0x0000280001067983 */ /* 0x000f280000300800 */
[----:B------:R-:W4:Y:S01]  /*25740*/  LDL.LU R7, [R1+0x2c] ;  /* 0x00002c0001077983 */ /* 0x000f220000300800 */
[----:B------:R-:W-:-:S02]  /*25750*/  IMAD.MOV.U32 R0, RZ, RZ, R12 ;  /* 0x000000ffff007224 */ /* 0x000fc400078e000c */
[----:B------:R-:W-:Y:S01]  /*25760*/  IMAD.MOV.U32 R3, RZ, RZ, R13 ;  /* 0x000000ffff037224 */ /* 0x000fe200078e000d */
[C---:B----4-:R-:W-:Y:S01]  /*25770*/  HMMA.16816.F32 R24, R20.reuse, R26, R4 ;  /* 0x0000001a1418723c */ /* 0x050fe20000001804 */
[----:B------:R-:W3:Y:S04]  /*25780*/  LDL.LU R6, [R1+0xd8] ;  /* 0x0000d80001067983 */ /* 0x000ee80000300800 */
[----:B------:R-:W3:Y:S03]  /*25790*/  LDL.LU R7, [R1+0xdc] ;  /* 0x0000dc0001077983 */ /* 0x000ee60000300800 */
[----:B--2---:R-:W-:Y:S01]  /*257a0*/  HMMA.16816.F32 R12, R20, R14, R8 ;  /* 0x0000000e140c723c */ /* 0x004fe20000001808 */
[----:B---3--:R0:W-:Y:S10]  /*257b0*/  STL.64 [R1+0xf18], R6 ;  /* 0x000f180601007387 */ /* 0x0081f40000100a00 */
[----:B------:R-:W-:Y:S04]  /*257c0*/  STL [R1+0xf00], R24 ;  /* 0x000f001801007387 */ /* 0x000fe80000100800 */
[----:B------:R-:W-:Y:S04]  /*257d0*/  STL [R1+0xedc], R25 ;  /* 0x000edc1901007387 */ /* 0x000fe80000100800 */
[----:B------:R-:W-:Y:S04]  /*257e0*/  STL [R1+0xed8], R26 ;  /* 0x000ed81a01007387 */ /* 0x000fe80000100800 */
[----:B------:R-:W-:Y:S04]  /*257f0*/  STL [R1+0xed4], R27 ;  /* 0x000ed41b01007387 */ /* 0x000fe80000100800 */
[----:B------:R-:W-:Y:S04]  /*25800*/  STL.64 [R1+0xf38], R22 ;  /* 0x000f381601007387 */ /* 0x000fe80000100a00 */
[----:B------:R-:W-:Y:S04]  /*25810*/  STL.64 [R1+0xf30], R20 ;  /* 0x000f301401007387 */ /* 0x000fe80000100a00 */
[----:B------:R-:W2:Y:S04]  /*25820*/  LDL.LU R10, [R1+0xf8] ;  /* 0x0000f800010a7983 */ /* 0x000ea80000300800 */
[----:B------:R-:W2:Y:S04]  /*25830*/  LDL.LU R11, [R1+0xfc] ;  /* 0x0000fc00010b7983 */ /* 0x000ea80000300800 */
[----:B0-----:R-:W3:Y:S04]  /*25840*/  LDL.LU R6, [R1+0x88] ;  /* 0x0000880001067983 */ /* 0x001ee80000300800 */
[----:B------:R-:W3:Y:S04]  /*25850*/  LDL.LU R7, [R1+0x8c] ;  /* 0x00008c0001077983 */ /* 0x000ee80000300800 */
[----:B------:R0:W-:Y:S04]  /*25860*/  STL [R1+0xec0], R12 ;  /* 0x000ec00c01007387 */ /* 0x0001e80000100800 */
[----:B------:R1:W-:Y:S04]  /*25870*/  STL [R1+0xebc], R13 ;  /* 0x000ebc0d01007387 */ /* 0x0003e80000100800 */
[----:B------:R4:W-:Y:S04]  /*25880*/  STL [R1+0xeb8], R14 ;  /* 0x000eb80e01007387 */ /* 0x0009e80000100800 */
[----:B------:R4:W-:Y:S01]  /*25890*/  STL [R1+0xeb4], R15 ;  /* 0x000eb40f01007387 */ /* 0x0009e20000100800 */
[----:B0-----:R-:W-:-:S02]  /*258a0*/  IMAD.MOV.U32 R12, RZ, RZ, R0 ;  /* 0x000000ffff0c7224 */ /* 0x001fc400078e0000 */
[----:B-1----:R-:W-:Y:S02]  /*258b0*/  IMAD.MOV.U32 R13, RZ, RZ, R3 ;  /* 0x000000ffff0d7224 */ /* 0x002fe400078e0003 */
[----:B----4-:R-:W-:Y:S02]  /*258c0*/  IMAD.MOV.U32 R14, RZ, RZ, R16 ;  /* 0x000000ffff0e7224 */ /* 0x010fe400078e0010 */
[----:B------:R-:W-:Y:S01]  /*258d0*/  IMAD.MOV.U32 R15, RZ, RZ, R17 ;  /* 0x000000ffff0f7224 */ /* 0x000fe200078e0011 */
[----:B------:R-:W4:Y:S04]  /*258e0*/  LDL.LU R0, [R1+0xf54] ;  /* 0x000f540001007983 */ /* 0x000f280000300800 */
[----:B------:R-:W2:Y:S04]  /*258f0*/  LDL.LU R3, [R1+0xf50] ;  /* 0x000f500001037983 */ /* 0x000ea80000300800 */
[----:B------:R-:W2:Y:S04]  /*25900*/  LDL.LU R16, [R1+0xf4c] ;  /* 0x000f4c0001107983 */ /* 0x000ea80000300800 */
[----:B------:R-:W2:Y:S04]  /*25910*/  LDL.LU R17, [R1+0xf48] ;  /* 0x000f480001117983 */ /* 0x000ea80000300800 */
[----:B------:R-:W-:Y:S04]  /*25920*/  STL.64 [R1+0xf10], R14 ;  /* 0x000f100e01007387 */ /* 0x000fe80000100a00 */
[----:B------:R0:W-:Y:S02]  /*25930*/  STL.64 [R1+0xf08], R12 ;  /* 0x000f080c01007387 */ /* 0x0001e40000100a00 */
[----:B0-----:R-:W-:-:S02]  /*25940*/  IMAD.MOV.U32 R12, RZ, RZ, R29 ;  /* 0x000000ffff0c7224 */ /* 0x001fc400078e001d */
[----:B------:R-:W-:Y:S01]  /*25950*/  IMAD.MOV.U32 R13, RZ, RZ, R28 ;  /* 0x000000ffff0d7224 */ /* 0x000fe200078e001c */
[----:B------:R-:W2:Y:S04]  /*25960*/  LDL.LU R29, [R1+0xf44] ;  /* 0x000f4400011d7983 */ /* 0x000ea80000300800 */
[----:B------:R-:W2:Y:S04]  /*25970*/  LDL.LU R28, [R1+0xf40] ;  /* 0x000f4000011c7983 */ /* 0x000ea80000300800 */
[----:B------:R-:W3:Y:S04]  /*25980*/  LDL.LU R14, [R1+0xb8] ;  /* 0x0000b800010e7983 */ /* 0x000ee80000300800 */
[----:B------:R-:W3:Y:S04]  /*25990*/  LDL.LU R15, [R1+0xbc] ;  /* 0x0000bc00010f7983 */ /* 0x000ee80000300800 */
[----:B--2---:R-:W0:Y:S04]  /*259a0*/  LDSM.16.M88.4 R20, [R28+UR5] ;  /* 0x000000051c14783b */ /* 0x004e280008000200 */
[----:B---3--:R-:W-:Y:S04]  /*259b0*/  STL.64 [R1+0xf28], R14 ;  /* 0x000f280e01007387 */ /* 0x008fe80000100a00 */
[----:B------:R-:W-:Y:S01]  /*259c0*/  STL.64 [R1+0xf20], R12 ;  /* 0x000f200c01007387 */ /* 0x000fe20000100a00 */
[----:B0-----:R-:W-:-:S03]  /*259d0*/  IMAD.MOV.U32 R9, RZ, RZ, R20 ;  /* 0x000000ffff097224 */ /* 0x001fc600078e0014 */
[----:B------:R-:W-:Y:S01]  /*259e0*/  STL.64 [R1+0xc8], R22 ;  /* 0x0000c81601007387 */ /* 0x000fe20000100a00 */
[----:B------:R-:W-:-:S03]  /*259f0*/  IMAD.MOV.U32 R8, RZ, RZ, R21 ;  /* 0x000000ffff087224 */ /* 0x000fc600078e0015 */
[----:B------:R-:W0:Y:S04]  /*25a00*/  LDSM.16.M88.4 R20, [R28+UR5+0x2000] ;  /* 0x002000051c14783b */ /* 0x000e280008000200 */
[----:B0-----:R-:W-:Y:S04]  /*25a10*/  STL [R1+0xe0], R20 ;  /* 0x0000e01401007387 */ /* 0x001fe80000100800 */
[----:B------:R-:W-:Y:S01]  /*25a20*/  STL.64 [R1+0xe8], R22 ;  /* 0x0000e81601007387 */ /* 0x000fe20000100a00 */
[----:B------:R-:W-:-:S03]  /*25a30*/  IMAD.MOV.U32 R24, RZ, RZ, R21 ;  /* 0x000000ffff187224 */ /* 0x000fc600078e0015 */
[----:B------:R-:W0:Y:S02]  /*25a40*/  LDSM.16.M88.4 R20, [R28+UR5+0x4000] ;  /* 0x004000051c14783b */ /* 0x000e240008000200 */
[----:B0-----:R-:W-:Y:S02]  /*25a50*/  IMAD.MOV.U32 R26, RZ, RZ, R20 ;  /* 0x000000ffff1a7224 */ /* 0x001fe400078e0014 */
[----:B------:R-:W-:Y:S01]  /*25a60*/  STL.64 [R1+0x108], R22 ;  /* 0x0001081601007387 */ /* 0x000fe20000100a00 */
[----:B------:R-:W-:-:S03]  /*25a70*/  IMAD.MOV.U32 R27, RZ, RZ, R21 ;  /* 0x000000ffff1b7224 */ /* 0x000fc600078e0015 */
[----:B------:R-:W0:Y:S01]  /*25a80*/  LDSM.16.M88.4 R20, [R28+UR5+0x6000] ;  /* 0x006000051c14783b */ /* 0x000e220008000200 */
[----:B------:R-:W-:-:S03]  /*25a90*/  IMAD.MOV.U32 R14, RZ, RZ, R3 ;  /* 0x000000ffff0e7224 */ /* 0x000fc600078e0003 */
[----:B0-----:R-:W-:Y:S04]  /*25aa0*/  STL.64 [R1+0x110], R20 ;  /* 0x0001101401007387 */ /* 0x001fe80000100a00 */
[----:B------:R-:W-:Y:S01]  /*25ab0*/  STL [R1+0x118], R22 ;  /* 0x0001181601007387 */ /* 0x000fe20000100800 */
[----:B------:R-:W-:-:S03]  /*25ac0*/  IMAD.MOV.U32 R3, RZ, RZ, R23 ;  /* 0x000000ffff037224 */ /* 0x000fc600078e0017 */
[----:B------:R-:W0:Y:S04]  /*25ad0*/  LDSM.16.M88.4 R20, [R28+UR5+0x8000] ;  /* 0x008000051c14783b */ /* 0x000e280008000200 */
[----:B------:R-:W-:Y:S01]  /*25ae0*/  STL [R1+0xeb0], R3 ;  /* 0x000eb00301007387 */ /* 0x000fe20000100800 */
[----:B----4-:R-:W-:-:S03]  /*25af0*/  IMAD.MOV.U32 R15, RZ, RZ, R0 ;  /* 0x000000ffff0f7224 */ /* 0x010fc600078e0000 */
[----:B0-----:R-:W-:Y:S04]  /*25b00*/  STL.64 [R1+0x120], R20 ;  /* 0x0001201401007387 */ /* 0x001fe80000100a00 */
[----:B------:R-:W-:Y:S01]  /*25b10*/  STL [R1+0x128], R22 ;  /* 0x0001281601007387 */ /* 0x000fe20000100800 */
[----:B------:R-:W-:-:S03]  /*25b20*/  IMAD.MOV.U32 R0, RZ, RZ, R23 ;  /* 0x000000ffff007224 */ /* 0x000fc600078e0017 */
[----:B------:R-:W0:Y:S04]  /*25b30*/  LDSM.16.M88.4 R20, [R28+UR5+0xa000] ;  /* 0x00a000051c14783b */ /* 0x000e280008000200 */
[----:B------:R-:W-:Y:S04]  /*25b40*/  STL [R1+0xe48], R0 ;  /* 0x000e480001007387 */ /* 0x000fe80000100800 */
[----:B0-----:R-:W-:Y:S04]  /*25b50*/  STL.64 [R1+0x130], R20 ;  /* 0x0001301401007387 */ /* 0x001fe80000100a00 */
[----:B------:R0:W-:Y:S04]  /*25b60*/  STL.64 [R1+0x138], R22 ;  /* 0x0001381601007387 */ /* 0x0001e80000100a00 */
[----:B0-----:R-:W2:Y:S04]  /*25b70*/  LDL.LU.64 R22, [R1+0xf38] ;  /* 0x000f380001167983 */ /* 0x001ea80000300a00 */
[----:B------:R-:W2:Y:S01]  /*25b80*/  LDL.LU.64 R20, [R1+0xf30] ;  /* 0x000f300001147983 */ /* 0x000ea20000300a00 */
[----:B------:R-:W-:-:S02]  /*25b90*/  IMAD.MOV.U32 R12, RZ, RZ, R17 ;  /* 0x000000ffff0c7224 */ /* 0x000fc400078e0011 */
[----:B------:R-:W-:Y:S02]  /*25ba0*/  IMAD.MOV.U32 R13, RZ, RZ, R16 ;  /* 0x000000ffff0d7224 */ /* 0x000fe400078e0010 */
[----:B------:R-:W-:Y:S05]  /*25bb0*/  LDSM.16.MT88.4 R16, [R29+0x10400] ;  /* 0x010400001d10783b */ /* 0x000fea0000004200 */
[----:B--2---:R-:W-:Y:S01]  /*25bc0*/  HMMA.16816.F32 R4, R20, R6, R12 ;  /* 0x000000061404723c */ /* 0x004fe2000000180c */
[----:B------:R-:W2:Y:S04]  /*25bd0*/  LDL.LU.64 R14, [R1+0xf28] ;  /* 0x000f2800010e7983 */ /* 0x000ea80000300a00 */
[----:B------:R-:W2:-:S14]  /*25be0*/  LDL.LU.64 R12, [R1+0xf20] ;  /* 0x000f2000010c7983 */ /* 0x000e9c0000300a00 */
[----:B------:R-:W-:Y:S04]  /*25bf0*/  STL.64 [R1+0x10], R4 ;  /* 0x0000100401007387 */ /* 0x000fe80000100a00 */
[----:B------:R0:W-:Y:S04]  /*25c00*/  STL.64 [R1+0x18], R6 ;  /* 0x0000180601007387 */ /* 0x0001e80000100a00 */
[----:B0-----:R-:W2:Y:S02]  /*25c10*/  LDL.LU.64 R6, [R1+0xf18] ;  /* 0x000f180001067983 */ /* 0x001ea40000300a00 */
[----:B--2---:R-:W-:Y:S02]  /*25c20*/  HMMA.16816.F32 R4, R20, R6, R12 ;  /* 0x000000061404723c */ /* 0x004fe4000000180c */
[----:B------:R-:W2:Y:S04]  /*25c30*/  LDL.LU.64 R14, [R1+0xf10] ;  /* 0x000f1000010e7983 */ /* 0x000ea80000300a00 */
[----:B------:R-:W2:-:S13]  /*25c40*/  LDL.LU.64 R12, [R1+0xf08] ;  /* 0x000f0800010c7983 */ /* 0x000e9a0000300a00 */
[----:B------:R0:W-:Y:S04]  /*25c50*/  STL.64 [R1+0x40], R4 ;  /* 0x0000400401007387 */ /* 0x0001e80000100a00 */
[----:B------:R1:W-:Y:S01]  /*25c60*/  STL [R1+0x4c], R7 ;  /* 0x00004c0701007387 */ /* 0x0003e20000100800 */
[----:B------:R-:W-:-:S03]  /*25c70*/  IMAD.MOV.U32 R3, RZ, RZ, R6 ;  /* 0x000000ffff037224 */ /* 0x000fc600078e0006 */
[----:B0-----:R-:W3:Y:S04]  /*25c80*/  LDL.LU R4, [R1+0x60] ;  /* 0x0000600001047983 */ /* 0x001ee80000300800 */
[----:B------:R-:W3:Y:S04]  /*25c90*/  LDL.LU R5, [R1+0x64] ;  /* 0x0000640001057983 */ /* 0x000ee80000300800 */
[----:B------:R-:W4:Y:S04]  /*25ca0*/  LDL.LU R6, [R1+0x68] ;  /* 0x0000680001067983 */ /* 0x000f280000300800 */
[----:B-1----:R-:W4:Y:S04]  /*25cb0*/  LDL.LU R7, [R1+0x6c] ;  /* 0x00006c0001077983 */ /* 0x002f280000300800 */
[----:B----4-:R-:W-:Y:S04]  /*25cc0*/  STL.64 [R1+0xef8], R6 ;  /* 0x000ef80601007387 */ /* 0x010fe80000100a00 */
[----:B---3--:R0:W-:Y:S02]  /*25cd0*/  STL.64 [R1+0xef0], R4 ;  /* 0x000ef00401007387 */ /* 0x0081e40000100a00 */
[----:B0-----:R-:W-:-:S02]  /*25ce0*/  IMAD.MOV.U32 R4, RZ, RZ, R9 ;  /* 0x000000ffff047224 */ /* 0x001fc400078e0009 */
[----:B------:R-:W-:Y:S02]  /*25cf0*/  IMAD.MOV.U32 R5, RZ, RZ, R8 ;  /* 0x000000ffff057224 */ /* 0x000fe400078e0008 */
[----:B--2---:R-:W-:Y:S01]  /*25d00*/  HMMA.16816.F32 R8, R20, R10, R12 ;  /* 0x0000000a1408723c */ /* 0x004fe2000000180c */
[----:B------:R-:W-:-:S15]  /*25d10*/  STL [R1+0xec4], R3 ;  /* 0x000ec40301007387 */ /* 0x000fde0000100800 */
[----:B------:R-:W-:-:S03]  /*25d20*/  NOP ;  /* 0x0000000000007918 */ /* 0x000fc60000000000 */
[----:B------:R-:W-:Y:S02]  /*25d30*/  IMAD.MOV.U32 R23, RZ, RZ, R10 ;  /* 0x000000ffff177224 */ /* 0x000fe400078e000a */
[----:B------:R-:W-:Y:S02]  /*25d40*/  IMAD.MOV.U32 R15, RZ, RZ, R9 ;  /* 0x000000ffff0f7224 */ /* 0x000fe400078e0009 */
[----:B------:R-:W-:Y:S01]  /*25d50*/  IMAD.MOV.U32 R14, RZ, RZ, R8 ;  /* 0x000000ffff0e7224 */ /* 0x000fe200078e0008 */
[----:B------:R-:W-:Y:S04]  /*25d60*/  STL [R1+0xed0], R23 ;  /* 0x000ed01701007387 */ /* 0x000fe80000100800 */
[----:B------:R-:W-:Y:S04]  /*25d70*/  STL [R1+0xecc], R15 ;  /* 0x000ecc0f01007387 */ /* 0x000fe80000100800 */
[----:B------:R0:W-:Y:S04]  /*25d80*/  STL [R1+0xec8], R14 ;  /* 0x000ec80e01007387 */ /* 0x0001e80000100800 */
[----:B------:R-:W2:Y:S04]  /*25d90*/  LDL.LU R12, [R1+0x90] ;  /* 0x00009000010c7983 */ /* 0x000ea80000300800 */
[----:B------:R-:W2:Y:S04]  /*25da0*/  LDL.LU R13, [R1+0x94] ;  /* 0x00009400010d7983 */ /* 0x000ea80000300800 */
[----:B0-----:R-:W2:Y:S01]  /*25db0*/  LDL.LU R14, [R1+0x98] ;  /* 0x00009800010e7983 */ /* 0x001ea20000300800 */
[----:B------:R-:W-:-:S03]  /*25dc0*/  IMAD.MOV.U32 R22, RZ, RZ, R11 ;  /* 0x000000ffff167224 */ /* 0x000fc600078e000b */
[----:B------:R-:W0:Y:S02]  /*25dd0*/  LDSM.16.M88.4 R8, [R28+UR5+0xc000] ;  /* 0x00c000051c08783b */ /* 0x000e240008000200 */
[----:B0-----:R-:W-:Y:S02]  /*25de0*/  IMAD.MOV.U32 R21, RZ, RZ, R8 ;  /* 0x000000ffff157224 */ /* 0x001fe400078e0008 */
[----:B------:R-:W-:Y:S01]  /*25df0*/  IMAD.MOV.U32 R20, RZ, RZ, R9 ;  /* 0x000000ffff147224 */ /* 0x000fe200078e0009 */
[----:B------:R-:W-:Y:S01]  /*25e00*/  STL [R1+0xf8], R10 ;  /* 0x0000f80a01007387 */ /* 0x000fe20000100800 */
[----:B------:R-:W-:-:S03]  /*25e10*/  IMAD.MOV.U32 R0, RZ, RZ, R11 ;  /* 0x000000ffff007224 */ /* 0x000fc600078e000b */
[----:B------:R-:W0:Y:S01]  /*25e20*/  LDSM.16.M88.4 R8, [R28+UR5+0xe000] ;  /* 0x00e000051c08783b */ /* 0x000e220008000200 */
[----:B------:R-:W-:-:S03]  /*25e30*/  IMAD.MOV.U32 R15, RZ, RZ, R2 ;  /* 0x000000ffff0f7224 */ /* 0x000fc600078e0002 */
[----:B------:R1:W-:Y:S01]  /*25e40*/  STL [R1+0xe5c], R0 ;  /* 0x000e5c0001007387 */ /* 0x0003e20000100800 */
[----:B0-----:R-:W-:Y:S02]  /*25e50*/  IMAD.MOV.U32 R25, RZ, RZ, R8 ;  /* 0x000000ffff197224 */ /* 0x001fe400078e0008 */
[----:B-1----:R-:W-:Y:S01]  /*25e60*/  IMAD.MOV.U32 R0, RZ, RZ, R9 ;  /* 0x000000ffff007224 */ /* 0x002fe200078e0009 */
[----:B------:R-:W-:Y:S01]  /*25e70*/  STL [R1+0x148], R10 ;  /* 0x0001480a01007387 */ /* 0x000fe20000100800 */
[----:B------:R-:W-:-:S03]  /*25e80*/  IMAD.MOV.U32 R2, RZ, RZ, R11 ;  /* 0x000000ffff027224 */ /* 0x000fc600078e000b */
[----:B------:R-:W0:Y:S04]  /*25e90*/  LDSM.16.MT88.4 R8, [R29+0x10600] ;  /* 0x010600001d08783b */ /* 0x000e280000004200 */
[----:B------:R-:W-:Y:S04]  /*25ea0*/  STL [R1+0xe20], R2 ;  /* 0x000e200201007387 */ /* 0x000fe80000100800 */
[----:B------:R-:W-:Y:S04]  /*25eb0*/  STL [R1+0xd08], R28 ;  /* 0x000d081c01007387 */ /* 0x000fe80000100800 */
[----:B0-----:R-:W-:Y:S04]  /*25ec0*/  STL.64 [R1+0xe78], R10 ;  /* 0x000e780a01007387 */ /* 0x001fe80000100a00 */
[----:B------:R0:W-:Y:S04]  /*25ed0*/  STL.64 [R1+0xe70], R8 ;  /* 0x000e700801007387 */ /* 0x0001e80000100a00 */
[----:B0-----:R-:W3:Y:S01]  /*25ee0*/  LDL.LU R8, [R1+0xe0] ;  /* 0x0000e00001087983 */ /* 0x001ee20000300800 */
[----:B------:R-:W-:-:S03]  /*25ef0*/  IMAD.MOV.U32 R9, RZ, RZ, R24 ;  /* 0x000000ffff097224 */ /* 0x000fc600078e0018 */
[----:B------:R-:W4:Y:S04]  /*25f00*/  LDL.LU R24, [R1+0xf00] ;  /* 0x000f000001187983 */ /* 0x000f280000300800 */
[----:B------:R-:W-:Y:S01]  /*25f10*/  STL [R1+0xe58], R29 ;  /* 0x000e581d01007387 */ /* 0x000fe20000100800 */
[----:B--2---:R-:W-:-:S15]  /*25f20*/  HMMA.16816.F32 R4, R16, R4, R12 ;  /* 0x000000041004723c */ /* 0x004fde000000180c */
[----:B------:R-:W-:-:S04]  /*25f30*/  NOP ;  /* 0x0000000000007918 */ /* 0x000fc80000000000 */
[----:B------:R-:W-:Y:S02]  /*25f40*/  IMAD.MOV.U32 R28, RZ, RZ, R6 ;  /* 0x000000ffff1c7224 */ /* 0x000fe400078e0006 */
[----:B------:R-:W-:Y:S02]  /*25f50*/  IMAD.MOV.U32 R2, RZ, RZ, R7 ;  /* 0x000000ffff027224 */ /* 0x000fe400078e0007 */
[----:B------:R-:W-:Y:S02]  /*25f60*/  IMAD.MOV.U32 R12, RZ, RZ, R4 ;  /* 0x000000ffff0c7224 */ /* 0x000fe400078e0004 */
[----:B------:R-:W-:Y:S01]  /*25f70*/  IMAD.MOV.U32 R13, RZ, RZ, R5 ;  /* 0x000000ffff0d7224 */ /* 0x000fe200078e0005 */
[----:B------:R-:W3:Y:S04]  /*25f80*/  LDL.LU.64 R6, [R1+0xef8] ;  /* 0x000ef80001067983 */ /* 0x000ee80000300a00 */
[----:B------:R-:W3:Y:S02]  /*25f90*/  LDL.LU.64 R4, [R1+0xef0] ;  /* 0x000ef00001047983 */ /* 0x000ee40000300a00 */
[----:B---3--:R-:W-:Y:S02]  /*25fa0*/  HMMA.16816.F32 R8, R16, R8, R4 ;  /* 0x000000081008723c */ /* 0x008fe40000001804 */
[----:B------:R-:W2:Y:S04]  /*25fb0*/  LDL.LU.64 R6, [R1+0xee8] ;  /* 0x000ee80001067983 */ /* 0x000ea80000300a00 */
[----:B------:R-:W2:-:S13]  /*25fc0*/  LDL.LU.64 R4, [R1+0xee0] ;  /* 0x000ee00001047983 */ /* 0x000e9a0000300a00 */
[----:B------:R-:W-:Y:S02]  /*25fd0*/  IMAD.MOV.U32 R23, RZ, RZ, R8 ;  /* 0x000000ffff177224 */ /* 0x000fe400078e0008 */
[----:B------:R-:W-:Y:S02]  /*25fe0*/  IMAD.MOV.U32 R15, RZ, RZ, R9 ;  /* 0x000000ffff0f7224 */ /* 0x000fe400078e0009 */
[----:B------:R-:W-:Y:S02]  /*25ff0*/  IMAD.MOV.U32 R8, RZ, RZ, R25 ;  /* 0x000000ffff087224 */ /* 0x000fe400078e0019 */
[----:B------:R-:W-:Y:S01]  /*26000*/  IMAD.MOV.U32 R9, RZ, RZ, R0 ;  /* 0x000000ffff097224 */ /* 0x000fe200078e0000 */
[----:B------:R-:W4:Y:S04]  /*26010*/  LDL.LU R25, [R1+0xedc] ;  /* 0x000edc0001197983 */ /* 0x000f280000300800 */
[----:B------:R0:W-:Y:S02]  /*26020*/  STL.64 [R1+0xe90], R8 ;  /* 0x000e900801007387 */ /* 0x0001e40000100a00 */
[----:B0-----:R-:W-:-:S02]  /*26030*/  IMAD.MOV.U32 R8, RZ, RZ, R26 ;  /* 0x000000ffff087224 */ /* 0x001fc400078e001a */
[----:B------:R-:W-:Y:S01]  /*26040*/  IMAD.MOV.U32 R9, RZ, RZ, R27 ;  /* 0x000000ffff097224 */ /* 0x000fe200078e001b */
[----:B------:R-:W4:Y:S04]  /*26050*/  LDL.LU R26, [R1+0xed8] ;  /* 0x000ed800011a7983 */ /* 0x000f280000300800 */
[----:B------:R-:W4:Y:S02]  /*26060*/  LDL.LU R27, [R1+0xed4] ;  /* 0x000ed400011b7983 */ /* 0x000f240000300800 */
[----:B--2---:R-:W-:-:S15]  /*26070*/  HMMA.16816.F32 R4, R16, R8, R4 ;  /* 0x000000081004723c */ /* 0x004fde0000001804 */
[----:B------:R-:W-:-:S04]  /*26080*/  NOP ;  /* 0x0000000000007918 */ /* 0x000fc80000000000 */
[----:B------:R0:W-:Y:S04]  /*26090*/  STL [R1+0x20], R4 ;  /* 0x0000200401007387 */ /* 0x0001e80000100800 */
[----:B------:R4:W-:Y:S01]  /*260a0*/  STL [R1+0x28], R6 ;  /* 0x0000280601007387 */ /* 0x0009e20000100800 */
[----:B------:R-:W-:-:S03]  /*260b0*/  IMAD.MOV.U32 R0, RZ, RZ, R5 ;  /* 0x000000ffff007224 */ /* 0x000fc600078e0005 */
[----:B0-----:R-:W4:Y:S04]  /*260c0*/  LDL.LU R4, [R1+0x110] ;  /* 0x0001100001047983 */ /* 0x001f280000300800 */
[----:B------:R-:W4:Y:S01]  /*260d0*/  LDL.LU R5, [R1+0x114] ;  /* 0x0001140001057983 */ /* 0x000f220000300800 */
[----:B------:R-:W-:Y:S02]  /*260e0*/  IMAD.MOV.U32 R29, RZ, RZ, R7 ;  /* 0x000000ffff1d7224 */ /* 0x000fe400078e0007 */
[----:B------:R-:W-:Y:S02]  /*260f0*/  IMAD.MOV.U32 R8, RZ, RZ, R21 ;  /* 0x000000ffff087224 */ /* 0x000fe400078e0015 */
[----:B------:R-:W-:-:S05]  /*26100*/  IMAD.MOV.U32 R9, RZ, RZ, R20 ;  /* 0x000000ffff097224 */ /* 0x000fca00078e0014 */
[----:B------:R-:W-:Y:S04]  /*26110*/  STL.64 [R1+0xea8], R8 ;  /* 0x000ea80801007387 */ /* 0x000fe80000100a00 */
[----:B------:R-:W2:Y:S04]  /*26120*/  LDL.LU R20, [R1+0x120] ;  /* 0x0001200001147983 */ /* 0x000ea80000300800 */
[----:B------:R-:W2:Y:S01]  /*26130*/  LDL.LU R21, [R1+0x124] ;  /* 0x0001240001157983 */ /* 0x000ea20000300800 */
[----:B----4-:R-:W-:-:S15]  /*26140*/  HMMA.16816.F32 R4, R16, R4, R24 ;  /* 0x000000041004723c */ /* 0x010fde0000001818 */
[----:B------:R-:W-:-:S04]  /*26150*/  NOP ;  /* 0x0000000000007918 */ /* 0x000fc80000000000 */
[----:B------:R0:W-:Y:S04]  /*26160*/  STL.64 [R1+0xe40], R6 ;  /* 0x000e400601007387 */ /* 0x0001e80000100a00 */
[----:B------:R1:W-:Y:S04]  /*26170*/  STL.64 [R1+0xe38], R4 ;  /* 0x000e380401007387 */ /* 0x0003e80000100a00 */
[----:B0-----:R-:W3:Y:S04]  /*26180*/  LDL.LU R6, [R1+0x108] ;  /* 0x0001080001067983 */ /* 0x001ee80000300800 */
[----:B------:R-:W3:Y:S04]  /*26190*/  LDL.LU R7, [R1+0x10c] ;  /* 0x00010c0001077983 */ /* 0x000ee80000300800 */
[----:B------:R-:W4:Y:S04]  /*261a0*/  LDL.LU R24, [R1+0x130] ;  /* 0x0001300001187983 */ /* 0x000f280000300800 */
[----:B------:R-:W4:Y:S04]  /*261b0*/  LDL.LU R25, [R1+0x134] ;  /* 0x0001340001197983 */ /* 0x000f280000300800 */
[----:B------:R-:W4:Y:S01]  /*261c0*/  LDL.LU R8, [R1+0x10] ;  /* 0x0000100001087983 */ /* 0x000f220000300800 */
[----:B------:R-:W-:-:S03]  /*261d0*/  IMAD.MOV.U32 R14, RZ, RZ, R10 ;  /* 0x000000ffff0e7224 */ /* 0x000fc600078e000a */
[----:B------:R-:W4:Y:S01]  /*261e0*/  LDL.LU R9, [R1+0x14] ;  /* 0x0000140001097983 */ /* 0x000f220000300800 */
[----:B------:R-:W-:-:S03]  /*261f0*/  IMAD.MOV.U32 R3, RZ, RZ, R11 ;  /* 0x000000ffff037224 */ /* 0x000fc600078e000b */
[----:B------:R-:W4:Y:S04]  /*26200*/  LDL.LU R10, [R1+0x18] ;  /* 0x00001800010a7983 */ /* 0x000f280000300800 */
[----:B------:R-:W4:Y:S01]  /*26210*/  LDL.LU R11, [R1+0x1c] ;  /* 0x00001c00010b7983 */ /* 0x000f220000300800 */
[----:B-1----:R-:W-:Y:S02]  /*26220*/  IMAD.MOV.U32 R4, RZ, RZ, R23 ;  /* 0x000000ffff047224 */ /* 0x002fe400078e0017 */
[----:B------:R-:W-:Y:S01]  /*26230*/  IMAD.MOV.U32 R5, RZ, RZ, R15 ;  /* 0x000000ffff057224 */ /* 0x000fe200078e000f */
[----:B---3--:R0:W-:Y:S04]  /*26240*/  STL.64 [R1+0xe50], R6 ;  /* 0x000e500601007387 */ /* 0x0081e80000100a00 */
[----:B------:R-:W3:Y:S04]  /*26250*/  LDL.LU R23, [R1+0xed0] ;  /* 0x000ed00001177983 */ /* 0x000ee80000300800 */
[----:B------:R-:W2:Y:S01]  /*26260*/  LDL.LU R15, [R1+0xecc] ;  /* 0x000ecc00010f7983 */ /* 0x000ea20000300800 */
[----:B0-----:R-:W-:-:S03]  /*26270*/  IMAD.MOV.U32 R6, RZ, RZ, R14 ;  /* 0x000000ffff067224 */ /* 0x001fc600078e000e */
[----:B------:R-:W3:Y:S01]  /*26280*/  LDL.LU R14, [R1+0xec8] ;  /* 0x000ec800010e7983 */ /* 0x000ee20000300800 */
[----:B------:R-:W-:-:S03]  /*26290*/  IMAD.MOV.U32 R7, RZ, RZ, R3 ;  /* 0x000000ffff077224 */ /* 0x000fc600078e0003 */
[----:B------:R-:W4:Y:S04]  /*262a0*/  LDL.LU R3, [R1+0xec4] ;  /* 0x000ec40001037983 */ /* 0x000f280000300800 */
[----:B------:R0:W-:Y:S04]  /*262b0*/  STL.64 [R1+0xe68], R6 ;  /* 0x000e680601007387 */ /* 0x0001e80000100a00 */
[----:B------:R1:W-:Y:S01]  /*262c0*/  STL.64 [R1+0xe60], R4 ;  /* 0x000e600401007387 */ /* 0x0003e20000100a00 */
[----:B0-----:R-:W-:Y:S02]  /*262d0*/  IMAD.MOV.U32 R6, RZ, RZ, R28 ;  /* 0x000000ffff067224 */ /* 0x001fe400078e001c */
[----:B------:R-:W-:-:S02]  /*262e0*/  IMAD.MOV.U32 R7, RZ, RZ, R2 ;  /* 0x000000ffff077224 */ /* 0x000fc400078e0002 */
[----:B-1----:R-:W-:Y:S02]  /*262f0*/  IMAD.MOV.U32 R4, RZ, RZ, R12 ;  /* 0x000000ffff047224 */ /* 0x002fe400078e000c */
[----:B------:R-:W-:Y:S01]  /*26300*/  IMAD.MOV.U32 R5, RZ, RZ, R13 ;  /* 0x000000ffff057224 */ /* 0x000fe200078e000d */
[----:B------:R-:W4:Y:S04]  /*26310*/  LDL.LU R12, [R1+0xec0] ;  /* 0x000ec000010c7983 */ /* 0x000f280000300800 */
[----:B------:R-:W4:Y:S04]  /*26320*/  LDL.LU R13, [R1+0xebc] ;  /* 0x000ebc00010d7983 */ /* 0x000f280000300800 */
[----:B------:R-:W-:Y:S04]  /*26330*/  STL.64 [R1+0xe88], R6 ;  /* 0x000e880601007387 */ /* 0x000fe80000100a00 */
[----:B------:R2:W-:Y:S02]  /*26340*/  STL.64 [R1+0xe80], R4 ;  /* 0x000e800401007387 */ /* 0x0005e40000100a00 */
[----:B--2---:R-:W-:-:S02]  /*26350*/  IMAD.MOV.U32 R5, RZ, RZ, R15 ;  /* 0x000000ffff057224 */ /* 0x004fc400078e000f */
[----:B---3--:R-:W-:Y:S02]  /*26360*/  IMAD.MOV.U32 R4, RZ, RZ, R14 ;  /* 0x000000ffff047224 */ /* 0x008fe400078e000e */
[----:B------:R-:W2:Y:S04]  /*26370*/  LDL.LU R14, [R1+0xeb8] ;  /* 0x000eb800010e7983 */ /* 0x000ea80000300800 */
[----:B------:R-:W2:Y:S01]  /*26380*/  LDL.LU R15, [R1+0xeb4] ;  /* 0x000eb400010f7983 */ /* 0x000ea20000300800 */
[----:B------:R-:W-:Y:S02]  /*26390*/  IMAD.MOV.U32 R6, RZ, RZ, R23 ;  /* 0x000000ffff067224 */ /* 0x000fe400078e0017 */
[----:B------:R-:W-:-:S05]  /*263a0*/  IMAD.MOV.U32 R7, RZ, RZ, R22 ;  /* 0x000000ffff077224 */ /* 0x000fca00078e0016 */
[----:B------:R0:W-:Y:S04]  /*263b0*/  STL.64 [R1+0xea0], R6 ;  /* 0x000ea00601007387 */ /* 0x0001e80000100a00 */
[----:B------:R1:W-:Y:S01]  /*263c0*/  STL.64 [R1+0xe98], R4 ;  /* 0x000e980401007387 */ /* 0x0003e20000100a00 */
[C---:B----4-:R-:W-:Y:S01]  /*263d0*/  HMMA.16816.F32 R24, R16.reuse, R24, R8 ;  /* 0x000000181018723c */ /* 0x050fe20000001808 */
[----:B0-----:R-:W-:Y:S02]  /*263e0*/  IMAD.MOV.U32 R6, RZ, RZ, R3 ;  /* 0x000000ffff067224 */ /* 0x001fe400078e0003 */
[----:B-1----:R-:W3:Y:S04]  /*263f0*/  LDL.LU R4, [R1+0x40] ;  /* 0x0000400001047983 */ /* 0x002ee80000300800 */
[----:B------:R-:W3:Y:S04]  /*26400*/  LDL.LU R5, [R1+0x44] ;  /* 0x0000440001057983 */ /* 0x000ee80000300800 */
[----:B------:R-:W4:Y:S04]  /*26410*/  LDL.LU R3, [R1+0xeb0] ;  /* 0x000eb00001037983 */ /* 0x000f280000300800 */
[----:B------:R-:W3:Y:S01]  /*26420*/  LDL.LU R7, [R1+0x4c] ;  /* 0x00004c0001077983 */ /* 0x000ee20000300800 */
[----:B--2---:R-:W-:Y:S03]  /*26430*/  HMMA.16816.F32 R20, R16, R20, R12 ;  /* 0x000000141014723c */ /* 0x004fe6000000180c */
[----:B------:R-:W2:Y:S04]  /*26440*/  LDL.LU R14, [R1+0xc8] ;  /* 0x0000c800010e7983 */ /* 0x000ea80000300800 */
[----:B------:R-:W2:-:S12]  /*26450*/  LDL.LU R15, [R1+0xcc] ;  /* 0x0000cc00010f7983 */ /* 0x000e980000300800 */
[----:B------:R0:W-:Y:S04]  /*26460*/  STL.64 [R1+0xe30], R22 ;  /* 0x000e301601007387 */ /* 0x0001e80000100a00 */
[----:B------:R-:W-:Y:S04]  /*26470*/  STL.64 [R1+0xe28], R20 ;  /* 0x000e281401007387 */ /* 0x000fe80000100a00 */
[----:B0-----:R-:W2:Y:S04]  /*26480*/  LDL.LU R22, [R1+0x118] ;  /* 0x0001180001167983 */ /* 0x001ea80000300800 */
[----:B------:R-:W3:Y:S02]  /*26490*/  LDL.LU.64 R8, [R1+0xea8] ;  /* 0x000ea80001087983 */ /* 0x000ee40000300a00 */
[----:B---3--:R-:W-:Y:S02]  /*264a0*/  HMMA.16816.F32 R8, R16, R8, R4 ;  /* 0x000000081008723c */ /* 0x008fe40000001804 */
[----:B------:R-:W3:Y:S04]  /*264b0*/  LDL.LU.64 R6, [R1+0xea0] ;  /* 0x000ea00001067983 */ /* 0x000ee80000300a00 */
[----:B------:R-:W3:-:S13]  /*264c0*/  LDL.LU.64 R4, [R1+0xe98] ;  /* 0x000e980001047983 */ /* 0x000eda0000300a00 */
[----:B------:R-:W-:Y:S01]  /*264d0*/  IMAD.MOV.U32 R2, RZ, RZ, R9 ;  /* 0x000000ffff027224 */ /* 0x000fe200078e0009 */
[----:B------:R0:W-:Y:S04]  /*264e0*/  STL [R1+0x60], R8 ;  /* 0x0000600801007387 */ /* 0x0001e80000100800 */
[----:B0-----:R-:W3:Y:S01]  /*264f0*/  LDL.LU.64 R8, [R1+0xe90] ;  /* 0x000e900001087983 */ /* 0x001ee20000300a00 */
[----:B----4-:R-:W-:Y:S02]  /*26500*/  IMAD.MOV.U32 R23, RZ, RZ, R3 ;  /* 0x000000ffff177224 */ /* 0x010fe400078e0003 */
[----:B------:R-:W-:Y:S02]  /*26510*/  IMAD.MOV.U32 R28, RZ, RZ, R10 ;  /* 0x000000ffff1c7224 */ /* 0x000fe400078e000a */
[----:B------:R-:W-:Y:S01]  /*26520*/  IMAD.MOV.U32 R3, RZ, RZ, R11 ;  /* 0x000000ffff037224 */ /* 0x000fe200078e000b */
[----:B---3--:R-:W-:Y:S01]  /*26530*/  HMMA.16816.F32 R16, R16, R8, R4 ;  /* 0x000000081010723c */ /* 0x008fe20000001804 */
[----:B------:R-:W2:Y:S04]  /*26540*/  LDL.LU.64 R6, [R1+0xe88] ;  /* 0x000e880001067983 */ /* 0x000ea80000300a00 */
[----:B------:R-:W2:Y:S04]  /*26550*/  LDL.LU.64 R4, [R1+0xe80] ;  /* 0x000e800001047983 */ /* 0x000ea80000300a00 */
[----:B------:R-:W2:Y:S04]  /*26560*/  LDL.LU.64 R10, [R1+0xe78] ;  /* 0x000e7800010a7983 */ /* 0x000ea80000300a00 */
[----:B------:R-:W2:Y:S06]  /*26570*/  LDL.LU.64 R8, [R1+0xe70] ;  /* 0x000e700001087983 */ /* 0x000eac0000300a00 */
[----:B------:R0:W-:Y:S04]  /*26580*/  STL.64 [R1+0xe00], R18 ;  /* 0x000e001201007387 */ /* 0x0001e80000100a00 */
[----:B------:R-:W-:Y:S04]  /*26590*/  STL.64 [R1+0xdf8], R16 ;  /* 0x000df81001007387 */ /* 0x000fe80000100a00 */
[----:B0-----:R-:W3:Y:S04]  /*265a0*/  LDL.LU R18, [R1+0xe8] ;  /* 0x0000e80001127983 */ /* 0x001ee80000300800 */
[----:B------:R-:W3:Y:S01]  /*265b0*/  LDL.LU R19, [R1+0xec] ;  /* 0x0000ec0001137983 */ /* 0x000ee20000300800 */
[----:B--2---:R-:W-:Y:S03]  /*265c0*/  HMMA.16816.F32 R12, R8, R14, R4 ;  /* 0x0000000e080c723c */ /* 0x004fe60000001804 */
[----:B------:R-:W3:Y:S04]  /*265d0*/  LDL.LU.64 R6, [R1+0xe68] ;  /* 0x000e680001067983 */ /* 0x000ee80000300a00 */
[----:B------:R-:W3:-:S12]  /*265e0*/  LDL.LU.64 R4, [R1+0xe60] ;  /* 0x000e600001047983 */ /* 0x000ed80000300a00 */
[----:B------:R0:W-:Y:S04]  /*265f0*/  STL [R1+0xde8], R12 ;  /* 0x000de80c01007387 */ /* 0x0001e80000100800 */
[----:B------:R1:W-:Y:S04]  /*26600*/  STL [R1+0xde4], R13 ;  /* 0x000de40d01007387 */ /* 0x0003e80000100800 */
[----:B------:R2:W-:Y:S04]  /*26610*/  STL [R1+0xde0], R14 ;  /* 0x000de00e01007387 */ /* 0x0005e80000100800 */
[----:B------:R4:W-:Y:S04]  /*26620*/  STL [R1+0xddc], R15 ;  /* 0x000ddc0f01007387 */ /* 0x0009e80000100800 */
[----:B0-----:R-:W3:Y:S01]  /*26630*/  LDL.LU R12, [R1+0x20] ;  /* 0x00002000010c7983 */ /* 0x001ee20000300800 */
[----:B-1----:R-:W-:-:S03]  /*26640*/  IMAD.MOV.U32 R13, RZ, RZ, R0 ;  /* 0x000000ffff0d7224 */ /* 0x002fc600078e0000 */
[----:B------:R-:W3:Y:S04]  /*26650*/  LDL.LU R0, [R1+0xe5c] ;  /* 0x000e5c0001007983 */ /* 0x000ee80000300800 */
[----:B--2---:R-:W2:Y:S01]  /*26660*/  LDL.LU R14, [R1+0x28] ;  /* 0x00002800010e7983 */ /* 0x004ea20000300800 */
[----:B----4-:R-:W-:-:S03]  /*26670*/  IMAD.MOV.U32 R15, RZ, RZ, R29 ;  /* 0x000000ffff0f7224 */ /* 0x010fc600078e001d */
[----:B------:R-:W4:Y:S01]  /*26680*/  LDL.LU R29, [R1+0xe58] ;  /* 0x000e5800011d7983 */ /* 0x000f220000300800 */
[----:B---3--:R-:W-:Y:S03]  /*26690*/  HMMA.16816.F32 R16, R8, R18, R4 ;  /* 0x000000120810723c */ /* 0x008fe60000001804 */
[----:B------:R-:W2:-:S15]  /*266a0*/  LDL.LU.64 R6, [R1+0xe50] ;  /* 0x000e500001067983 */ /* 0x000e9e0000300a00 */
[----:B------:R-:W-:Y:S01]  /*266b0*/  NOP ;  /* 0x0000000000007918 */ /* 0x000fe20000000000 */
[----:B------:R-:W-:Y:S04]  /*266c0*/  STL.64 [R1+0x50], R16 ;  /* 0x0000501001007387 */ /* 0x000fe80000100a00 */
[----:B------:R0:W-:Y:S04]  /*266d0*/  STL.64 [R1+0x58], R18 ;  /* 0x0000581201007387 */ /* 0x0001e80000100a00 */
[----:B0-----:R-:W3:Y:S01]  /*266e0*/  LDL.LU R18, [R1+0xf8] ;  /* 0x0000f80001127983 */ /* 0x001ee20000300800 */
[----:B------:R-:W-:-:S03]  /*266f0*/  IMAD.MOV.U32 R19, RZ, RZ, R0 ;  /* 0x000000ffff137224 */ /* 0x000fc600078e0000 */
[----:B------:R-:W4:Y:S01]  /*26700*/  LDL.LU R0, [R1+0xe48] ;  /* 0x000e480001007983 */ /* 0x000f220000300800 */
[----:B--2---:R-:W-:-:S15]  /*26710*/  HMMA.16816.F32 R4, R8, R6, R12 ;  /* 0x000000060804723c */ /* 0x004fde000000180c */
[----:B------:R-:W-:-:S04]  /*26720*/  NOP ;  /* 0x0000000000007918 */ /* 0x000fc80000000000 */
[----:B------:R-:W-:Y:S02]  /*26730*/  IMAD.MOV.U32 R14, RZ, RZ, R6 ;  /* 0x000000ffff0e7224 */ /* 0x000fe400078e0006 */
[----:B------:R-:W-:Y:S02]  /*26740*/  IMAD.MOV.U32 R15, RZ, RZ, R7 ;  /* 0x000000ffff0f7224 */ /* 0x000fe400078e0007 */
[----:B------:R-:W-:Y:S02]  /*26750*/  IMAD.MOV.U32 R12, RZ, RZ, R4 ;  /* 0x000000ffff0c7224 */ /* 0x000fe400078e0004 */
[----:B------:R-:W-:Y:S01]  /*26760*/  IMAD.MOV.U32 R13, RZ, RZ, R5 ;  /* 0x000000ffff0d7224 */ /* 0x000fe200078e0005 */
[----:B---3--:R0:W-:Y:S04]  /*26770*/  STL.64 [R1+0xe18], R18 ;  /* 0x000e181201007387 */ /* 0x0081e80000100a00 */
[----:B0-----:R-:W2:Y:S04]  /*26780*/  LDL.LU R18, [R1+0x138] ;  /* 0x0001380001127983 */ /* 0x001ea80000300800 */
[----:B------:R-:W2:Y:S04]  /*26790*/  LDL.LU R19, [R1+0x13c] ;  /* 0x00013c0001137983 */ /* 0x000ea80000300800 */
[----:B------:R-:W3:Y:S04]  /*267a0*/  LDL.LU.64 R6, [R1+0xe40] ;  /* 0x000e400001067983 */ /* 0x000ee80000300a00 */
[----:B------:R-:W3:Y:S04]  /*267b0*/  LDL.LU.64 R4, [R1+0xe38] ;  /* 0x000e380001047983 */ /* 0x000ee80000300a00 */
[----:B------:R-:W-:Y:S04]  /*267c0*/  STL [R1+0xdf0], R12 ;  /* 0x000df00c01007387 */ /* 0x000fe80000100800 */
[----:B------:R-:W-:Y:S01]  /*267d0*/  STL [R1+0xdec], R13 ;  /* 0x000dec0d01007387 */ /* 0x000fe20000100800 */
[----:B---3--:R-:W-:Y:S03]  /*267e0*/  HMMA.16816.F32 R4, R8, R22, R4 ;  /* 0x000000160804723c */ /* 0x008fe60000001804 */
[----:B------:R-:W3:Y:S04]  /*267f0*/  LDL.LU.64 R22, [R1+0xe30] ;  /* 0x000e300001167983 */ /* 0x000ee80000300a00 */
[----:B------:R-:W3:-:S12]  /*26800*/  LDL.LU.64 R20, [R1+0xe28] ;  /* 0x000e280001147983 */ /* 0x000ed80000300a00 */
[----:B------:R-:W-:Y:S04]  /*26810*/  STL.64 [R1+0x30], R4 ;  /* 0x0000300401007387 */ /* 0x000fe80000100a00 */
[----:B------:R0:W-:Y:S04]  /*26820*/  STL.64 [R1+0x38], R6 ;  /* 0x0000380601007387 */ /* 0x0001e80000100a00 */
[----:B0-----:R-:W3:Y:S01]  /*26830*/  LDL.LU R6, [R1+0x128] ;  /* 0x0001280001067983 */ /* 0x001ee20000300800 */
[----:B----4-:R-:W-:-:S03]  /*26840*/  IMAD.MOV.U32 R7, RZ, RZ, R0 ;  /* 0x000000ffff077224 */ /* 0x010fc600078e0000 */
[----:B------:R-:W4:Y:S01]  /*26850*/  LDL.LU R0, [R1+0xe24] ;  /* 0x000e240001007983 */ /* 0x000f220000300800 */
[C---:B--2---:R-:W-:Y:S08]  /*26860*/  HMMA.16816.F32 R16, R8.reuse, R18, R24 ;  /* 0x000000120810723c */ /* 0x044ff00000001818 */
[----:B---3--:R-:W-:Y:S01]  /*26870*/  HMMA.16816.F32 R20, R8, R6, R20 ;  /* 0x000000060814723c */ /* 0x008fe20000001814 */
[----:B------:R-:W0:Y:S04]  /*26880*/  LDSM.16.MT88.4 R4, [R29+0x10800] ;  /* 0x010800001d04783b */ /* 0x000e280000004200 */
[----:B----4-:R-:W-:-:S14]  /*26890*/  LDSM.16.M88.4 R24, [R0+UR5+0x6080] ;  /* 0x006080050018783b */ /* 0x010fdc0008000200 */
[----:B------:R-:W-:Y:S04]  /*268a0*/  STL.64 [R1+0x20], R20 ;  /* 0x0000201401007387 */ /* 0x000fe80000100a00 */
[----:B------:R-:W-:Y:S04]  /*268b0*/  STL.64 [R1+0x28], R22 ;  /* 0x0000281601007387 */ /* 0x000fe80000100a00 */
[----:B------:R-:W1:Y:S04]  /*268c0*/  LDSM.16.M88.4 R20, [R0+UR5+0x80] ;  /* 0x000080050014783b */ /* 0x000e680008000200 */
[----:B0-----:R-:W-:Y:S04]  /*268d0*/  STL.64 [R1+0xe10], R6 ;  /* 0x000e100601007387 */ /* 0x001fe80000100a00 */
[----:B------:R-:W-:Y:S04]  /*268e0*/  STL.64 [R1+0x10], R16 ;  /* 0x0000101001007387 */ /* 0x000fe80000100a00 */
[----:B------:R-:W-:Y:S04]  /*268f0*/  STL.64 [R1+0x18], R18 ;  /* 0x0000181201007387 */ /* 0x000fe80000100a00 */
[----:B------:R-:W0:Y:S04]  /*26900*/  LDSM.16.M88.4 R16, [R0+UR5+0x2080] ;  /* 0x002080050010783b */ /* 0x000e280008000200 */
[----:B------:R2:W-:Y:S04]  /*26910*/  STL.64 [R1+0xe08], R4 ;  /* 0x000e080401007387 */ /* 0x0005e80000100a00 */
[----:B--2---:R-:W2:Y:S01]  /*26920*/  LDL.LU R4, [R1+0x60] ;  /* 0x0000600001047983 */ /* 0x004ea20000300800 */
[----:B------:R-:W-:-:S03]  /*26930*/  IMAD.MOV.U32 R5, RZ, RZ, R2 ;  /* 0x000000ffff057224 */ /* 0x000fc600078e0002 */
[----:B------:R-:W3:Y:S04]  /*26940*/  LDL.LU R2, [R1+0xe20] ;  /* 0x000e200001027983 */ /* 0x000ee80000300800 */
[----:B-1----:R-:W-:Y:S04]  /*26950*/  STL.64 [R1+0x80], R20 ;  /* 0x0000801401007387 */ /* 0x002fe80000100a00 */
[----:B------:R-:W-:Y:S04]  /*26960*/  STL.64 [R1+0x88], R22 ;  /* 0x0000881601007387 */ /* 0x000fe80000100a00 */
[----:B------:R-:W1:Y:S01]  /*26970*/  LDSM.16.M88.4 R20, [R0+UR5+0x4080] ;  /* 0x004080050014783b */ /* 0x000e620008000200 */
[----:B0-----:R-:W-:-:S03]  /*26980*/  IMAD.MOV.U32 R12, RZ, RZ, R16 ;  /* 0x000000ffff0c7224 */ /* 0x001fc600078e0010 */
[----:B------:R-:W-:Y:S01]  /*26990*/  STL.64 [R1+0x78], R18 ;  /* 0x0000781201007387 */ /* 0x000fe20000100a00 */
[----:B------:R-:W-:-:S03]  /*269a0*/  IMAD.MOV.U32 R13, RZ, RZ, R17 ;  /* 0x000000ffff0d7224 */ /* 0x000fc600078e0011 */
[----:B------:R-:W0:Y:S01]  /*269b0*/  LDSM.16.M88.4 R16, [R0+UR5+0x8080] ;  /* 0x008080050010783b */ /* 0x000e220008000200 */
[----:B------:R-:W-:Y:S02]  /*269c0*/  IMAD.MOV.U32 R7, RZ, RZ, R3 ;  /* 0x000000ffff077224 */ /* 0x000fe400078e0003 */
[----:B------:R-:W-:-:S05]  /*269d0*/  IMAD.MOV.U32 R3, RZ, RZ, R27 ;  /* 0x000000ffff037224 */ /* 0x000fca00078e001b */
[----:B------:R-:W-:Y:S04]  /*269e0*/  STL [R1+0xdd8], R3 ;  /* 0x000dd80301007387 */ /* 0x000fe80000100800 */
[----:B-1----:R-:W-:Y:S04]  /*269f0*/  STL.64 [R1+0x98], R22 ;  /* 0x0000981601007387 */ /* 0x002fe80000100a00 */
[----:B------:R-:W-:Y:S04]  /*26a00*/  STL.64 [R1+0xdd0], R20 ;  /* 0x000dd01401007387 */ /* 0x000fe80000100a00 */
[----:B0-----:R-:W-:Y:S04]  /*26a10*/  STL.64 [R1+0xb0], R16 ;  /* 0x0000b01001007387 */ /* 0x001fe80000100a00 */
[----:B------:R-:W-:Y:S04]  /*26a20*/  STL.64 [R1+0xb8], R18 ;  /* 0x0000b81201007387 */ /* 0x000fe80000100a00 */
[----:B------:R-:W0:Y:S01]  /*26a30*/  LDSM.16.M88.4 R16, [R0+UR5+0xa080] ;  /* 0x00a080050010783b */ /* 0x000e220008000200 */
[----:B------:R-:W-:-:S03]  /*26a40*/  IMAD.MOV.U32 R6, RZ, RZ, R28 ;  /* 0x000000ffff067224 */ /* 0x000fc600078e001c */
[----:B0-----:R-:W-:Y:S04]  /*26a50*/  STL.64 [R1+0xc0], R16 ;  /* 0x0000c01001007387 */ /* 0x001fe80000100a00 */
[----:B------:R-:W-:Y:S01]  /*26a60*/  STL [R1+0xc8], R18 ;  /* 0x0000c81201007387 */ /* 0x000fe20000100800 */
[----:B------:R-:W-:-:S03]  /*26a70*/  IMAD.MOV.U32 R28, RZ, RZ, R19 ;  /* 0x000000ffff1c7224 */ /* 0x000fc600078e0013 */
[----:B------:R-:W0:Y:S04]  /*26a80*/  LDSM.16.M88.4 R16, [R0+UR5+0xc080] ;  /* 0x00c080050010783b */ /* 0x000e280008000200 */
[----:B------:R1:W-:Y:S04]  /*26a90*/  STL [R1+0xa8], R26 ;  /* 0x0000a81a01007387 */ /* 0x0003e80000100800 */
[----:B------:R-:W-:Y:S04]  /*26aa0*/  STL.64 [R1+0xdc8], R24 ;  /* 0x000dc81801007387 */ /* 0x000fe80000100a00 */
[----:B-1----:R-:W4:Y:S04]  /*26ab0*/  LDL.LU R26, [R1+0x148] ;  /* 0x00014800011a7983 */ /* 0x002f280000300800 */
[----:B------:R-:W-:Y:S04]  /*26ac0*/  STL [R1+0xd38], R28 ;  /* 0x000d381c01007387 */ /* 0x000fe80000100800 */
[----:B0-----:R0:W-:Y:S04]  /*26ad0*/  STL.64 [R1+0xd8], R18 ;  /* 0x0000d81201007387 */ /* 0x0011e80000100a00 */
[----:B0-----:R-:W2:Y:S01]  /*26ae0*/  LDL.LU.64 R18, [R1+0xe18] ;  /* 0x000e180001127983 */ /* 0x001ea20000300a00 */
[----:B------:R-:W-:-:S02]  /*26af0*/  IMAD.MOV.U32 R21, RZ, RZ, R16 ;  /* 0x000000ffff157224 */ /* 0x000fc400078e0010 */
[----:B------:R-:W-:Y:S02]  /*26b00*/  IMAD.MOV.U32 R20, RZ, RZ, R17 ;  /* 0x000000ffff147224 */ /* 0x000fe400078e0011 */
[----:B--2---:R-:W-:Y:S01]  /*26b10*/  HMMA.16816.F32 R16, R8, R18, R4 ;  /* 0x000000120810723c */ /* 0x004fe20000001804 */
[----:B------:R-:W2:Y:S04]  /*26b20*/  LDL.LU.64 R6, [R1+0xe10] ;  /* 0x000e100001067983 */ /* 0x000ea80000300a00 */
[----:B------:R-:W2:-:S14]  /*26b30*/  LDL.LU.64 R4, [R1+0xe08] ;  /* 0x000e080001047983 */ /* 0x000e9c0000300a00 */
[----:B------:R-:W-:Y:S01]  /*26b40*/  IMAD.MOV.U32 R3, RZ, RZ, R18 ;  /* 0x000000ffff037224 */ /* 0x000fe200078e0012 */
[----:B------:R0:W-:Y:S01]  /*26b50*/  STL.64 [R1+0x60], R16 ;  /* 0x0000601001007387 */ /* 0x0001e20000100a00 */
[----:B------:R-:W-:-:S03]  /*26b60*/  IMAD.MOV.U32 R28, RZ, RZ, R19 ;  /* 0x000000ffff1c7224 */ /* 0x000fc600078e0013 */
[----:B------:R-:W4:Y:S04]  /*26b70*/  LDL.LU.64 R18, [R1+0xe00] ;  /* 0x000e000001127983 */ /* 0x000f280000300a00 */
[----:B0-----:R-:W4:Y:S01]  /*26b80*/  LDL.LU.64 R16, [R1+0xdf8] ;  /* 0x000df80001107983 */ /* 0x001f220000300a00 */
[----:B---3--:R-:W-:-:S07]  /*26b90*/  IMAD.MOV.U32 R27, RZ, RZ, R2 ;  /* 0x000000ffff1b7224 */ /* 0x008fce00078e0002 */
[----:B----4-:R-:W-:-:S15]  /*26ba0*/  HMMA.16816.F32 R8, R8, R26, R16 ;  /* 0x0000001a0808723c */ /* 0x010fde0000001810 */
[----:B------:R-:W-:-:S04]  /*26bb0*/  NOP ;  /* 0x0000000000007918 */ /* 0x000fc80000000000 */
[----:B------:R-:W-:Y:S01]  /*26bc0*/  IMAD.MOV.U32 R19, RZ, RZ, R10 ;  /* 0x000000ffff137224 */ /* 0x000fe200078e000a */
[----:B------:R-:W-:Y:S01]  /*26bd0*/  STL.64 [R1], R8 ;  /* 0x0000000801007387 */ /* 0x000fe20000100a00 */
[----:B------:R-:W-:-:S03]  /*26be0*/  IMAD.MOV.U32 R18, RZ, RZ, R11 ;  /* 0x000000ffff127224 */ /* 0x000fc600078e000b */
[----:B------:R-:W0:Y:S02]  /*26bf0*/  LDSM.16.M88.4 R8, [R0+UR5+0xe080] ;  /* 0x00e080050008783b */ /* 0x000e240008000200 */
[----:B0-----:R-:W-:Y:S02]  /*26c00*/  IMAD.MOV.U32 R17, RZ, RZ, R8 ;  /* 0x000000ffff117224 */ /* 0x001fe400078e0008 */
[----:B------:R-:W-:Y:S02]  /*26c10*/  IMAD.MOV.U32 R16, RZ, RZ, R9 ;  /* 0x000000ffff107224 */ /* 0x000fe400078e0009 */
[----:B------:R-:W-:Y:S02]  /*26c20*/  IMAD.MOV.U32 R2, RZ, RZ, R10 ;  /* 0x000000ffff027224 */ /* 0x000fe400078e000a */
[----:B------:R-:W-:Y:S02]  /*26c30*/  IMAD.MOV.U32 R0, RZ, RZ, R11 ;  /* 0x000000ffff007224 */ /* 0x000fe400078e000b */
[----:B------:R-:W0:Y:S04]  /*26c40*/  LDSM.16.MT88.4 R8, [R29+0x10a00] ;  /* 0x010a00001d08783b */ /* 0x000e280000004200 */
[----:B------:R-:W-:Y:S04]  /*26c50*/  STL [R1+0xd50], R0 ;  /* 0x000d500001007387 */ /* 0x000fe80000100800 */
[----:B------:R-:W-:Y:S04]  /*26c60*/  STL [R1+0xd3c], R2 ;  /* 0x000d3c0201007387 */ /* 0x000fe80000100800 */
[----:B0-----:R-:W-:Y:S04]  /*26c70*/  STL.64 [R1+0xd78], R10 ;  /* 0x000d780a01007387 */ /* 0x001fe80000100a00 */
[----:B------:R0:W-:Y:S02]  /*26c80*/  STL.64 [R1+0xd70], R8 ;  /* 0x000d700801007387 */ /* 0x0001e40000100a00 */
[----:B0-----:R-:W-:-:S02]  /*26c90*/  IMAD.MOV.U32 R8, RZ, RZ, R17 ;  /* 0x000000ffff087224 */ /* 0x001fc400078e0011 */
[----:B------:R-:W-:Y:S02]  /*26ca0*/  IMAD.MOV.U32 R9, RZ, RZ, R16 ;  /* 0x000000ffff097224 */ /* 0x000fe400078e0010 */
[----:B------:R-:W-:Y:S02]  /*26cb0*/  IMAD.MOV.U32 R16, RZ, RZ, R12 ;  /* 0x000000ffff107224 */ /* 0x000fe400078e000c */
[----:B------:R-:W-:Y:S01]  /*26cc0*/  IMAD.MOV.U32 R17, RZ, RZ, R13 ;  /* 0x000000ffff117224 */ /* 0x000fe200078e000d */
[----:B------:R0:W-:Y:S04]  /*26cd0*/  STL.64 [R1+0xd90], R8 ;  /* 0x000d900801007387 */ /* 0x0001e80000100a00 */
[----:B------:R-:W3:Y:S04]  /*26ce0*/  LDL.LU R12, [R1+0xdf0] ;  /* 0x000df000010c7983 */ /* 0x000ee80000300800 */
[----:B------:R-:W4:Y:S01]  /*26cf0*/  LDL.LU R13, [R1+0xdec] ;  /* 0x000dec00010d7983 */ /* 0x000f220000300800 */
[----:B------:R-:W-:-:S02]  /*26d00*/  IMAD.MOV.U32 R26, RZ, RZ, R14 ;  /* 0x000000ffff1a7224 */ /* 0x000fc400078e000e */
[----:B------:R-:W-:Y:S02]  /*26d10*/  IMAD.MOV.U32 R27, RZ, RZ, R15 ;  /* 0x000000ffff1b7224 */ /* 0x000fe400078e000f */
[----:B0-----:R-:W-:Y:S02]  /*26d20*/  IMAD.MOV.U32 R9, RZ, RZ, R20 ;  /* 0x000000ffff097224 */ /* 0x001fe400078e0014 */
[----:B------:R-:W-:Y:S01]  /*26d30*/  IMAD.MOV.U32 R8, RZ, RZ, R21 ;  /* 0x000000ffff087224 */ /* 0x000fe200078e0015 */
[----:B------:R-:W2:Y:S04]  /*26d40*/  LDL.LU R20, [R1+0x50] ;  /* 0x0000500001147983 */ /* 0x000ea80000300800 */
[----:B------:R-:W2:Y:S04]  /*26d50*/  LDL.LU R21, [R1+0x54] ;  /* 0x0000540001157983 */ /* 0x000ea80000300800 */
[----:B------:R-:W2:Y:S04]  /*26d60*/  LDL.LU R22, [R1+0x58] ;  /* 0x0000580001167983 */ /* 0x000ea80000300800 */
[----:B------:R-:W2:Y:S01]  /*26d70*/  LDL.LU R23, [R1+0x5c] ;  /* 0x00005c0001177983 */ /* 0x000ea20000300800 */
[----:B---3--:R-:W-:-:S02]  /*26d80*/  IMAD.MOV.U32 R24, RZ, RZ, R12 ;  /* 0x000000ffff187224 */ /* 0x008fc400078e000c */
[----:B----4-:R-:W-:Y:S01]  /*26d90*/  IMAD.MOV.U32 R25, RZ, RZ, R13 ;  /* 0x000000ffff197224 */ /* 0x010fe200078e000d */
[----:B------:R-:W2:Y:S04]  /*26da0*/  LDL.LU R12, [R1+0xde8] ;  /* 0x000de800010c7983 */ /* 0x000ea80000300800 */
[----:B------:R-:W2:Y:S04]  /*26db0*/  LDL.LU R13, [R1+0xde4] ;  /* 0x000de400010d7983 */ /* 0x000ea80000300800 */
[----:B------:R-:W2:Y:S04]  /*26dc0*/  LDL.LU R14, [R1+0xde0] ;  /* 0x000de000010e7983 */ /* 0x000ea80000300800 */
[----:B------:R-:W2:Y:S04]  /*26dd0*/  LDL.LU R15, [R1+0xddc] ;  /* 0x000ddc00010f7983 */ /* 0x000ea80000300800 */
[----:B------:R0:W-:Y:S04]  /*26de0*/  STL.64 [R1+0xda8], R8 ;  /* 0x000da80801007387 */ /* 0x0001e80000100a00 */
[----:B0-----:R-:W3:Y:S04]  /*26df0*/  LDL.LU R8, [R1+0xc0] ;  /* 0x0000c00001087983 */ /* 0x001ee80000300800 */
[----:B------:R-:W3:Y:S04]  /*26e00*/  LDL.LU R9, [R1+0xc4] ;  /* 0x0000c40001097983 */ /* 0x000ee80000300800 */
[----:B---3--:R0:W-:Y:S04]  /*26e10*/  STL.64 [R1+0xdc0], R8 ;  /* 0x000dc00801007387 */ /* 0x0081e80000100a00 */
[----:B0-----:R-:W2:Y:S04]  /*26e20*/  LDL.LU R8, [R1+0x80] ;  /* 0x0000800001087983 */ /* 0x001ea80000300800 */
[----:B------:R-:W2:Y:S04]  /*26e30*/  LDL.LU R9, [R1+0x84] ;  /* 0x0000840001097983 */ /* 0x000ea80000300800 */
[----:B------:R-:W-:Y:S01]  /*26e40*/  STL [R1+0xd54], R29 ;  /* 0x000d541d01007387 */ /* 0x000fe20000100800 */
[----:B--2---:R-:W-:Y:S03]  /*26e50*/  HMMA.16816.F32 R12, R4, R8, R12 ;  /* 0x00000008040c723c */ /* 0x004fe6000000180c */
[----:B------:R-:W2:Y:S04]  /*26e60*/  LDL.LU R8, [R1+0x20] ;  /* 0x0000200001087983 */ /* 0x000ea80000300800 */
[----:B------:R-:W2:Y:S04]  /*26e70*/  LDL.LU R9, [R1+0x24] ;  /* 0x0000240001097983 */ /* 0x000ea80000300800 */
[----:B------:R-:W2:Y:S04]  /*26e80*/  LDL.LU R10, [R1+0x28] ;  /* 0x00002800010a7983 */ /* 0x000ea80000300800 */
[----:B------:R-:W2:Y:S04]  /*26e90*/  LDL.LU R11, [R1+0x2c] ;  /* 0x00002c00010b7983 */ /* 0x000ea80000300800 */
[----:B------:R-:W-:Y:S04]  /*26ea0*/  STL.64 [R1+0xd88], R14 ;  /* 0x000d880e01007387 */ /* 0x000fe80000100a00 */
[----:B------:R0:W-:Y:S04]  /*26eb0*/  STL.64 [R1+0xd80], R12 ;  /* 0x000d800c01007387 */ /* 0x0001e80000100a00 */
[----:B0-----:R-:W3:Y:S04]  /*26ec0*/  LDL.LU R12, [R1] ;  /* 0x00000000010c7983 */ /* 0x001ee80000300800 */
[----:B------:R-:W3:Y:S01]  /*26ed0*/  LDL.LU R13, [R1+0x4] ;  /* 0x00000400010d7983 */ /* 0x000ee20000300800 */
[----:B------:R-:W-:-:S02]  /*26ee0*/  IMAD.MOV.U32 R14, RZ, RZ, R19 ;  /* 0x000000ffff0e7224 */ /* 0x000fc400078e0013 */
[----:B------:R-:W-:-:S05]  /*26ef0*/  IMAD.MOV.U32 R15, RZ, RZ, R18 ;  /* 0x000000ffff0f7224 */ /* 0x000fca00078e0012 */
[----:B------:R-:W-:Y:S04]  /*26f00*/  STL.64 [R1+0xda0], R14 ;  /* 0x000da00e01007387 */ /* 0x000fe80000100a00 */
[----:B---3--:R0:W-:Y:S04]  /*26f10*/  STL.64 [R1+0xd98], R12 ;  /* 0x000d980c01007387 */ /* 0x0081e80000100a00 */
[----:B0-----:R-:W3:Y:S04]  /*26f20*/  LDL.LU R12, [R1+0x60] ;  /* 0x00006000010c7983 */ /* 0x001ee80000300800 */
[----:B------:R-:W3:Y:S01]  /*26f30*/  LDL.LU R13, [R1+0x64] ;  /* 0x00006400010d7983 */ /* 0x000ee20000300800 */
[----:B------:R-:W-:-:S02]  /*26f40*/  IMAD.MOV.U32 R14, RZ, RZ, R3 ;  /* 0x000000ffff0e7224 */ /* 0x000fc400078e0003 */
[----:B------:R-:W-:Y:S01]  /*26f50*/  IMAD.MOV.U32 R15, RZ, RZ, R28 ;  /* 0x000000ffff0f7224 */ /* 0x000fe200078e001c */
[----:B------:R-:W4:Y:S04]  /*26f60*/  LDL.LU R3, [R1+0xdd8] ;  /* 0x000dd80001037983 */ /* 0x000f280000300800 */
[----:B------:R-:W-:Y:S01]  /*26f70*/  STL.64 [R1+0xdb8], R14 ;  /* 0x000db80e01007387 */ /* 0x000fe20000100a00 */
[C---:B------:R-:W-:Y:S03]  /*26f80*/  HMMA.16816.F32 R16, R4.reuse, R16, R20 ;  /* 0x000000100410723c */ /* 0x040fe60000001814 */
[----:B---3--:R0:W-:Y:S04]  /*26f90*/  STL.64 [R1+0xdb0], R12 ;  /* 0x000db00c01007387 */ /* 0x0081e80000100a00 */
[----:B0-----:R-:W3:Y:S04]  /*26fa0*/  LDL.LU R12, [R1+0x10] ;  /* 0x00001000010c7983 */ /* 0x001ee80000300800 */
[----:B------:R-:W3:Y:S04]  /*26fb0*/  LDL.LU R13, [R1+0x14] ;  /* 0x00001400010d7983 */ /* 0x000ee80000300800 */
[----:B------:R-:W3:Y:S04]  /*26fc0*/  LDL.LU R14, [R1+0x18] ;  /* 0x00001800010e7983 */ /* 0x000ee80000300800 */
[----:B------:R-:W3:Y:S04]  /*26fd0*/  LDL.LU R15, [R1+0x1c] ;  /* 0x00001c00010f7983 */ /* 0x000ee80000300800 */
[----:B------:R-:W2:Y:S04]  /*26fe0*/  LDL.LU.64 R20, [R1+0xdd0] ;  /* 0x000dd00001147983 */ /* 0x000ea80000300a00 */
[----:B------:R-:W-:Y:S04]  /*26ff0*/  STL [R1+0xd5c], R18 ;  /* 0x000d5c1201007387 */ /* 0x000fe80000100800 */
[----:B------:R-:W-:Y:S01]  /*27000*/  STL [R1+0xd58], R19 ;  /* 0x000d581301007387 */ /* 0x000fe20000100800 */
[----:B--2---:R-:W-:Y:S03]  /*27010*/  HMMA.16816.F32 R20, R4, R20, R24 ;  /* 0x000000140414723c */ /* 0x004fe60000001818 */
[----:B------:R-:W2:-:S15]  /*27020*/  LDL.LU.64 R24, [R1+0xdc8] ;  /* 0x000dc80001187983 */ /* 0x000e9e0000300a00 */
[----:B------:R-:W-:Y:S01]  /*27030*/  NOP ;  /* 0x0000000000007918 */ /* 0x000fe20000000000 */
[----:B------:R-:W-:Y:S04]  /*27040*/  STL.64 [R1+0xd48], R22 ;  /* 0x000d481601007387 */ /* 0x000fe80000100a00 */
[----:B------:R0:W-:Y:S04]  /*27050*/  STL.64 [R1+0xd40], R20 ;  /* 0x000d401401007387 */ /* 0x0001e80000100a00 */
[----:B0-----:R-:W2:Y:S04]  /*27060*/  LDL.LU R20, [R1+0x30] ;  /* 0x0000300001147983 */ /* 0x001ea80000300800 */
[----:B------:R-:W2:Y:S04]  /*27070*/  LDL.LU R21, [R1+0x34] ;  /* 0x0000340001157983 */ /* 0x000ea80000300800 */
[----:B------:R-:W2:Y:S04]  /*27080*/  LDL.LU R22, [R1+0x38] ;  /* 0x0000380001167983 */ /* 0x000ea80000300800 */
[----:B------:R-:W2:Y:S02]  /*27090*/  LDL.LU R23, [R1+0x3c] ;  /* 0x00003c0001177983 */ /* 0x000ea40000300800 */
[----:B--2---:R-:W-:Y:S02]  /*270a0*/  HMMA.16816.F32 R24, R4, R24, R20 ;  /* 0x000000180418723c */ /* 0x004fe40000001814 */
[----:B------:R-:W2:Y:S04]  /*270b0*/  LDL.LU R22, [R1+0x78] ;  /* 0x0000780001167983 */ /* 0x000ea80000300800 */
[----:B------:R-:W2:-:S13]  /*270c0*/  LDL.LU R23, [R1+0x7c] ;  /* 0x00007c0001177983 */ /* 0x000e9a0000300800 */
[----:B------:R-:W-:Y:S04]  /*270d0*/  STL.64 [R1+0xd30], R26 ;  /* 0x000d301a01007387 */ /* 0x000fe80000100a00 */
[----:B------:R0:W-:Y:S04]  /*270e0*/  STL.64 [R1+0xd28], R24 ;  /* 0x000d281801007387 */ /* 0x0001e80000100a00 */
[----:B0-----:R-:W2:Y:S04]  /*270f0*/  LDL.LU R24, [R1+0xb0] ;  /* 0x0000b00001187983 */ /* 0x001ea80000300800 */
[----:B------:R-:W2:Y:S02]  /*27100*/  LDL.LU R25, [R1+0xb4] ;  /* 0x0000b40001197983 */ /* 0x000ea40000300800 */
[----:B--2---:R-:W-:Y:S02]  /*27110*/  HMMA.16816.F32 R24, R4, R24, R8 ;  /* 0x000000180418723c */ /* 0x004fe40000001808 */
[----:B------:R-:W3:-:S15]  /*27120*/  LDL.LU.64 R8, [R1+0xdc0] ;  /* 0x000dc00001087983 */ /* 0x000ede0000300a00 */
[----:B------:R-:W-:Y:S02]  /*27130*/  NOP ;  /* 0x0000000000007918 */ /* 0x000fe40000000000 */
[----:B------:R-:W-:Y:S02]  /*27140*/  IMAD.MOV.U32 R21, RZ, RZ, R26 ;  /* 0x000000ffff157224 */ /* 0x000fe400078e001a */
[----:B------:R-:W-:Y:S01]  /*27150*/  IMAD.MOV.U32 R20, RZ, RZ, R27 ;  /* 0x000000ffff147224 */ /* 0x000fe200078e001b */
[----:B------:R-:W-:Y:S04]  /*27160*/  STL.64 [R1+0x20], R24 ;  /* 0x0000201801007387 */ /* 0x000fe80000100a00 */
[----:B------:R0:W-:Y:S04]  /*27170*/  STL.64 [R1+0xd68], R22 ;  /* 0x000d681601007387 */ /* 0x0001e80000100a00 */
[----:B------:R-:W-:Y:S04]  /*27180*/  STL.64 [R1+0xd60], R20 ;  /* 0x000d601401007387 */ /* 0x000fe80000100a00 */
[----:B0-----:R-:W2:Y:S04]  /*27190*/  LDL.LU R22, [R1+0x88] ;  /* 0x0000880001167983 */ /* 0x001ea80000300800 */
[----:B------:R-:W2:Y:S04]  /*271a0*/  LDL.LU R23, [R1+0x8c] ;  /* 0x00008c0001177983 */ /* 0x000ea80000300800 */
[----:B------:R-:W2:Y:S04]  /*271b0*/  LDL.LU R26, [R1+0x98] ;  /* 0x00009800011a7983 */ /* 0x000ea80000300800 */
[----:B------:R-:W2:Y:S01]  /*271c0*/  LDL.LU R27, [R1+0x9c] ;  /* 0x00009c00011b7983 */ /* 0x000ea20000300800 */
[----:B---3--:R-:W-:Y:S03]  /*271d0*/  HMMA.16816.F32 R8, R4, R8, R12 ;  /* 0x000000080408723c */ /* 0x008fe6000000180c */
[----:B------:R-:W3:Y:S04]  /*271e0*/  LDL.LU.64 R14, [R1+0xdb8] ;  /* 0x000db800010e7983 */ /* 0x000ee80000300a00 */
[----:B------:R-:W3:-:S12]  /*271f0*/  LDL.LU.64 R12, [R1+0xdb0] ;  /* 0x000db000010c7983 */ /* 0x000ed80000300a00 */
[----:B------:R-:W-:Y:S02]  /*27200*/  IMAD.MOV.U32 R18, RZ, RZ, R8 ;  /* 0x000000ffff127224 */ /* 0x000fe400078e0008 */
[----:B------:R-:W-:Y:S02]  /*27210*/  IMAD.MOV.U32 R19, RZ, RZ, R9 ;  /* 0x000000ffff137224 */ /* 0x000fe400078e0009 */
[----:B------:R-:W3:Y:S01]  /*27220*/  LDL.LU.64 R8, [R1+0xda8] ;  /* 0x000da80001087983 */ /* 0x000ee20000300a00 */
[----:B------:R-:W-:Y:S02]  /*27230*/  IMAD.MOV.U32 R29, RZ, RZ, R10 ;  /* 0x000000ffff1d7224 */ /* 0x000fe400078e000a */
[----:B------:R-:W-:Y:S02]  /*27240*/  IMAD.MOV.U32 R0, RZ, RZ, R11 ;  /* 0x000000ffff007224 */ /* 0x000fe400078e000b */
[----:B---3--:R-:W-:Y:S01]  /*27250*/  HMMA.16816.F32 R8, R4, R8, R12 ;  /* 0x000000080408723c */ /* 0x008fe2000000180c */
[----:B------:R-:W3:Y:S04]  /*27260*/  LDL.LU.64 R14, [R1+0xda0] ;  /* 0x000da000010e7983 */ /* 0x000ee80000300a00 */
[----:B------:R-:W3:-:S14]  /*27270*/  LDL.LU.64 R12, [R1+0xd98] ;  /* 0x000d9800010c7983 */ /* 0x000edc0000300a00 */
[----:B------:R-:W-:Y:S02]  /*27280*/  IMAD.MOV.U32 R2, RZ, RZ, R8 ;  /* 0x000000ffff027224 */ /* 0x000fe400078e0008 */
[----:B------:R-:W-:Y:S02]  /*27290*/  IMAD.MOV.U32 R28, RZ, RZ, R9 ;  /* 0x000000ffff1c7224 */ /* 0x000fe400078e0009 */
[----:B------:R-:W3:Y:S01]  /*272a0*/  LDL.LU.64 R8, [R1+0xd90] ;  /* 0x000d900001087983 */ /* 0x000ee20000300a00 */
[----:B------:R-:W-:Y:S02]  /*272b0*/  IMAD.MOV.U32 R25, RZ, RZ, R10 ;  /* 0x000000ffff197224 */ /* 0x000fe400078e000a */
[----:B------:R-:W-:Y:S01]  /*272c0*/  IMAD.MOV.U32 R24, RZ, RZ, R11 ;  /* 0x000000ffff187224 */ /* 0x000fe200078e000b */
[----:B---3--:R-:W-:Y:S01]  /*272d0*/  HMMA.16816.F32 R4, R4, R8, R12 ;  /* 0x000000080404723c */ /* 0x008fe2000000180c */
[----:B------:R-:W2:Y:S04]  /*272e0*/  LDL.LU.64 R14, [R1+0xd88] ;  /* 0x000d8800010e7983 */ /* 0x000ea80000300a00 */
[----:B------:R-:W2:Y:S04]  /*272f0*/  LDL.LU.64 R12, [R1+0xd80] ;  /* 0x000d8000010c7983 */ /* 0x000ea80000300a00 */
[----:B------:R-:W2:Y:S04]  /*27300*/  LDL.LU.64 R10, [R1+0xd78] ;  /* 0x000d7800010a7983 */ /* 0x000ea80000300a00 */
[----:B------:R-:W2:Y:S06]  /*27310*/  LDL.LU.64 R8, [R1+0xd70] ;  /* 0x000d700001087983 */ /* 0x000eac0000300a00 */
[----:B------:R-:W-:Y:S04]  /*27320*/  STL.64 [R1+0x50], R4 ;  /* 0x0000500401007387 */ /* 0x000fe80000100a00 */
[----:B------:R0:W-:Y:S04]  /*27330*/  STL.64 [R1+0x58], R6 ;  /* 0x0000580601007387 */ /* 0x0001e80000100a00 */
[----:B0-----:R-:W3:Y:S04]  /*27340*/  LDL.LU R6, [R1+0xb8] ;  /* 0x0000b80001067983 */ /* 0x001ee80000300800 */
[----:B------:R-:W3:Y:S01]  /*27350*/  LDL.LU R7, [R1+0xbc] ;  /* 0x0000bc0001077983 */ /* 0x000ee20000300800 */
[----:B--2---:R-:W-:Y:S03]  /*27360*/  HMMA.16816.F32 R12, R8, R22, R12 ;  /* 0x00000016080c723c */ /* 0x004fe6000000180c */
[----:B---3--:R0:W-:Y:S04]  /*27370*/  STL.64 [R1+0xd20], R6 ;  /* 0x000d200601007387 */ /* 0x0081e80000100a00 */
[----:B0-----:R-:W2:Y:S04]  /*27380*/  LDL.LU R6, [R1+0xa8] ;  /* 0x0000a80001067983 */ /* 0x001ea80000300800 */
[----:B------:R-:W3:Y:S04]  /*27390*/  LDL.LU.64 R22, [R1+0xd68] ;  /* 0x000d680001167983 */ /* 0x000ee80000300a00 */
[----:B------:R-:W2:Y:S04]  /*273a0*/  LDL.LU.64 R20, [R1+0xd60] ;  /* 0x000d600001147983 */ /* 0x000ea80000300a00 */
[----:B------:R-:W-:Y:S01]  /*273b0*/  STL.64 [R1], R12 ;  /* 0x0000000c01007387 */ /* 0x000fe20000100a00 */
[----:B----4-:R-:W-:-:S03]  /*273c0*/  IMAD.MOV.U32 R7, RZ, RZ, R3 ;  /* 0x000000ffff077224 */ /* 0x010fc600078e0003 */
[----:B------:R0:W-:Y:S01]  /*273d0*/  STL [R1+0x8], R14 ;  /* 0x0000080e01007387 */ /* 0x0001e20000100800 */
[----:B------:R-:W-:-:S03]  /*273e0*/  IMAD.MOV.U32 R3, RZ, RZ, R15 ;  /* 0x000000ffff037224 */ /* 0x000fc600078e000f */
[----:B0-----:R-:W4:Y:S04]  /*273f0*/  LDL.LU R14, [R1+0xd8] ;  /* 0x0000d800010e7983 */ /* 0x001f280000300800 */
[----:B------:R-:W4:Y:S01]  /*27400*/  LDL.LU R15, [R1+0xdc] ;  /* 0x0000dc00010f7983 */ /* 0x000f220000300800 */
[----:B------:R-:W-:Y:S02]  /*27410*/  IMAD.MOV.U32 R12, RZ, RZ, R18 ;  /* 0x000000ffff0c7224 */ /* 0x000fe400078e0012 */
[----:B------:R-:W-:Y:S01]  /*27420*/  IMAD.MOV.U32 R13, RZ, RZ, R19 ;  /* 0x000000ffff0d7224 */ /* 0x000fe200078e0013 */
[----:B----4-:R0:W-:Y:S04]  /*27430*/  STL.64 [R1+0xd00], R14 ;  /* 0x000d000e01007387 */ /* 0x0101e80000100a00 */
[----:B------:R-:W3:Y:S04]  /*27440*/  LDL.LU R18, [R1+0xd5c] ;  /* 0x000d5c0001127983 */ /* 0x000ee80000300800 */
[----:B------:R-:W3:Y:S01]  /*27450*/  LDL.LU R19, [R1+0xd58] ;  /* 0x000d580001137983 */ /* 0x000ee20000300800 */
[----:B0-----:R-:W-:-:S02]  /*27460*/  IMAD.MOV.U32 R14, RZ, RZ, R29 ;  /* 0x000000ffff0e7224 */ /* 0x001fc400078e001d */
[----:B------:R-:W-:Y:S01]  /*27470*/  IMAD.MOV.U32 R15, RZ, RZ, R0 ;  /* 0x000000ffff0f7224 */ /* 0x000fe200078e0000 */
[----:B------:R-:W4:Y:S04]  /*27480*/  LDL.LU R29, [R1+0xd54] ;  /* 0x000d5400011d7983 */ /* 0x000f280000300800 */
[----:B------:R-:W4:Y:S04]  /*27490*/  LDL.LU R0, [R1+0xd50] ;  /* 0x000d500001007983 */ /* 0x000f280000300800 */
[----:B------:R-:W-:Y:S04]  /*274a0*/  STL.64 [R1+0xd18], R14 ;  /* 0x000d180e01007387 */ /* 0x000fe80000100a00 */
[----:B------:R0:W-:Y:S04]  /*274b0*/  STL.64 [R1+0xd10], R12 ;  /* 0x000d100c01007387 */ /* 0x0001e80000100a00 */
[----:B0-----:R-:W4:Y:S04]  /*274c0*/  LDL.LU R12, [R1+0x20] ;  /* 0x00002000010c7983 */ /* 0x001f280000300800 */
[----:B------:R-:W4:Y:S01]  /*274d0*/  LDL.LU R13, [R1+0x24] ;  /* 0x00002400010d7983 */ /* 0x000f220000300800 */
[----:B--2---:R-:W-:-:S02]  /*274e0*/  IMAD.MOV.U32 R14, RZ, RZ, R21 ;  /* 0x000000ffff0e7224 */ /* 0x004fc400078e0015 */
[----:B------:R-:W-:Y:S01]  /*274f0*/  IMAD.MOV.U32 R15, RZ, RZ, R20 ;  /* 0x000000ffff0f7224 */ /* 0x000fe200078e0014 */
[----:B---3--:R-:W-:Y:S01]  /*27500*/  HMMA.16816.F32 R16, R8, R22, R16 ;  /* 0x000000160810723c */ /* 0x008fe20000001810 */
[----:B------:R-:W2:Y:S04]  /*27510*/  LDL.LU.64 R22, [R1+0xd48] ;  /* 0x000d480001167983 */ /* 0x000ea80000300a00 */
[----:B------:R-:W2:-:S14]  /*27520*/  LDL.LU.64 R20, [R1+0xd40] ;  /* 0x000d400001147983 */ /* 0x000e9c0000300a00 */
[----:B------:R-:W-:Y:S04]  /*27530*/  STL.64 [R1+0xcc0], R18 ;  /* 0x000cc01201007387 */ /* 0x000fe80000100a00 */
[----:B------:R0:W-:Y:S02]  /*27540*/  STL.64 [R1+0xcb8], R16 ;  /* 0x000cb81001007387 */ /* 0x0001e40000100a00 */
[----:B0-----:R-:W-:Y:S02]  /*27550*/  IMAD.MOV.U32 R16, RZ, RZ, R2 ;  /* 0x000000ffff107224 */ /* 0x001fe400078e0002 */
[----:B------:R-:W-:Y:S01]  /*27560*/  IMAD.MOV.U32 R17, RZ, RZ, R28 ;  /* 0x000000ffff117224 */ /* 0x000fe200078e001c */
[----:B------:R-:W3:Y:S04]  /*27570*/  LDL.LU R2, [R1+0xd3c] ;  /* 0x000d3c0001027983 */ /* 0x000ee80000300800 */
[----:B------:R-:W3:Y:S01]  /*27580*/  LDL.LU R28, [R1+0xd38] ;  /* 0x000d3800011c7983 */ /* 0x000ee20000300800 */
[----:B------:R-:W-:-:S02]  /*27590*/  IMAD.MOV.U32 R18, RZ, RZ, R25 ;  /* 0x000000ffff127224 */ /* 0x000fc400078e0019 */
[----:B------:R-:W-:Y:S01]  /*275a0*/  IMAD.MOV.U32 R19, RZ, RZ, R24 ;  /* 0x000000ffff137224 */ /* 0x000fe200078e0018 */
[----:B--2---:R-:W-:Y:S01]  /*275b0*/  HMMA.16816.F32 R20, R8, R26, R20 ;  /* 0x0000001a0814723c */ /* 0x004fe20000001814 */
[----:B------:R-:W2:Y:S04]  /*275c0*/  LDL.LU.64 R26, [R1+0xd30] ;  /* 0x000d3000011a7983 */ /* 0x000ea80000300a00 */
[----:B------:R-:W2:-:S14]  /*275d0*/  LDL.LU.64 R24, [R1+0xd28] ;  /* 0x000d280001187983 */ /* 0x000e9c0000300a00 */
[----:B------:R-:W-:Y:S01]  /*275e0*/  STL [R1+0xcb0], R23 ;  /* 0x000cb01701007387 */ /* 0x000fe20000100800 */
[----:B--2---:R-:W-:Y:S03]  /*275f0*/  HMMA.16816.F32 R24, R8, R6, R24 ;  /* 0x000000060818723c */ /* 0x004fe60000001818 */
[----:B------:R-:W4:-:S15]  /*27600*/  LDL.LU.64 R6, [R1+0xd20] ;  /* 0x000d200001067983 */ /* 0x000f1e0000300a00 */
[----:B------:R-:W-:Y:S01]  /*27610*/  NOP ;  /* 0x0000000000007918 */ /* 0x000fe20000000000 */
[----:B------:R-:W-:Y:S04]  /*27620*/  STL [R1+0xcac], R25 ;  /* 0x000cac1901007387 */ /* 0x000fe80000100800 */
[----:B------:R-:W-:Y:S04]  /*27630*/  STL [R1+0xca8], R26 ;  /* 0x000ca81a01007387 */ /* 0x000fe80000100800 */
[----:B------:R-:W-:Y:S01]  /*27640*/  STL [R1+0xca4], R27 ;  /* 0x000ca41b01007387 */ /* 0x000fe20000100800 */
[----:B----4-:R-:W-:Y:S03]  /*27650*/  HMMA.16816.F32 R4, R8, R6, R12 ;  /* 0x000000060804723c */ /* 0x010fe6000000180c */
[----:B------:R-:W2:Y:S04]  /*27660*/  LDL.LU.64 R14, [R1+0xd18] ;  /* 0x000d1800010e7983 */ /* 0x000ea80000300a00 */
[----:B------:R-:W2:-:S12]  /*27670*/  LDL.LU.64 R12, [R1+0xd10] ;  /* 0x000d1000010c7983 */ /* 0x000e980000300a00 */
[----:B------:R-:W-:Y:S04]  /*27680*/  STL [R1+0xc9c], R4 ;  /* 0x000c9c0401007387 */ /* 0x000fe80000100800 */
[----:B------:R-:W-:Y:S04]  /*27690*/  STL [R1+0xc98], R5 ;  /* 0x000c980501007387 */ /* 0x000fe80000100800 */
[----:B------:R0:W-:Y:S04]  /*276a0*/  STL [R1+0xc94], R6 ;  /* 0x000c940601007387 */ /* 0x0001e80000100800 */
[----:B------:R3:W-:Y:S04]  /*276b0*/  STL [R1+0xc90], R7 ;  /* 0x000c900701007387 */ /* 0x0007e80000100800 */
[----:B0-----:R-:W2:Y:S01]  /*276c0*/  LDL.LU R6, [R1+0xc8] ;  /* 0x0000c80001067983 */ /* 0x001ea20000300800 */
[----:B---3--:R-:W-:-:S03]  /*276d0*/  IMAD.MOV.U32 R7, RZ, RZ, R28 ;  /* 0x000000ffff077224 */ /* 0x008fc600078e001c */
[----:B------:R-:W3:Y:S04]  /*276e0*/  LDL.LU R28, [R1+0xd08] ;  /* 0x000d0800011c7983 */ /* 0x000ee80000300800 */
[----:B--2---:R-:W-:Y:S01]  /*276f0*/  HMMA.16816.F32 R4, R8, R6, R12 ;  /* 0x000000060804723c */ /* 0x004fe2000000180c */
[----:B------:R-:W2:-:S15]  /*27700*/  LDL.LU.64 R14, [R1+0xd00] ;  /* 0x000d0000010e7983 */ /* 0x000e9e0000300a00 */
[----:B------:R-:W-:-:S03]  /*27710*/  NOP ;  /* 0x0000000000007918 */ /* 0x000fc60000000000 */
[----:B------:R-:W-:Y:S04]  /*27720*/  STL.64 [R1+0x10], R4 ;  /* 0x0000100401007387 */ /* 0x000fe80000100a00 */
[----:B------:R2:W-:Y:S04]  /*27730*/  STL.64 [R1+0x18], R6 ;  /* 0x0000180601007387 */ /* 0x0005e80000100a00 */
[----:B------:R-:W-:Y:S04]  /*27740*/  STL.64 [R1+0xcf8], R10 ;  /* 0x000cf80a01007387 */ /* 0x000fe80000100a00 */
[----:B------:R-:W-:Y:S01]  /*27750*/  STL.64 [R1+0xcf0], R8 ;  /* 0x000cf00801007387 */ /* 0x000fe20000100a00 */
[----:B--2---:R-:W-:Y:S03]  /*27760*/  HMMA.16816.F32 R4, R8, R14, R16 ;  /* 0x0000000e0804723c */ /* 0x004fe60000001810 */
[----:B------:R-:W0:Y:S04]  /*27770*/  LDSM.16.MT88.4 R12, [R29+0x10c00] ;  /* 0x010c00001d0c783b */ /* 0x000e280000004200 */
[----:B---3--:R-:W1:Y:S04]  /*27780*/  LDSM.16.M88.4 R8, [R28+UR5+0x2080] ;  /* 0x002080051c08783b */ /* 0x008e680008000200 */
[----:B------:R-:W2:Y:S08]  /*27790*/  LDSM.16.M88.4 R16, [R28+UR5+0x80] ;  /* 0x000080051c10783b */ /* 0x000eb00008000200 */
[----:B------:R1:W-:Y:S04]  /*277a0*/  STL.64 [R1+0x40], R4 ;  /* 0x0000400401007387 */ /* 0x0003e80000100a00 */
[----:B------:R-:W-:Y:S04]  /*277b0*/  STL.64 [R1+0x48], R6 ;  /* 0x0000480601007387 */ /* 0x000fe80000100a00 */
[----:B0-----:R0:W-:Y:S01]  /*277c0*/  STL.64 [R1+0xce0], R14 ;  /* 0x000ce00e01007387 */ /* 0x0011e20000100a00 */
[----:B-1----:R-:W-:-:S02]  /*277d0*/  IMAD.MOV.U32 R5, RZ, RZ, R8 ;  /* 0x000000ffff057224 */ /* 0x002fc400078e0008 */
[----:B------:R-:W-:Y:S02]  /*277e0*/  IMAD.MOV.U32 R4, RZ, RZ, R9 ;  /* 0x000000ffff047224 */ /* 0x000fe400078e0009 */
[----:B0-----:R-:W-:Y:S02]  /*277f0*/  IMAD.MOV.U32 R14, RZ, RZ, R2 ;  /* 0x000000ffff0e7224 */ /* 0x001fe400078e0002 */
[----:B------:R-:W-:Y:S02]  /*27800*/  IMAD.MOV.U32 R15, RZ, RZ, R0 ;  /* 0x000000ffff0f7224 */ /* 0x000fe400078e0000 */
[----:B------:R-:W-:Y:S02]  /*27810*/  IMAD.MOV.U32 R2, RZ, RZ, R10 ;  /* 0x000000ffff027224 */ /* 0x000fe400078e000a */
[----:B------:R-:W-:Y:S02]  /*27820*/  IMAD.MOV.U32 R0, RZ, RZ, R11 ;  /* 0x000000ffff007224 */ /* 0x000fe400078e000b */
[----:B------:R-:W0:Y:S01]  /*27830*/  LDSM.16.M88.4 R8, [R28+UR5+0x4080] ;  /* 0x004080051c08783b */ /* 0x000e220008000200 */
[----:B--2---:R-:W-:-:S03]  /*27840*/  IMAD.MOV.U32 R7, RZ, RZ, R18 ;  /* 0x000000ffff077224 */ /* 0x004fc600078e0012 */
[----:B------:R-:W-:Y:S04]  /*27850*/  STL.64 [R1+0xcd8], R12 ;  /* 0x000cd80c01007387 */ /* 0x000fe80000100a00 */
[----:B------:R-:W-:Y:S04]  /*27860*/  STL [R1+0xca0], R7 ;  /* 0x000ca00701007387 */ /* 0x000fe80000100800 */
[----:B------:R-:W-:Y:S04]  /*27870*/  STL [R1+0xdc], R19 ;  /* 0x0000dc1301007387 */ /* 0x000fe80000100800 */
[----:B------:R1:W-:Y:S04]  /*27880*/  STL.64 [R1+0xce8], R16 ;  /* 0x000ce81001007387 */ /* 0x0003e80000100a00 */
[----:B-1----:R-:W2:Y:S04]  /*27890*/  LDL.LU R16, [R1+0x50] ;  /* 0x0000500001107983 */ /* 0x002ea80000300800 */
[----:B------:R-:W2:Y:S04]  /*278a0*/  LDL.LU R17, [R1+0x54] ;  /* 0x0000540001117983 */ /* 0x000ea80000300800 */
[----:B------:R-:W2:Y:S04]  /*278b0*/  LDL.LU R18, [R1+0x58] ;  /* 0x0000580001127983 */ /* 0x000ea80000300800 */
[----:B------:R-:W2:Y:S04]  /*278c0*/  LDL.LU R19, [R1+0x5c] ;  /* 0x00005c0001137983 */ /* 0x000ea80000300800 */
[----:B------:R-:W-:Y:S04]  /*278d0*/  STL [R1+0xc6c], R0 ;  /* 0x000c6c0001007387 */ /* 0x000fe80000100800 */
[----:B------:R-:W-:Y:S01]  /*278e0*/  STL [R1+0xc68], R2 ;  /* 0x000c680201007387 */ /* 0x000fe20000100800 */
[----:B0-----:R-:W-:-:S03]  /*278f0*/  IMAD.MOV.U32 R23, RZ, RZ, R8 ;  /* 0x000000ffff177224 */ /* 0x001fc600078e0008 */
[----:B------:R-:W-:Y:S01]  /*27900*/  STL.64 [R1+0xb8], R10 ;  /* 0x0000b80a01007387 */ /* 0x000fe20000100a00 */
[----:B------:R-:W-:-:S03]  /*27910*/  IMAD.MOV.U32 R25, RZ, RZ, R9 ;  /* 0x000000ffff197224 */ /* 0x000fc600078e0009 */
[----:B------:R-:W0:Y:S04]  /*27920*/  LDSM.16.M88.4 R8, [R28+UR5+0x6080] ;  /* 0x006080051c08783b */ /* 0x000e280008000200 */
[----:B------:R-:W-:Y:S04]  /*27930*/  STL.64 [R1+0xcd0], R22 ;  /* 0x000cd01601007387 */ /* 0x000fe80000100a00 */
[----:B------:R1:W-:Y:S04]  /*27940*/  STL.64 [R1+0xcc8], R20 ;  /* 0x000cc81401007387 */ /* 0x0003e80000100a00 */
[----:B-1----:R-:W3:Y:S04]  /*27950*/  LDL.LU R20, [R1] ;  /* 0x0000000001147983 */ /* 0x002ee80000300800 */
[----:B------:R-:W3:Y:S04]  /*27960*/  LDL.LU R21, [R1+0x4] ;  /* 0x0000040001157983 */ /* 0x000ee80000300800 */
[----:B------:R-:W3:Y:S04]  /*27970*/  LDL.LU R22, [R1+0x8] ;  /* 0x0000080001167983 */ /* 0x000ee80000300800 */
[----:B0-----:R-:W-:Y:S04]  /*27980*/  STL.64 [R1+0xa0], R8 ;  /* 0x0000a00801007387 */ /* 0x001fe80000100a00 */
[----:B------:R-:W-:Y:S04]  /*27990*/  STL.64 [R1+0xa8], R10 ;  /* 0x0000a80a01007387 */ /* 0x000fe80000100a00 */
[----:B------:R-:W0:Y:S04]  /*279a0*/  LDSM.16.M88.4 R8, [R28+UR5+0x8080] ;  /* 0x008080051c08783b */ /* 0x000e280008000200 */
[----:B0-----:R-:W-:Y:S04]  /*279b0*/  STL.64 [R1+0x90], R8 ;  /* 0x0000900801007387 */ /* 0x001fe80000100a00 */
[----:B------:R-:W-:Y:S04]  /*279c0*/  STL.64 [R1+0x98], R10 ;  /* 0x0000980a01007387 */ /* 0x000fe80000100a00 */
[----:B------:R-:W0:Y:S04]  /*279d0*/  LDSM.16.M88.4 R8, [R28+UR5+0xa080] ;  /* 0x00a080051c08783b */ /* 0x000e280008000200 */
[----:B0-----:R-:W-:Y:S04]  /*279e0*/  STL [R1+0x80], R8 ;  /* 0x0000800801007387 */ /* 0x001fe80000100800 */
        /* <DEDUP_REMOVED lines=8> */
[----:B------:R-:W-:Y:S04]  /*27a70*/  STL [R1+0xc70], R3 ;  /* 0x000c700301007387 */ /* 0x000fe80000100800 */
[----:B0-----:R0:W-:Y:S01]  /*27a80*/  STL [R1+0x68], R10 ;  /* 0x0000680a01007387 */ /* 0x0011e20000100800 */
[----:B------:R-:W-:Y:S02]  /*27a90*/  IMAD.MOV.U32 R28, RZ, RZ, R11 ;  /* 0x000000ffff1c7224 */ /* 0x000fe400078e000b */
[----:B------:R-:W-:-:S02]  /*27aa0*/  IMAD.MOV.U32 R26, RZ, RZ, R8 ;  /* 0x000000ffff1a7224 */ /* 0x000fc400078e0008 */
[----:B------:R-:W-:Y:S01]  /*27ab0*/  IMAD.MOV.U32 R27, RZ, RZ, R9 ;  /* 0x000000ffff1b7224 */ /* 0x000fe200078e0009 */
[----:B0-----:R-:W2:Y:S04]  /*27ac0*/  LDL.LU.64 R10, [R1+0xcf8] ;  /* 0x000cf800010a7983 */ /* 0x001ea80000300a00 */
[----:B------:R-:W2:Y:S04]  /*27ad0*/  LDL.LU.64 R8, [R1+0xcf0] ;  /* 0x000cf00001087983 */ /* 0x000ea80000300a00 */
[----:B------:R-:W-:Y:S01]  /*27ae0*/  STL [R1+0xc74], R28 ;  /* 0x000c741c01007387 */ /* 0x000fe20000100800 */
[----:B--2---:R-:W-:Y:S03]  /*27af0*/  HMMA.16816.F32 R8, R8, R14, R16 ;  /* 0x0000000e0808723c */ /* 0x004fe60000001810 */
[----:B------:R-:W3:Y:S04]  /*27b00*/  LDL.LU.64 R16, [R1+0xce8] ;  /* 0x000ce80001107983 */ /* 0x000ee80000300a00 */
[----:B------:R-:W3:Y:S04]  /*27b10*/  LDL.LU.64 R14, [R1+0xce0] ;  /* 0x000ce000010e7983 */ /* 0x000ee80000300a00 */
[----:B------:R-:W3:Y:S08]  /*27b20*/  LDL.LU.64 R12, [R1+0xcd8] ;  /* 0x000cd800010c7983 */ /* 0x000ef00000300a00 */
[----:B------:R-:W-:Y:S04]  /*27b30*/  STL.64 [R1+0x30], R8 ;  /* 0x0000300801007387 */ /* 0x000fe80000100a00 */
[----:B------:R-:W-:Y:S04]  /*27b40*/  STL.64 [R1+0x38], R10 ;  /* 0x0000380a01007387 */ /* 0x000fe80000100a00 */
[----:B------:R-:W0:Y:S04]  /*27b50*/  LDSM.16.MT88.4 R8, [R29+0x10e00] ;  /* 0x010e00001d08783b */ /* 0x000e280000004200 */
[----:B0-----:R-:W-:Y:S04]  /*27b60*/  STL.64 [R1+0xc48], R10 ;  /* 0x000c480a01007387 */ /* 0x001fe80000100a00 */
[----:B------:R0:W-:Y:S01]  /*27b70*/  STL.64 [R1+0xc40], R8 ;  /* 0x000c400801007387 */ /* 0x0001e20000100a00 */
[----:B---3--:R-:W-:Y:S03]  /*27b80*/  HMMA.16816.F32 R16, R12, R16, R20 ;  /* 0x000000100c10723c */ /* 0x008fe60000001814 */
[----:B------:R-:W2:Y:S04]  /*27b90*/  LDL.LU.64 R22, [R1+0xcd0] ;  /* 0x000cd00001167983 */ /* 0x000ea80000300a00 */
[----:B------:R-:W3:-:S12]  /*27ba0*/  LDL.LU.64 R20, [R1+0xcc8] ;  /* 0x000cc80001147983 */ /* 0x000ed80000300a00 */
[----:B------:R-:W-:Y:S02]  /*27bb0*/  IMAD.MOV.U32 R2, RZ, RZ, R18 ;  /* 0x000000ffff027224 */ /* 0x000fe400078e0012 */
[----:B------:R-:W-:Y:S02]  /*27bc0*/  IMAD.MOV.U32 R29, RZ, RZ, R19 ;  /* 0x000000ffff1d7224 */ /* 0x000fe400078e0013 */
[----:B------:R-:W-:Y:S02]  /*27bd0*/  IMAD.MOV.U32 R3, RZ, RZ, R16 ;  /* 0x000000ffff037224 */ /* 0x000fe400078e0010 */
[----:B------:R-:W-:Y:S01]  /*27be0*/  IMAD.MOV.U32 R0, RZ, RZ, R17 ;  /* 0x000000ffff007224 */ /* 0x000fe200078e0011 */
[----:B------:R-:W4:Y:S04]  /*27bf0*/  LDL.LU.64 R18, [R1+0xcc0] ;  /* 0x000cc00001127983 */ /* 0x000f280000300a00 */
[----:B------:R-:W4:Y:S01]  /*27c00*/  LDL.LU.64 R16, [R1+0xcb8] ;  /* 0x000cb80001107983 */ /* 0x000f220000300a00 */
[----:B0-----:R-:W-:-:S02]  /*27c10*/  IMAD.MOV.U32 R8, RZ, RZ, R5 ;  /* 0x000000ffff087224 */ /* 0x001fc400078e0005 */
[----:B------:R-:W-:Y:S01]  /*27c20*/  IMAD.MOV.U32 R9, RZ, RZ, R4 ;  /* 0x000000ffff097224 */ /* 0x000fe200078e0004 */
[----:B------:R-:W-:Y:S06]  /*27c30*/  STL [R1+0xc78], R2 ;  /* 0x000c780201007387 */ /* 0x000fec0000100800 */
[----:B----4-:R-:W-:Y:S01]  /*27c40*/  HMMA.16816.F32 R8, R12, R8, R16 ;  /* 0x000000080c08723c */ /* 0x010fe20000001810 */
[----:B--2---:R-:W-:Y:S02]  /*27c50*/  IMAD.MOV.U32 R16, RZ, RZ, R23 ;  /* 0x000000ffff107224 */ /* 0x004fe400078e0017 */
[----:B------:R-:W-:-:S15]  /*27c60*/  IMAD.MOV.U32 R17, RZ, RZ, R25 ;  /* 0x000000ffff117224 */ /* 0x000fde00078e0019 */
[----:B------:R-:W-:Y:S01]  /*27c70*/  NOP ;  /* 0x0000000000007918 */ /* 0x000fe20000000000 */
[----:B------:R-:W-:Y:S01]  /*27c80*/  IMAD.MOV.U32 R4, RZ, RZ, R9 ;  /* 0x000000ffff047224 */ /* 0x000fe200078e0009 */
[----:B------:R0:W-:Y:S01]  /*27c90*/  STL [R1+0x20], R8 ;  /* 0x0000200801007387 */ /* 0x0001e20000100800 */
[----:B------:R-:W-:-:S03]  /*27ca0*/  IMAD.MOV.U32 R9, RZ, RZ, R27 ;  /* 0x000000ffff097224 */ /* 0x000fc600078e001b */
[----:B------:R-:W3:Y:S04]  /*27cb0*/  LDL.LU R23, [R1+0xcb0] ;  /* 0x000cb00001177983 */ /* 0x000ee80000300800 */
[----:B------:R-:W2:Y:S01]  /*27cc0*/  LDL.LU R25, [R1+0xcac] ;  /* 0x000cac0001197983 */ /* 0x000ea20000300800 */
[----:B0-----:R-:W-:-:S03]  /*27cd0*/  IMAD.MOV.U32 R8, RZ, RZ, R26 ;  /* 0x000000ffff087224 */ /* 0x001fc600078e001a */
[----:B------:R-:W2:Y:S04]  /*27ce0*/  LDL.LU R26, [R1+0xca8] ;  /* 0x000ca800011a7983 */ /* 0x000ea80000300800 */
[----:B------:R-:W2:Y:S04]  /*27cf0*/  LDL.LU R27, [R1+0xca4] ;  /* 0x000ca400011b7983 */ /* 0x000ea80000300800 */
[----:B------:R0:W-:Y:S04]  /*27d00*/  STL.64 [R1+0xc58], R8 ;  /* 0x000c580801007387 */ /* 0x0001e80000100a00 */
[----:B0-----:R-:W2:Y:S04]  /*27d10*/  LDL.LU R8, [R1+0xa0] ;  /* 0x0000a00001087983 */ /* 0x001ea80000300800 */
[----:B------:R-:W2:Y:S01]  /*27d20*/  LDL.LU R9, [R1+0xa4] ;  /* 0x0000a40001097983 */ /* 0x000ea20000300800 */
[C---:B---3--:R-:W-:Y:S08]  /*27d30*/  HMMA.16816.F32 R20, R12.reuse, R16, R20 ;  /* 0x000000100c14723c */ /* 0x048ff00000001814 */
[----:B--2---:R-:W-:Y:S11]  /*27d40*/  HMMA.16816.F32 R24, R12, R8, R24 ;  /* 0x000000080c18723c */ /* 0x004ff60000001818 */
[----:B------:R-:W-:-:S02]  /*27d50*/  IMAD.MOV.U32 R2, RZ, RZ, R20 ;  /* 0x000000ffff027224 */ /* 0x000fc400078e0014 */
[----:B------:R-:W-:-:S06]  /*27d60*/  IMAD.MOV.U32 R28, RZ, RZ, R21 ;  /* 0x000000ffff1c7224 */ /* 0x000fcc00078e0015 */
[----:B------:R0:W-:Y:S04]  /*27d70*/  STL.64 [R1+0xc08], R26 ;  /* 0x000c081a01007387 */ /* 0x0001e80000100a00 */
[----:B------:R-:W-:Y:S04]  /*27d80*/  STL.64 [R1+0xc00], R24 ;  /* 0x000c001801007387 */ /* 0x000fe80000100a00 */
[----:B0-----:R-:W2:Y:S04]  /*27d90*/  LDL.LU R26, [R1+0xb8] ;  /* 0x0000b800011a7983 */ /* 0x001ea80000300800 */
[----:B------:R-:W2:Y:S04]  /*27da0*/  LDL.LU R27, [R1+0xbc] ;  /* 0x0000bc00011b7983 */ /* 0x000ea80000300800 */
[----:B------:R-:W3:Y:S04]  /*27db0*/  LDL.LU R20, [R1+0x70] ;  /* 0x0000700001147983 */ /* 0x000ee80000300800 */
[----:B------:R-:W3:Y:S01]  /*27dc0*/  LDL.LU R21, [R1+0x74] ;  /* 0x0000740001157983 */ /* 0x000ee20000300800 */
[----:B------:R-:W-:-:S02]  /*27dd0*/  IMAD.MOV.U32 R5, RZ, RZ, R10 ;  /* 0x000000ffff057224 */ /* 0x000fc400078e000a */
[----:B------:R-:W-:Y:S01]  /*27de0*/  IMAD.MOV.U32 R6, RZ, RZ, R11 ;  /* 0x000000ffff067224 */ /* 0x000fe200078e000b */
[----:B---3--:R-:W-:Y:S04]  /*27df0*/  STL.64 [R1+0xc60], R20 ;  /* 0x000c601401007387 */ /* 0x008fe80000100a00 */
[----:B------:R-:W3:Y:S04]  /*27e00*/  LDL.LU R8, [R1+0x40] ;  /* 0x0000400001087983 */ /* 0x000ee80000300800 */
[----:B------:R-:W3:Y:S04]  /*27e10*/  LDL.LU R9, [R1+0x44] ;  /* 0x0000440001097983 */ /* 0x000ee80000300800 */
[----:B------:R-:W4:Y:S04]  /*27e20*/  LDL.LU R10, [R1+0x48] ;  /* 0x00004800010a7983 */ /* 0x000f280000300800 */
[----:B------:R-:W4:Y:S01]  /*27e30*/  LDL.LU R11, [R1+0x4c] ;  /* 0x00004c00010b7983 */ /* 0x000f220000300800 */
[----:B------:R-:W-:-:S02]  /*27e40*/  IMAD.MOV.U32 R17, RZ, RZ, R7 ;  /* 0x000000ffff117224 */ /* 0x000fc400078e0007 */
[----:B------:R-:W-:Y:S02]  /*27e50*/  IMAD.MOV.U32 R19, RZ, RZ, R22 ;  /* 0x000000ffff137224 */ /* 0x000fe400078e0016 */
[----:B------:R-:W-:Y:S01]  /*27e60*/  IMAD.MOV.U32 R18, RZ, RZ, R23 ;  /* 0x000000ffff127224 */ /* 0x000fe200078e0017 */
[----:B----4-:R-:W-:Y:S04]  /*27e70*/  STL.64 [R1+0xc88], R10 ;  /* 0x000c880a01007387 */ /* 0x010fe80000100a00 */
[----:B---3--:R0:W-:Y:S04]  /*27e80*/  STL.64 [R1+0xc80], R8 ;  /* 0x000c800801007387 */ /* 0x0081e80000100a00 */
[----:B0-----:R-:W3:Y:S04]  /*27e90*/  LDL.LU R8, [R1+0x90] ;  /* 0x0000900001087983 */ /* 0x001ee80000300800 */
[----:B------:R-:W3:Y:S04]  /*27ea0*/  LDL.LU R9, [R1+0x94] ;  /* 0x0000940001097983 */ /* 0x000ee80000300800 */
[----:B------:R-:W4:Y:S04]  /*27eb0*/  LDL.LU R16, [R1+0x80] ;  /* 0x0000800001107983 */ /* 0x000f280000300800 */
[----:B------:R-:W3:Y:S04]  /*27ec0*/  LDL.LU R7, [R1+0xca0] ;  /* 0x000ca00001077983 */ /* 0x000ee80000300800 */
[----:B------:R-:W4:Y:S04]  /*27ed0*/  LDL.LU R20, [R1+0x10] ;  /* 0x0000100001147983 */ /* 0x000f280000300800 */
[----:B------:R-:W4:Y:S04]  /*27ee0*/  LDL.LU R21, [R1+0x14] ;  /* 0x0000140001157983 */ /* 0x000f280000300800 */
[----:B------:R-:W4:Y:S04]  /*27ef0*/  LDL.LU R22, [R1+0x18] ;  /* 0x0000180001167983 */ /* 0x000f280000300800 */
[----:B------:R-:W4:Y:S04]  /*27f00*/  LDL.LU R23, [R1+0x1c] ;  /* 0x00001c0001177983 */ /* 0x000f280000300800 */
[----:B--2---:R0:W-:Y:S04]  /*27f10*/  STL.64 [R1+0xc18], R26 ;  /* 0x000c181a01007387 */ /* 0x0041e80000100a00 */
[----:B------:R-:W2:Y:S01]  /*27f20*/  LDL.LU R24, [R1+0x20] ;  /* 0x0000200001187983 */ /* 0x000ea20000300800 */
[----:B------:R-:W-:-:S03]  /*27f30*/  IMAD.MOV.U32 R25, RZ, RZ, R4 ;  /* 0x000000ffff197224 */ /* 0x000fc600078e0004 */
[----:B------:R-:W4:Y:S01]  /*27f40*/  LDL.LU R4, [R1+0xc9c] ;  /* 0x000c9c0001047983 */ /* 0x000f220000300800 */
[----:B0-----:R-:W-:Y:S02]  /*27f50*/  IMAD.MOV.U32 R26, RZ, RZ, R5 ;  /* 0x000000ffff1a7224 */ /* 0x001fe400078e0005 */
[----:B------:R-:W-:Y:S01]  /*27f60*/  IMAD.MOV.U32 R27, RZ, RZ, R6 ;  /* 0x000000ffff1b7224 */ /* 0x000fe200078e0006 */
[----:B------:R-:W4:Y:S04]  /*27f70*/  LDL.LU R5, [R1+0xc98] ;  /* 0x000c980001057983 */ /* 0x000f280000300800 */
[----:B------:R-:W4:Y:S04]  /*27f80*/  LDL.LU R6, [R1+0xc94] ;  /* 0x000c940001067983 */ /* 0x000f280000300800 */
[----:B------:R3:W-:Y:S02]  /*27f90*/  STL.64 [R1+0xc28], R26 ;  /* 0x000c281a01007387 */ /* 0x0007e40000100a00 */
[----:B---3--:R-:W-:-:S02]  /*27fa0*/  IMAD.MOV.U32 R26, RZ, RZ, R7 ;  /* 0x000000ffff1a7224 */ /* 0x008fc400078e0007 */
[----:B--2---:R0:W-:Y:S04]  /*27fb0*/  STL.64 [R1+0xc20], R24 ;  /* 0x000c201801007387 */ /* 0x0041e80000100a00 */
[----:B------:R-:W4:Y:S04]  /*27fc0*/  LDL.LU R7, [R1+0xc90] ;  /* 0x000c900001077983 */ /* 0x000f280000300800 */
[----:B------:R-:W2:Y:S01]  /*27fd0*/  LDL.LU R27, [R1+0xdc] ;  /* 0x0000dc00011b7983 */ /* 0x000ea20000300800 */
[----:B----4-:R-:W-:Y:S03]  /*27fe0*/  HMMA.16816.F32 R4, R12, R8, R4 ;  /* 0x000000080c04723c */ /* 0x010fe60000001804 */
[----:B--2---:R1:W-:Y:S04]  /*27ff0*/  STL.64 [R1+0xc50], R26 ;  /* 0x000c501a01007387 */ /* 0x0043e80000100a00 */
[----:B0-----:R-:W2:Y:S04]  /*28000*/  LDL.LU R24, [R1+0x30] ;  /* 0x0000300001187983 */ /* 0x001ea80000300800 */
[----:B------:R-:W2:Y:S04]  /*28010*/  LDL.LU R25, [R1+0x34] ;  /* 0x0000340001197983 */ /* 0x000ea80000300800 */
[----:B-1----:R-:W2:Y:S04]  /*28020*/  LDL.LU R26, [R1+0x38] ;  /* 0x00003800011a7983 */ /* 0x002ea80000300800 */
[----:B------:R-:W2:Y:S04]  /*28030*/  LDL.LU R27, [R1+0x3c] ;  /* 0x00003c00011b7983 */ /* 0x000ea80000300800 */
[----:B------:R-:W3:Y:S04]  /*28040*/  LDL.LU.64 R10, [R1+0xc88] ;  /* 0x000c8800010a7983 */ /* 0x000ee80000300a00 */
[----:B------:R-:W3:Y:S04]  /*28050*/  LDL.LU.64 R8, [R1+0xc80] ;  /* 0x000c800001087983 */ /* 0x000ee80000300a00 */
[----:B------:R0:W-:Y:S04]  /*28060*/  STL.64 [R1+0xbf8], R6 ;  /* 0x000bf80601007387 */ /* 0x0001e80000100a00 */
[----:B------:R1:W-:Y:S04]  /*28070*/  STL.64 [R1+0xbf0], R4 ;  /* 0x000bf00401007387 */ /* 0x0003e80000100a00 */
[----:B0-----:R-:W4:Y:S04]  /*28080*/  LDL.LU R6, [R1+0xa8] ;  /* 0x0000a80001067983 */ /* 0x001f280000300800 */
[----:B------:R-:W4:Y:S01]  /*28090*/  LDL.LU R7, [R1+0xac] ;  /* 0x0000ac0001077983 */ /* 0x000f220000300800 */
[----:B-1----:R-:W-:-:S02]  /*280a0*/  IMAD.MOV.U32 R4, RZ, RZ, R2 ;  /* 0x000000ffff047224 */ /* 0x002fc400078e0002 */
[----:B------:R-:W-:Y:S01]  /*280b0*/  IMAD.MOV.U32 R5, RZ, RZ, R28 ;  /* 0x000000ffff057224 */ /* 0x000fe200078e001c */
[----:B----4-:R0:W-:Y:S04]  /*280c0*/  STL.64 [R1+0xc10], R6 ;  /* 0x000c100601007387 */ /* 0x0101e80000100a00 */
[----:B------:R-:W4:Y:S04]  /*280d0*/  LDL.LU R2, [R1+0xc78] ;  /* 0x000c780001027983 */ /* 0x000f280000300800 */
[----:B------:R-:W2:Y:S01]  /*280e0*/  LDL.LU R28, [R1+0xc74] ;  /* 0x000c7400011c7983 */ /* 0x000ea20000300800 */
[----:B0-----:R-:W-:-:S02]  /*280f0*/  IMAD.MOV.U32 R6, RZ, RZ, R19 ;  /* 0x000000ffff067224 */ /* 0x001fc400078e0013 */
[----:B------:R-:W-:-:S05]  /*28100*/  IMAD.MOV.U32 R7, RZ, RZ, R18 ;  /* 0x000000ffff077224 */ /* 0x000fca00078e0012 */
[----:B------:R-:W-:Y:S04]  /*28110*/  STL.64 [R1+0xc38], R6 ;  /* 0x000c380601007387 */ /* 0x000fe80000100a00 */
[----:B------:R0:W-:Y:S01]  /*28120*/  STL.64 [R1+0xc30], R4 ;  /* 0x000c300401007387 */ /* 0x0001e20000100a00 */
[----:B------:R-:W-:Y:S01]  /*28130*/  HMMA.16816.F32 R16, R12, R16, R20 ;  /* 0x000000100c10723c */ /* 0x000fe20000001814 */
[----:B0-----:R-:W-:Y:S02]  /*28140*/  IMAD.MOV.U32 R4, RZ, RZ, R3 ;  /* 0x000000ffff047224 */ /* 0x001fe400078e0003 */
[----:B------:R-:W-:Y:S01]  /*28150*/  IMAD.MOV.U32 R5, RZ, RZ, R0 ;  /* 0x000000ffff057224 */ /* 0x000fe200078e0000 */
[----:B------:R-:W2:Y:S04]  /*28160*/  LDL.LU R3, [R1+0xc70] ;  /* 0x000c700001037983 */ /* 0x000ea80000300800 */
[----:B------:R-:W2:Y:S01]  /*28170*/  LDL.LU R0, [R1+0xc6c] ;  /* 0x000c6c0001007983 */ /* 0x000ea20000300800 */
[----:B----4-:R-:W-:-:S03]  /*28180*/  IMAD.MOV.U32 R6, RZ, RZ, R2 ;  /* 0x000000ffff067224 */ /* 0x010fc600078e0002 */
[----:B------:R-:W4:Y:S04]  /*28190*/  LDL.LU R2, [R1+0xc68] ;  /* 0x000c680001027983 */ /* 0x000f280000300800 */
[----:B------:R-:W3:Y:S02]  /*281a0*/  LDL.LU.64 R20, [R1+0xc60] ;  /* 0x000c600001147983 */ /* 0x000ee40000300a00 */
[----:B---3--:R-:W-:Y:S02]  /*281b0*/  HMMA.16816.F32 R20, R12, R20, R8 ;  /* 0x000000140c14723c */ /* 0x008fe40000001808 */
[----:B------:R-:W2:Y:S01]  /*281c0*/  LDL.LU.64 R8, [R1+0xc58] ;  /* 0x000c580001087983 */ /* 0x000ea20000300a00 */
[----:B------:R-:W-:-:S05]  /*281d0*/  IMAD.MOV.U32 R7, RZ, RZ, R29 ;  /* 0x000000ffff077224 */ /* 0x000fca00078e001d */
[----:B--2---:R-:W-:Y:S01]  /*281e0*/  HMMA.16816.F32 R12, R12, R8, R24 ;  /* 0x000000080c0c723c */ /* 0x004fe20000001818 */
[----:B------:R-:W2:Y:S04]  /*281f0*/  LDL.LU.64 R26, [R1+0xc50] ;  /* 0x000c5000011a7983 */ /* 0x000ea80000300a00 */
[----:B------:R-:W2:Y:S04]  /*28200*/  LDL.LU.64 R10, [R1+0xc48] ;  /* 0x000c4800010a7983 */ /* 0x000ea80000300a00 */
[----:B------:R-:W2:Y:S10]  /*28210*/  LDL.LU.64 R8, [R1+0xc40] ;  /* 0x000c400001087983 */ /* 0x000eb40000300a00 */
[----:B------:R0:W-:Y:S04]  /*28220*/  STL.64 [R1+0xbe8], R14 ;  /* 0x000be80e01007387 */ /* 0x0001e80000100a00 */
[----:B------:R-:W-:Y:S01]  /*28230*/  STL.64 [R1+0xbe0], R12 ;  /* 0x000be00c01007387 */ /* 0x000fe20000100a00 */
[----:B0-----:R-:W-:Y:S01]  /*28240*/  IMAD.MOV.U32 R15, RZ, RZ, R0 ;  /* 0x000000ffff0f7224 */ /* 0x001fe200078e0000 */
[----:B--2---:R-:W-:Y:S02]  /*28250*/  HMMA.16816.F32 R24, R8, R26, R4 ;  /* 0x0000001a0818723c */ /* 0x004fe40000001804 */
[----:B------:R-:W2:Y:S04]  /*28260*/  LDL.LU.64 R6, [R1+0xc38] ;  /* 0x000c380001067983 */ /* 0x000ea80000300a00 */
[----:B------:R-:W2:-:S13]  /*28270*/  LDL.LU.64 R4, [R1+0xc30] ;  /* 0x000c300001047983 */ /* 0x000e9a0000300a00 */
[----:B------:R-:W-:Y:S04]  /*28280*/  STL.64 [R1+0x210], R24 ;  /* 0x0002101801007387 */ /* 0x000fe80000100a00 */
[----:B------:R0:W-:Y:S01]  /*28290*/  STL.64 [R1+0x218], R26 ;  /* 0x0002181a01007387 */ /* 0x0001e20000100a00 */
[----:B------:R-:W-:Y:S02]  /*282a0*/  IMAD.MOV.U32 R29, RZ, RZ, R25 ;  /* 0x000000ffff1d7224 */ /* 0x000fe400078e0019 */
[----:B------:R-:W-:Y:S01]  /*282b0*/  IMAD.MOV.U32 R0, RZ, RZ, R24 ;  /* 0x000000ffff007224 */ /* 0x000fe200078e0018 */
[----:B0-----:R-:W3:Y:S04]  /*282c0*/  LDL.LU.64 R26, [R1+0xc28] ;  /* 0x000c2800011a7983 */ /* 0x001ee80000300a00 */
[----:B------:R-:W3:Y:S01]  /*282d0*/  LDL.LU.64 R24, [R1+0xc20] ;  /* 0x000c200001187983 */ /* 0x000ee20000300a00 */
[----:B----4-:R-:W-:-:S03]  /*282e0*/  IMAD.MOV.U32 R14, RZ, RZ, R2 ;  /* 0x000000ffff0e7224 */ /* 0x010fc600078e0002 */
[----:B------:R-:W-:Y:S04]  /*282f0*/  STL [R1+0xb10], R0 ;  /* 0x000b100001007387 */ /* 0x000fe80000100800 */
[----:B------:R-:W-:Y:S01]  /*28300*/  STL [R1+0xb0c], R29 ;  /* 0x000b0c1d01007387 */ /* 0x000fe20000100800 */
[----:B---3--:R-:W-:Y:S03]  /*28310*/  HMMA.16816.F32 R12, R8, R14, R24 ;  /* 0x0000000e080c723c */ /* 0x008fe60000001818 */
[----:B------:R-:W2:-:S15]  /*28320*/  LDL.LU.64 R26, [R1+0xc18] ;  /* 0x000c1800011a7983 */ /* 0x000e9e0000300a00 */
[----:B------:R-:W-:Y:S01]  /*28330*/  NOP ;  /* 0x0000000000007918 */ /* 0x000fe20000000000 */
[----:B------:R-:W-:Y:S01]  /*28340*/  IMAD.MOV.U32 R2, RZ, RZ, R12 ;  /* 0x000000ffff027224 */ /* 0x000fe200078e000c */
[----:B------:R-:W-:Y:S04]  /*28350*/  STL.64 [R1+0x200], R12 ;  /* 0x0002000c01007387 */ /* 0x000fe80000100a00 */
[----:B------:R0:W-:Y:S04]  /*28360*/  STL.64 [R1+0x208], R14 ;  /* 0x0002080e01007387 */ /* 0x0001e80000100a00 */
[----:B0-----:R-:W3:Y:S04]  /*28370*/  LDL.LU R14, [R1+0x78] ;  /* 0x00007800010e7983 */ /* 0x001ee80000300800 */
[----:B------:R-:W-:Y:S01]  /*28380*/  STL [R1+0xb14], R2 ;  /* 0x000b140201007387 */ /* 0x000fe20000100800 */
[----:B------:R-:W-:Y:S01]  /*28390*/  IMAD.MOV.U32 R15, RZ, RZ, R3 ;  /* 0x000000ffff0f7224 */ /* 0x000fe200078e0003 */
[----:B--2---:R-:W-:Y:S02]  /*283a0*/  HMMA.16816.F32 R24, R8, R26, R4 ;  /* 0x0000001a0818723c */ /* 0x004fe40000001804 */
[----:B------:R-:W2:-:S15]  /*283b0*/  LDL.LU.64 R6, [R1+0xc10] ;  /* 0x000c100001067983 */ /* 0x000e9e0000300a00 */
[----:B------:R-:W-:Y:S02]  /*283c0*/  NOP ;  /* 0x0000000000007918 */ /* 0x000fe40000000000 */
[----:B------:R-:W-:Y:S04]  /*283d0*/  STL.64 [R1+0x1f0], R24 ;  /* 0x0001f01801007387 */ /* 0x000fe80000100a00 */
[----:B------:R0:W-:Y:S01]  /*283e0*/  STL.64 [R1+0x1f8], R26 ;  /* 0x0001f81a01007387 */ /* 0x0001e20000100a00 */
[----:B------:R-:W-:-:S03]  /*283f0*/  IMAD.MOV.U32 R3, RZ, RZ, R24 ;  /* 0x000000ffff037224 */ /* 0x000fc600078e0018 */
[----:B0-----:R-:W2:Y:S04]  /*28400*/  LDL.LU.64 R26, [R1+0xc08] ;  /* 0x000c0800011a7983 */ /* 0x001ea80000300a00 */
[----:B------:R-:W2:Y:S04]  /*28410*/  LDL.LU.64 R24, [R1+0xc00] ;  /* 0x000c000001187983 */ /* 0x000ea80000300a00 */
[----:B------:R-:W-:Y:S01]  /*28420*/  STL [R1+0xb18], R3 ;  /* 0x000b180301007387 */ /* 0x000fe20000100800 */
[----:B--2---:R-:W-:Y:S03]  /*28430*/  HMMA.16816.F32 R24, R8, R6, R24 ;  /* 0x000000060818723c */ /* 0x004fe60000001818 */
[----:B------:R-:W2:Y:S04]  /*28440*/  LDL.LU.64 R6, [R1+0xbf8] ;  /* 0x000bf80001067983 */ /* 0x000ea80000300a00 */
[----:B------:R-:W2:-:S12]  /*28450*/  LDL.LU.64 R4, [R1+0xbf0] ;  /* 0x000bf00001047983 */ /* 0x000e980000300a00 */
[----:B------:R-:W-:Y:S04]  /*28460*/  STL.64 [R1+0x1e0], R24 ;  /* 0x0001e01801007387 */ /* 0x000fe80000100a00 */
[----:B------:R0:W-:Y:S04]  /*28470*/  STL.64 [R1+0x1e8], R26 ;  /* 0x0001e81a01007387 */ /* 0x0001e80000100a00 */
[----:B------:R2:W-:Y:S04]  /*28480*/  STL [R1+0xb1c], R24 ;  /* 0x000b1c1801007387 */ /* 0x0005e80000100800 */
[----:B0-----:R-:W2:Y:S04]  /*28490*/  LDL.LU R26, [R1+0x98] ;  /* 0x00009800011a7983 */ /* 0x001ea80000300800 */
[----:B------:R-:W2:Y:S02]  /*284a0*/  LDL.LU R27, [R1+0x9c] ;  /* 0x00009c00011b7983 */ /* 0x000ea40000300800 */
[----:B--2---:R-:W-:-:S15]  /*284b0*/  HMMA.16816.F32 R24, R8, R26, R4 ;  /* 0x0000001a0818723c */ /* 0x004fde0000001804 */
[----:B------:R-:W-:-:S04]  /*284c0*/  NOP ;  /* 0x0000000000007918 */ /* 0x000fc80000000000 */
[----:B------:R0:W-:Y:S04]  /*284d0*/  STL.64 [R1+0x1d0], R24 ;  /* 0x0001d01801007387 */ /* 0x0001e80000100a00 */
[----:B------:R1:W-:Y:S01]  /*284e0*/  STL.64 [R1+0x1d8], R26 ;  /* 0x0001d81a01007387 */ /* 0x0003e20000100a00 */
[----:B------:R-:W-:Y:S02]  /*284f0*/  IMAD.MOV.U32 R6, RZ, RZ, R27 ;  /* 0x000000ffff067224 */ /* 0x000fe400078e001b */
[----:B0-----:R-:W-:-:S05]  /*28500*/  IMAD.MOV.U32 R25, RZ, RZ, R24 ;  /* 0x000000ffff197224 */ /* 0x001fca00078e0018 */
[----:B------:R-:W-:Y:S04]  /*28510*/  STL [R1+0xb24], R25 ;  /* 0x000b241901007387 */ /* 0x000fe80000100800 */
[----:B-1----:R-:W2:Y:S04]  /*28520*/  LDL.LU R26, [R1+0x88] ;  /* 0x00008800011a7983 */ /* 0x002ea80000300800 */
[----:B------:R-:W2:Y:S04]  /*28530*/  LDL.LU R27, [R1+0x8c] ;  /* 0x00008c00011b7983 */ /* 0x000ea80000300800 */
[----:B------:R-:W-:Y:S01]  /*28540*/  STL [R1+0xb20], R6 ;  /* 0x000b200601007387 */ /* 0x000fe20000100800 */
[----:B--2---:R-:W-:-:S15]  /*28550*/  HMMA.16816.F32 R16, R8, R26, R16 ;  /* 0x0000001a0810723c */ /* 0x004fde0000001810 */
[----:B------:R-:W-:-:S04]  /*28560*/  NOP ;  /* 0x0000000000007918 */ /* 0x000fc80000000000 */
[----:B------:R-:W-:Y:S04]  /*28570*/  STL.64 [R1+0x1c0], R16 ;  /* 0x0001c01001007387 */ /* 0x000fe80000100a00 */
[----:B------:R0:W-:Y:S04]  /*28580*/  STL.64 [R1+0x1c8], R18 ;  /* 0x0001c81201007387 */ /* 0x0001e80000100a00 */
[----:B0-----:R-:W2:Y:S04]  /*28590*/  LDL.LU R19, [R1+0x274] ;  /* 0x0002740001137983 */ /* 0x001ea80000300800 */
[----:B------:R-:W4:Y:S04]  /*285a0*/  LDL.LU R6, [R1+0x26c] ;  /* 0x00026c0001067983 */ /* 0x000f280000300800 */
[----:B------:R-:W2:Y:S04]  /*285b0*/  LDL.LU R25, [R1+0x264] ;  /* 0x0002640001197983 */ /* 0x000ea80000300800 */
[----:B------:R-:W2:Y:S04]  /*285c0*/  LDL.LU R5, [R1+0x288] ;  /* 0x0002880001057983 */ /* 0x000ea80000300800 */
[----:B------:R-:W2:Y:S04]  /*285d0*/  LDL.LU R24, [R1+0x25c] ;  /* 0x00025c0001187983 */ /* 0x000ea80000300800 */
[----:B------:R-:W2:Y:S04]  /*285e0*/  LDL.LU R26, [R1+0x284] ;  /* 0x00028400011a7983 */ /* 0x000ea80000300800 */
[----:B------:R-:W2:Y:S01]  /*285f0*/  LDL.LU R27, [R1+0x254] ;  /* 0x00025400011b7983 */ /* 0x000ea20000300800 */
[----:B---3--:R-:W-:-:S15]  /*28600*/  HMMA.16816.F32 R12, R8, R14, R20 ;  /* 0x0000000e080c723c */ /* 0x008fde0000001814 */
[----:B------:R-:W-:-:S04]  /*28610*/  NOP ;  /* 0x0000000000007918 */ /* 0x000fc80000000000 */
[----:B------:R-:W-:Y:S02]  /*28620*/  IMAD.MOV.U32 R7, RZ, RZ, R15 ;  /* 0x000000ffff077224 */ /* 0x000fe400078e000f */
[----:B------:R-:W-:Y:S02]  /*28630*/  IMAD.MOV.U32 R20, RZ, RZ, R13 ;  /* 0x000000ffff147224 */ /* 0x000fe400078e000d */
[----:B------:R-:W-:Y:S01]  /*28640*/  IMAD.MOV.U32 R17, RZ, RZ, R12 ;  /* 0x000000ffff117224 */ /* 0x000fe200078e000c */
[----:B--2---:R0:W-:Y:S04]  /*28650*/  STL.64 [R1+0xbd8], R26 ;  /* 0x000bd81a01007387 */ /* 0x0041e80000100a00 */
[----:B------:R-:W-:Y:S04]  /*28660*/  STL.64 [R1+0xbd0], R24 ;  /* 0x000bd01801007387 */ /* 0x000fe80000100a00 */
[----:B0-----:R-:W2:Y:S04]  /*28670*/  LDL.LU R26, [R1+0x68] ;  /* 0x00006800011a7983 */ /* 0x001ea80000300800 */
[----:B------:R-:W3:Y:S04]  /*28680*/  LDL.LU R3, [R1+0x280] ;  /* 0x0002800001037983 */ /* 0x000ee80000300800 */
[----:B------:R-:W2:Y:S04]  /*28690*/  LDL.LU R2, [R1+0x24c] ;  /* 0x00024c0001027983 */ /* 0x000ea80000300800 */
[----:B------:R-:W2:Y:S01]  /*286a0*/  LDL.LU R29, [R1+0x278] ;  /* 0x00027800011d7983 */ /* 0x000ea20000300800 */
[----:B------:R-:W-:-:S03]  /*286b0*/  IMAD.MOV.U32 R27, RZ, RZ, R28 ;  /* 0x000000ffff1b7224 */ /* 0x000fc600078e001c */
[----:B------:R-:W2:Y:S04]  /*286c0*/  LDL.LU R0, [R1+0x244] ;  /* 0x0002440001007983 */ /* 0x000ea80000300800 */
[----:B------:R-:W2:Y:S04]  /*286d0*/  LDL.LU R28, [R1+0x270] ;  /* 0x00027000011c7983 */ /* 0x000ea80000300800 */
[----:B------:R0:W-:Y:S04]  /*286e0*/  STL [R1+0xb28], R16 ;  /* 0x000b281001007387 */ /* 0x0001e80000100800 */
[----:B0-----:R-:W2:Y:S04]  /*286f0*/  LDL.LU R16, [R1+0x290] ;  /* 0x0002900001107983 */ /* 0x001ea80000300800 */
[----:B------:R-:W-:Y:S04]  /*28700*/  STL.64 [R1+0x1b0], R12 ;  /* 0x0001b00c01007387 */ /* 0x000fe80000100a00 */
[----:B------:R0:W-:Y:S04]  /*28710*/  STL.64 [R1+0x1b8], R14 ;  /* 0x0001b80e01007387 */ /* 0x0001e80000100a00 */
[----:B0-----:R-:W2:Y:S04]  /*28720*/  LDL.LU.64 R14, [R1+0xbe8] ;  /* 0x000be800010e7983 */ /* 0x001ea80000300a00 */
[----:B------:R-:W2:Y:S04]  /*28730*/  LDL.LU.64 R12, [R1+0xbe0] ;  /* 0x000be000010c7983 */ /* 0x000ea80000300a00 */
[----:B------:R-:W3:Y:S04]  /*28740*/  LDL.LU R21, [R1+0x29c] ;  /* 0x00029c0001157983 */ /* 0x000ee80000300800 */
[----:B------:R-:W3:Y:S04]  /*28750*/  LDL.LU R22, [R1+0x298] ;  /* 0x0002980001167983 */ /* 0x000ee80000300800 */
[----:B------:R-:W3:Y:S04]  /*28760*/  LDL.LU R23, [R1+0x294] ;  /* 0x0002940001177983 */ /* 0x000ee80000300800 */
[----:B------:R-:W-:Y:S04]  /*28770*/  STL [R1+0xb34], R17 ;  /* 0x000b341101007387 */ /* 0x000fe80000100800 */
[----:B------:R-:W-:Y:S04]  /*28780*/  STL [R1+0xb30], R20 ;  /* 0x000b301401007387 */ /* 0x000fe80000100800 */
[----:B------:R-:W-:Y:S01]  /*28790*/  STL [R1+0xb2c], R7 ;  /* 0x000b2c0701007387 */ /* 0x000fe20000100800 */
[----:B--2---:R-:W-:-:S15]  /*287a0*/  HMMA.16816.F32 R24, R8, R26, R12 ;  /* 0x0000001a0818723c */ /* 0x004fde000000180c */
[----:B------:R-:W-:-:S04]  /*287b0*/  NOP ;  /* 0x0000000000007918 */ /* 0x000fc80000000000 */
[----:B------:R-:W-:Y:S01]  /*287c0*/  STL.64 [R1+0x1a0], R24 ;  /* 0x0001a01801007387 */ /* 0x000fe20000100a00 */
[----:B------:R-:W-:Y:S02]  /*287d0*/  IMAD.MOV.U32 R4, RZ, RZ, R27 ;  /* 0x000000ffff047224 */ /* 0x000fe400078e001b */
[----:B------:R-:W-:Y:S01]  /*287e0*/  IMAD.MOV.U32 R8, RZ, RZ, R26 ;  /* 0x000000ffff087224 */ /* 0x000fe200078e001a */
[----:B------:R0:W-:Y:S01]  /*287f0*/  STL.64 [R1+0x1a8], R26 ;  /* 0x0001a81a01007387 */ /* 0x0001e20000100a00 */
[----:B------:R-:W-:Y:S02]  /*28800*/  IMAD.MOV.U32 R12, RZ, RZ, R25 ;  /* 0x000000ffff0c7224 */ /* 0x000fe400078e0019 */
[----:B------:R-:W-:Y:S01]  /*28810*/  IMAD.MOV.U32 R18, RZ, RZ, R24 ;  /* 0x000000ffff127224 */ /* 0x000fe200078e0018 */
[----:B0-----:R-:W2:Y:S04]  /*28820*/  LDL.LU.64 R26, [R1+0xbd8] ;  /* 0x000bd800011a7983 */ /* 0x001ea80000300a00 */
[----:B------:R-:W2:Y:S01]  /*28830*/  LDL.LU.64 R24, [R1+0xbd0] ;  /* 0x000bd00001187983 */ /* 0x000ea20000300a00 */
[----:B---3--:R-:W-:-:S03]  /*28840*/  IADD3 R21, P0, PT, R21, UR13, RZ ;  /* 0x0000000d15157c10 */ /* 0x008fc6000ff1e0ff */
[----:B------:R-:W-:Y:S01]  /*28850*/  STL [R1+0xb44], R18 ;  /* 0x000b441201007387 */ /* 0x000fe20000100800 */
[----:B------:R-:W-:-:S03]  /*28860*/  IADD3 R22, P1, PT, R22, UR13, RZ ;  /* 0x0000000d16167c10 */ /* 0x000fc6000ff3e0ff */
[----:B------:R-:W-:Y:S01]  /*28870*/  STL [R1+0xb40], R12 ;  /* 0x000b400c01007387 */ /* 0x000fe20000100800 */
[----:B------:R-:W-:-:S03]  /*28880*/  IADD3 R23, P2, PT, R23, UR13, RZ ;  /* 0x0000000d17177c10 */ /* 0x000fc6000ff5e0ff */
[----:B------:R-:W-:Y:S01]  /*28890*/  STL [R1+0xb3c], R8 ;  /* 0x000b3c0801007387 */ /* 0x000fe20000100800 */
[----:B------:R-:W-:-:S03]  /*288a0*/  IADD3 R16, P3, PT, R16, UR13, RZ ;  /* 0x0000000d10107c10 */ /* 0x000fc6000ff7e0ff */
[----:B------:R0:W-:Y:S01]  /*288b0*/  STL [R1+0xb38], R4 ;  /* 0x000b380401007387 */ /* 0x0001e20000100800 */
[----:B------:R-:W-:-:S03]  /*288c0*/  IADD3 R19, P4, PT, R19, UR13, RZ ;  /* 0x0000000d13137c10 */ /* 0x000fc6000ff9e0ff */
[----:B------:R-:W-:Y:S01]  /*288d0*/  STL [R1+0x29c], R21 ;  /* 0x00029c1501007387 */ /* 0x000fe20000100800 */
[----:B----4-:R-:W-:-:S03]  /*288e0*/  IADD3 R6, P5, PT, R6, UR13, RZ ;  /* 0x0000000d06067c10 */ /* 0x010fc6000ffbe0ff */
[----:B------:R-:W-:Y:S04]  /*288f0*/  STL [R1+0x298], R22 ;  /* 0x0002981601007387 */ /* 0x000fe80000100800 */
[----:B------:R-:W-:Y:S01]  /*28900*/  STL [R1+0x294], R23 ;  /* 0x0002941701007387 */ /* 0x000fe20000100800 */
[----:B------:R-:W-:-:S03]  /*28910*/  IADD3.X R5, PT, PT, R5, UR6, RZ, P0, !PT ;  /* 0x0000000605057c10 */ /* 0x000fc600087fe4ff */
[----:B------:R-:W-:Y:S04]  /*28920*/  STL [R1+0x290], R16 ;  /* 0x0002901001007387 */ /* 0x000fe80000100800 */
[----:B------:R-:W-:Y:S04]  /*28930*/  STL [R1+0x274], R19 ;  /* 0x0002741301007387 */ /* 0x000fe80000100800 */
[----:B------:R-:W-:Y:S01]  /*28940*/  STL [R1+0x26c], R6 ;  /* 0x00026c0601007387 */ /* 0x000fe20000100800 */
[----:B------:R-:W-:Y:S02]  /*28950*/  IADD3.X R3, PT, PT, R3, UR6, RZ, P2, !PT ;  /* 0x0000000603037c10 */ /* 0x000fe400097fe4ff */
[----:B------:R-:W-:-:S02]  /*28960*/  IADD3 R2, P2, PT, R2, UR13, RZ ;  /* 0x0000000d02027c10 */ /* 0x000fc4000ff5e0ff */
[----:B--2---:R-:W-:Y:S02]  /*28970*/  IADD3 R25, P6, PT, R25, UR13, RZ ;  /* 0x0000000d19197c10 */ /* 0x004fe4000ffde0ff */
[----:B------:R-:W-:Y:S02]  /*28980*/  IADD3 R24, P0, PT, R24, UR13, RZ ;  /* 0x0000000d18187c10 */ /* 0x000fe4000ff1e0ff */
[----:B------:R-:W-:Y:S02]  /*28990*/  IADD3.X R26, PT, PT, R26, UR6, RZ, P1, !PT ;  /* 0x000000061a1a7c10 */ /* 0x000fe40008ffe4ff */
[----:B------:R-:W-:Y:S01]  /*289a0*/  IADD3 R27, P1, PT, R27, UR13, RZ ;  /* 0x0000000d1b1b7c10 */ /* 0x000fe2000ff3e0ff */
[----:B------:R-:W-:Y:S04]  /*289b0*/  STL [R1+0x264], R25 ;  /* 0x0002641901007387 */ /* 0x000fe80000100800 */
[----:B------:R-:W-:Y:S04]  /*289c0*/  STL [R1+0x288], R5 ;  /* 0x0002880501007387 */ /* 0x000fe80000100800 */
[----:B------:R-:W-:Y:S04]  /*289d0*/  STL [R1+0x25c], R24 ;  /* 0x00025c1801007387 */ /* 0x000fe80000100800 */
[----:B------:R-:W-:Y:S04]  /*289e0*/  STL [R1+0x284], R26 ;  /* 0x0002841a01007387 */ /* 0x000fe80000100800 */
[----:B------:R-:W-:Y:S04]  /*289f0*/  STL [R1+0x254], R27 ;  /* 0x0002541b01007387 */ /* 0x000fe80000100800 */
[----:B------:R-:W-:Y:S04]  /*28a00*/  STL [R1+0x280], R3 ;  /* 0x0002800301007387 */ /* 0x000fe80000100800 */
[----:B------:R-:W-:Y:S04]  /*28a10*/  STL [R1+0x24c], R2 ;  /* 0x00024c0201007387 */ /* 0x000fe80000100800 */
[----:B0-----:R-:W2:Y:S01]  /*28a20*/  LDL.LU R4, [R1+0x234] ;  /* 0x0002340001047983 */ /* 0x001ea20000300800 */
[----:B------:R-:W-:-:S02]  /*28a30*/  IADD3.X R29, PT, PT, R29, UR6, RZ, P3, !PT ;  /* 0x000000061d1d7c10 */ /* 0x000fc40009ffe4ff */
[----:B------:R-:W-:-:S03]  /*28a40*/  IADD3 R0, P3, PT, R0, UR13, RZ ;  /* 0x0000000d00007c10 */ /* 0x000fc6000ff7e0ff */
[----:B------:R-:W-:Y:S04]  /*28a50*/  STL [R1+0x278], R29 ;  /* 0x0002781d01007387 */ /* 0x000fe80000100800 */
[----:B--2---:R0:W-:Y:S04]  /*28a60*/  STL [R1+0xbc4], R4 ;  /* 0x000bc40401007387 */ /* 0x0041e80000100800 */
[----:B------:R-:W-:Y:S04]  /*28a70*/  STL [R1+0x244], R0 ;  /* 0x0002440001007387 */ /* 0x000fe80000100800 */
[----:B0-----:R-:W2:Y:S01]  /*28a80*/  LDL.LU R4, [R1+0x268] ;  /* 0x0002680001047983 */ /* 0x001ea20000300800 */
[----:B------:R-:W-:-:S05]  /*28a90*/  IADD3.X R28, PT, PT, R28, UR6, RZ, P4, !PT ;  /* 0x000000061c1c7c10 */ /* 0x000fca000a7fe4ff */
[----:B------:R-:W-:Y:S04]  /*28aa0*/  STL [R1+0x270], R28 ;  /* 0x0002701c01007387 */ /* 0x000fe80000100800 */
[----:B--2---:R0:W-:Y:S04]  /*28ab0*/  STL [R1+0xbc8], R4 ;  /* 0x000bc80401007387 */ /* 0x0041e80000100800 */
[----:B0-----:R-:W2:Y:S04]  /*28ac0*/  LDL.LU R4, [R1+0x23c] ;  /* 0x00023c0001047983 */ /* 0x001ea80000300800 */
[----:B------:R-:W3:Y:S04]  /*28ad0*/  LDL.LU R8, [R1+0x260] ;  /* 0x0002600001087983 */ /* 0x000ee80000300800 */
[----:B------:R-:W4:Y:S04]  /*28ae0*/  LDL.LU R12, [R1+0x22c] ;  /* 0x00022c00010c7983 */ /* 0x000f280000300800 */
        /* <DEDUP_REMOVED lines=26> */
[----:B--2---:R-:W-:-:S05]  /*28c90*/  IADD3 R4, P4, PT, R4, UR13, RZ ;  /* 0x0000000d04047c10 */ /* 0x004fca000ff9e0ff */
[----:B------:R0:W-:Y:S04]  /*28ca0*/  STL [R1+0x23c], R4 ;  /* 0x00023c0401007387 */ /* 0x0001e80000100800 */
[----:B0-----:R-:W2:Y:S02]  /*28cb0*/  LDL.LU R4, [R1+0xbc8] ;  /* 0x000bc80001047983 */ /* 0x001ea40000300800 */
[----:B--2---:R-:W-:-:S05]  /*28cc0*/  IADD3.X R4, PT, PT, R4, UR6, RZ, P5, !PT ;  /* 0x0000000604047c10 */ /* 0x004fca000affe4ff */
[----:B------:R0:W-:Y:S04]  /*28cd0*/  STL [R1+0x268], R4 ;  /* 0x0002680401007387 */ /* 0x0001e80000100800 */
[----:B0-----:R-:W2:Y:S01]  /*28ce0*/  LDL.LU R4, [R1+0xbc4] ;  /* 0x000bc40001047983 */ /* 0x001ea20000300800 */
[----:B---3--:R-:W-:Y:S02]  /*28cf0*/  IADD3.X R8, PT, PT, R8, UR6, RZ, P6, !PT ;  /* 0x0000000608087c10 */ /* 0x008fe4000b7fe4ff */
[----:B----4-:R-:W-:Y:S02]  /*28d00*/  IADD3 R12, P6, PT, R12, UR13, RZ ;  /* 0x0000000d0c0c7c10 */ /* 0x010fe4000ffde0ff */
[----:B------:R-:W-:Y:S02]  /*28d10*/  IADD3.X R18, PT, PT, R18, UR6, RZ, P0, !PT ;  /* 0x0000000612127c10 */ /* 0x000fe400087fe4ff */
[----:B------:R-:W-:-:S02]  /*28d20*/  IADD3 R9, P0, PT, R9, UR13, RZ ;  /* 0x0000000d09097c10 */ /* 0x000fc4000ff1e0ff */
[----:B------:R-:W-:Y:S02]  /*28d30*/  IADD3.X R10, PT, PT, R10, UR6, RZ, P1, !PT ;  /* 0x000000060a0a7c10 */ /* 0x000fe40008ffe4ff */
[----:B------:R-:W-:Y:S02]  /*28d40*/  IADD3 R11, P1, PT, R11, UR12, RZ ;  /* 0x0000000c0b0b7c10 */ /* 0x000fe4000ff3e0ff */
[----:B------:R-:W-:Y:S02]  /*28d50*/  IADD3.X R13, PT, PT, R13, UR6, RZ, P2, !PT ;  /* 0x000000060d0d7c10 */ /* 0x000fe400097fe4ff */
[----:B------:R-:W-:Y:S02]  /*28d60*/  IADD3 R14, P2, PT, R14, UR12, RZ ;  /* 0x0000000c0e0e7c10 */ /* 0x000fe4000ff5e0ff */
        /* <DEDUP_REMOVED lines=15> */
[----:B--2---:R-:W-:-:S05]  /*28e60*/  IADD3 R4, P5, PT, R4, UR13, RZ ;  /* 0x0000000d04047c10 */ /* 0x004fca000ffbe0ff */
[----:B------:R0:W-:Y:S04]  /*28e70*/  STL [R1+0x234], R4 ;  /* 0x0002340401007387 */ /* 0x0001e80000100800 */
[----:B------:R-:W-:Y:S04]  /*28e80*/  STL [R1+0x260], R8 ;  /* 0x0002600801007387 */ /* 0x000fe80000100800 */
[----:B------:R-:W-:Y:S04]  /*28e90*/  STL [R1+0x22c], R12 ;  /* 0x00022c0c01007387 */ /* 0x000fe80000100800 */
[----:B------:R-:W-:Y:S04]  /*28ea0*/  STL [R1+0x258], R18 ;  /* 0x0002581201007387 */ /* 0x000fe80000100800 */
[----:B------:R-:W-:Y:S04]  /*28eb0*/  STL [R1+0x224], R9 ;  /* 0x0002240901007387 */ /* 0x000fe80000100800 */
[----:B------:R-:W-:Y:S04]  /*28ec0*/  STL [R1+0x250], R10 ;  /* 0x0002500a01007387 */ /* 0x000fe80000100800 */
[----:B------:R-:W-:Y:S04]  /*28ed0*/  STL [R1+0xa34], R11 ;  /* 0x000a340b01007387 */ /* 0x000fe80000100800 */
[----:B------:R-:W-:Y:S04]  /*28ee0*/  STL [R1+0x248], R13 ;  /* 0x0002480d01007387 */ /* 0x000fe80000100800 */
[----:B------:R-:W-:Y:S01]  /*28ef0*/  STL [R1+0x2b8], R14 ;  /* 0x0002b80e01007387 */ /* 0x000fe20000100800 */
[----:B------:R-:W-:-:S03]  /*28f00*/  IADD3.X R21, PT, PT, R21, UR6, RZ, P5, !PT ;  /* 0x0000000615157c10 */ /* 0x000fc6000affe4ff */
[----:B------:R-:W-:Y:S01]  /*28f10*/  STL [R1+0x240], R15 ;  /* 0x0002400f01007387 */ /* 0x000fe20000100800 */
[----:B------:R-:W-:-:S03]  /*28f20*/  IADD3 R22, P5, PT, R22, UR12, RZ ;  /* 0x0000000c16167c10 */ /* 0x000fc6000ffbe0ff */
        /* <DEDUP_REMOVED lines=17> */
[----:B------:R-:W-:-:S02]  /*29040*/  IADD3 R29, P4, PT, R29, UR12, RZ ;  /* 0x0000000c1d1d7c10 */ /* 0x000fc4000ff9e0ff */
[----:B------:R-:W-:-:S03]  /*29050*/  IADD3.X R0, PT, PT, R0, UR9, RZ, P5, !PT ;  /* 0x0000000900007c10 */ /* 0x000fc6000affe4ff */
[----:B------:R-:W-:Y:S04]  /*29060*/  STL [R1+0xa04], R29 ;  /* 0x000a041d01007387 */ /* 0x000fe80000100800 */
[----:B--2---:R0:W-:Y:S04]  /*29070*/  STL [R1+0xbbc], R4 ;  /* 0x000bbc0401007387 */ /* 0x0041e80000100800 */
[----:B------:R-:W-:Y:S04]  /*29080*/  STL [R1+0x2ac], R0 ;  /* 0x0002ac0001007387 */ /* 0x000fe80000100800 */
[----:B0-----:R-:W2:Y:S01]  /*29090*/  LDL.LU R4, [R1+0x9f4] ;  /* 0x0009f40001047983 */ /* 0x001ea20000300800 */
[----:B------:R-:W-:-:S05]  /*290a0*/  IADD3 R28, P5, PT, R28, UR12, RZ ;  /* 0x0000000c1c1c7c10 */ /* 0x000fca000ffbe0ff */
        /* <DEDUP_REMOVED lines=31> */
[----:B--2---:R-:W-:-:S05]  /*292a0*/  IADD3.X R4, PT, PT, R4, UR9, RZ, P6, !PT ;  /* 0x0000000904047c10 */ /* 0x004fca000b7fe4ff */
[----:B------:R0:W-:Y:S04]  /*292b0*/  STL [R1+0x2a8], R4 ;  /* 0x0002a80401007387 */ /* 0x0001e80000100800 */
[----:B0-----:R-:W2:Y:S02]  /*292c0*/  LDL.LU R4, [R1+0xbc0] ;  /* 0x000bc00001047983 */ /* 0x001ea40000300800 */
[----:B--2---:R-:W-:-:S05]  /*292d0*/  IADD3 R4, P6, PT, R4, UR12, RZ ;  /* 0x0000000c04047c10 */ /* 0x004fca000ffde0ff */
[----:B------:R0:W-:Y:S04]  /*292e0*/  STL [R1+0x9f4], R4 ;  /* 0x0009f40401007387 */ /* 0x0001e80000100800 */
[----:B0-----:R-:W2:Y:S01]  /*292f0*/  LDL.LU R4, [R1+0xbbc] ;  /* 0x000bbc0001047983 */ /* 0x001ea20000300800 */
[----:B----4-:R-:W-:Y:S02]  /*29300*/  IADD3.X R12, PT, PT, R12, UR9, RZ, P1, !PT ;  /* 0x000000090c0c7c10 */ /* 0x010fe40008ffe4ff */
[----:B---3--:R-:W-:Y:S02]  /*29310*/  IADD3 R18, P1, PT, R18, UR12, RZ ;  /* 0x0000000c12127c10 */ /* 0x008fe4000ff3e0ff */
        /* <DEDUP_REMOVED lines=20> */
[----:B--2---:R-:W-:Y:S02]  /*29460*/  IADD3.X R4, PT, PT, R4, UR9, RZ, P0, !PT ;  /* 0x0000000904047c10 */ /* 0x004fe400087fe4ff */
[----:B------:R-:W-:-:S03]  /*29470*/  IADD3 R8, P0, PT, R8, UR12, RZ ;  /* 0x0000000c08087c10 */ /* 0x000fc6000ff1e0ff */
        /* <DEDUP_REMOVED lines=1357> */
[----:B--2---:R-:W-:Y:S02]  /*2e950*/  IADD3.X R4, PT, PT, R4, UR9, RZ, P0, !PT ;  /* 0x0000000904047c10 */ /* 0x004fe400087fe4ff */
        /* <DEDUP_REMOVED lines=29> */
[----:B0-----:R-:W2:Y:S04]  /*2eb30*/  LDL.LU R27, [R1+0xa5c] ;  /* 0x000a5c00011b7983 */ /* 0x001ea80000300800 */
[----:B------:R-:W-:Y:S04]  /*2eb40*/  STL [R1+0x2f0], R29 ;  /* 0x0002f01d01007387 */ /* 0x000fe80000100800 */
[----:B------:R-:W3:Y:S01]  /*2eb50*/  LDL.LU R18, [R1+0xa64] ;  /* 0x000a640001127983 */ /* 0x000ee20000300800 */
[----:B------:R-:W-:-:S02]  /*2eb60*/  IADD3 R0, P6, PT, R0, UR12, RZ ;  /* 0x0000000c00007c10 */ /* 0x000fc4000ffde0ff */
[----:B------:R-:W-:-:S03]  /*2eb70*/  IADD3.X R28, PT, PT, R28, UR9, RZ, P0, !PT ;  /* 0x000000091c1c7c10 */ /* 0x000fc600087fe4ff */
[----:B------:R-:W-:Y:S04]  /*2eb80*/  STL [R1+0xa54], R0 ;  /* 0x000a540001007387 */ /* 0x000fe80000100800 */
[----:B---3--:R0:W-:Y:S04]  /*2eb90*/  STL [R1+0xb48], R18 ;  /* 0x000b481201007387 */ /* 0x0081e80000100800 */
[----:B------:R1:W-:Y:S04]  /*2eba0*/  STL [R1+0x2e8], R28 ;  /* 0x0002e81c01007387 */ /* 0x0003e80000100800 */
[----:B0-----:R-:W3:Y:S04]  /*2ebb0*/  LDL.LU R18, [R1+0x2e0] ;  /* 0x0002e00001127983 */ /* 0x001ee80000300800 */
        /* <DEDUP_REMOVED lines=23> */
[----:B--2---:R-:W-:-:S03]  /*2ed30*/  IADD3 R27, P0, PT, R27, UR12, RZ ;  /* 0x0000000c1b1b7c10 */ /* 0x004fc6000ff1e0ff */
[----:B------:R-:W2:Y:S04]  /*2ed40*/  LDL.LU R23, [R1+0xa58] ;  /* 0x000a580001177983 */ /* 0x000ea80000300800 */
[----:B------:R-:W2:Y:S04]  /*2ed50*/  LDL.LU R19, [R1+0xa60] ;  /* 0x000a600001137983 */ /* 0x000ea80000300800 */
[----:B------:R-:W2:Y:S04]  /*2ed60*/  LDL.LU R5, [R1+0xa68] ;  /* 0x000a680001057983 */ /* 0x000ea80000300800 */
[----:B------:R-:W2:Y:S04]  /*2ed70*/  LDL.LU R26, [R1+0xa70] ;  /* 0x000a7000011a7983 */ /* 0x000ea80000300800 */
[----:B------:R0:W-:Y:S04]  /*2ed80*/  STL [R1+0xa5c], R27 ;  /* 0x000a5c1b01007387 */ /* 0x0001e80000100800 */
[----:B0-----:R-:W2:Y:S01]  /*2ed90*/  LDL.LU R27, [R1+0x27c] ;  /* 0x00027c00011b7983 */ /* 0x001ea20000300800 */
[----:B---3--:R-:W-:-:S05]  /*2eda0*/  IADD3.X R18, PT, PT, R18, UR9, RZ, P1, !PT ;  /* 0x0000000912127c10 */ /* 0x008fca0008ffe4ff */
[----:B------:R0:W-:Y:S04]  /*2edb0*/  STL [R1+0x2e0], R18 ;  /* 0x0002e01201007387 */ /* 0x0001e80000100800 */
[----:B0-----:R-:W3:Y:S01]  /*2edc0*/  LDL.LU R18, [R1+0xb48] ;  /* 0x000b480001127983 */ /* 0x001ee20000300800 */
[----:B----4-:R-:W-:Y:S02]  /*2edd0*/  IADD3.X R12, PT, PT, R12, UR9, RZ, P2, !PT ;  /* 0x000000090c0c7c10 */ /* 0x010fe400097fe4ff */
        /* <DEDUP_REMOVED lines=12> */
[----:B---3--:R-:W-:-:S05]  /*2eea0*/  IADD3 R18, P1, PT, R18, UR12, RZ ;  /* 0x0000000c12127c10 */ /* 0x008fca000ff3e0ff */
[----:B------:R0:W-:Y:S04]  /*2eeb0*/  STL [R1+0xa64], R18 ;  /* 0x000a641201007387 */ /* 0x0001e80000100800 */
[----:B0-----:R0:W5:Y:S04]  /*2eec0*/  LDL.LU R18, [R1+0xb44] ;  /* 0x000b440001127983 */ /* 0x0011680000300800 */
[----:B------:R1:W-:Y:S04]  /*2eed0*/  STL [R1+0x2d8], R12 ;  /* 0x0002d80c01007387 */ /* 0x0003e80000100800 */
[----:B-1----:R0:W5:Y:S04]  /*2eee0*/  LDL.LU R12, [R1+0xb40] ;  /* 0x000b4000010c7983 */ /* 0x0021680000300800 */
        /* <DEDUP_REMOVED lines=8> */
[----:B------:R1:W-:Y:S01]  /*2ef70*/  STL [R1+0xa7c], R7 ;  /* 0x000a7c0701007387 */ /* 0x0003e20000100800 */
[----:B------:R-:W-:-:S03]  /*2ef80*/  IADD3.X R0, PT, PT, R0, UR9, RZ, P1, !PT ;  /* 0x0000000900007c10 */ /* 0x000fc60008ffe4ff */
[----:B-1----:R0:W5:Y:S04]  /*2ef90*/  LDL.LU R7, [R1+0xb2c] ;  /* 0x000b2c0001077983 */ /* 0x0021680000300800 */
[----:B------:R1:W-:Y:S01]  /*2efa0*/  STL [R1+0x2cc], R16 ;  /* 0x0002cc1001007387 */ /* 0x0003e20000100800 */
[----:B------:R-:W-:-:S03]  /*2efb0*/  IADD3 R29, P1, PT, R29, UR12, RZ ;  /* 0x0000000c1d1d7c10 */ /* 0x000fc6000ff3e0ff */
        /* <DEDUP_REMOVED lines=16> */
[----:B-1----:R-:W3:Y:S01]  /*2f0c0*/  LDL.LU R28, [R1+0xb08] ;  /* 0x000b0800011c7983 */ /* 0x002ee20000300800 */
[----:B------:R-:W-:-:S02]  /*2f0d0*/  IADD3 R9, P2, PT, R9, UR12, RZ ;  /* 0x0000000c09097c10 */ /* 0x000fc4000ff5e0ff */
[----:B------:R-:W-:Y:S02]  /*2f0e0*/  IADD3.X R10, PT, PT, R10, UR9, RZ, P3, !PT ;  /* 0x000000090a0a7c10 */ /* 0x000fe40009ffe4ff */
[----:B------:R-:W-:Y:S02]  /*2f0f0*/  IADD3 R11, P3, PT, R11, UR12, RZ ;  /* 0x0000000c0b0b7c10 */ /* 0x000fe4000ff7e0ff */
[----:B------:R-:W-:Y:S02]  /*2f100*/  IADD3.X R13, PT, PT, R13, UR9, RZ, P4, !PT ;  /* 0x000000090d0d7c10 */ /* 0x000fe4000a7fe4ff */
[----:B------:R-:W-:Y:S01]  /*2f110*/  IADD3 R14, P4, PT, R14, UR12, RZ ;  /* 0x0000000c0e0e7c10 */ /* 0x000fe2000ff9e0ff */
[----:B------:R-:W-:Y:S01]  /*2f120*/  STL [R1+0xa88], R9 ;  /* 0x000a880901007387 */ /* 0x000fe20000100800 */
[----:B------:R-:W-:-:S03]  /*2f130*/  IADD3.X R15, PT, PT, R15, UR9, RZ, P5, !PT ;  /* 0x000000090f0f7c10 */ /* 0x000fc6000affe4ff */
[----:B------:R-:W-:Y:S01]  /*2f140*/  STL [R1+0xa38], R10 ;  /* 0x000a380a01007387 */ /* 0x000fe20000100800 */
[----:B------:R-:W-:-:S03]  /*2f150*/  IADD3.X R21, PT, PT, R21, UR9, RZ, P6, !PT ;  /* 0x0000000915157c10 */ /* 0x000fc6000b7fe4ff */
[----:B------:R-:W-:Y:S01]  /*2f160*/  STL [R1+0xa84], R11 ;  /* 0x000a840b01007387 */ /* 0x000fe20000100800 */
[----:B------:R-:W-:-:S03]  /*2f170*/  IADD3 R22, P5, PT, R22, UR13, RZ ;  /* 0x0000000d16167c10 */ /* 0x000fc6000ffbe0ff */
[----:B------:R-:W-:Y:S01]  /*2f180*/  STL [R1+0xa40], R13 ;  /* 0x000a400d01007387 */ /* 0x000fe20000100800 */
[----:B--2---:R-:W-:-:S03]  /*2f190*/  IADD3.X R23, PT, PT, R23, UR9, RZ, P0, !PT ;  /* 0x0000000917177c10 */ /* 0x004fc600087fe4ff */
[----:B------:R-:W-:Y:S01]  /*2f1a0*/  STL [R1+0xa80], R14 ;  /* 0x000a800e01007387 */ /* 0x000fe20000100800 */
[----:B------:R-:W-:-:S03]  /*2f1b0*/  IADD3.X R19, PT, PT, R19, UR9, RZ, P1, !PT ;  /* 0x0000000913137c10 */ /* 0x000fc60008ffe4ff */
[----:B------:R-:W-:Y:S04]  /*2f1c0*/  STL [R1+0xa48], R15 ;  /* 0x000a480f01007387 */ /* 0x000fe80000100800 */
[----:B------:R-:W-:Y:S04]  /*2f1d0*/  STL [R1+0xa50], R21 ;  /* 0x000a501501007387 */ /* 0x000fe80000100800 */
[----:B------:R-:W-:Y:S04]  /*2f1e0*/  STL [R1+0x28c], R22 ;  /* 0x00028c1601007387 */ /* 0x000fe80000100800 */
[----:B------:R-:W-:Y:S04]  /*2f1f0*/  STL [R1+0xa58], R23 ;  /* 0x000a581701007387 */ /* 0x000fe80000100800 */
[----:B------:R-:W-:Y:S01]  /*2f200*/  STL [R1+0xa60], R19 ;  /* 0x000a601301007387 */ /* 0x000fe20000100800 */
[----:B------:R-:W-:-:S02]  /*2f210*/  IADD3.X R5, PT, PT, R5, UR9, RZ, P2, !PT ;  /* 0x0000000905057c10 */ /* 0x000fc400097fe4ff */
[----:B------:R-:W-:Y:S02]  /*2f220*/  IADD3.X R26, PT, PT, R26, UR9, RZ, P3, !PT ;  /* 0x000000091a1a7c10 */ /* 0x000fe40009ffe4ff */
[----:B------:R-:W-:Y:S01]  /*2f230*/  IADD3.X R27, PT, PT, R27, UR6, RZ, P5, !PT ;  /* 0x000000061b1b7c10 */ /* 0x000fe2000affe4ff */
[----:B------:R-:W-:-:S04]  /*2f240*/  UIADD3 UR4, UPT, UPT, UR4, 0x1, URZ ;  /* 0x0000000104047890 */ /* 0x000fc8000fffe0ff */
[----:B------:R-:W-:Y:S01]  /*2f250*/  UISETP.NE.U32.AND UP0, UPT, UR4, UR8, UPT ;  /* 0x000000080400728c */ /* 0x000fe2000bf05070 */
[----:B---3--:R-:W-:-:S05]  /*2f260*/  IADD3.X R28, PT, PT, R28, UR9, RZ, P4, !PT ;  /* 0x000000091c1c7c10 */ /* 0x008fca000a7fe4ff */
[----:B------:R1:W-:Y:S02]  /*2f270*/  STL [R1+0xa78], R28 ;  /* 0x000a781c01007387 */ /* 0x0003e40000100800 */
[----:B-1----:R-:W1:Y:S02]  /*2f280*/  S2R R28, SR_TID.X ;  /* 0x00000000001c7919 */ /* 0x002e640000002100 */
[----:B------:R0:W-:Y:S04]  /*2f290*/  STL [R1+0xa68], R5 ;  /* 0x000a680501007387 */ /* 0x0001e80000100800 */
[----:B------:R0:W-:Y:S04]  /*2f2a0*/  STL [R1+0xa70], R26 ;  /* 0x000a701a01007387 */ /* 0x0001e80000100800 */
[----:B------:R0:W-:Y:S01]  /*2f2b0*/  STL [R1+0x27c], R27 ;  /* 0x00027c1b01007387 */ /* 0x0001e20000100800 */
[----:B-1----:R-:W-:-:S05]  /*2f2c0*/  LOP3.LUT R28, R28, 0x7f, RZ, 0xc0, !PT ;  /* 0x0000007f1c1c7812 */ /* 0x002fca00078ec0ff */
[----:B------:R-:W-:Y:S01]  /*2f2d0*/  IMAD.SHL.U32 R28, R28, 0x2, RZ ;  /* 0x000000021c1c7824 */ /* 0x000fe200078e00ff */
[----:B0-----:R-:W-:Y:S06]  /*2f2e0*/  BRA.U UP0, `(.L_x_2) ;  /* 0xfffffea500287547 */ /* 0x001fec000b83ffff */
[----:B-----5:R0:W-:Y:S04]  /*2f2f0*/  STL [R1+0xb10], R24 ;  /* 0x000b101801007387 */ /* 0x0201e80000100800 */
[----:B------:R1:W-:Y:S01]  /*2f300*/  STL [R1+0xb0c], R0 ;  /* 0x000b0c0001007387 */ /* 0x0003e20000100800 */
[----:B0-----:R-:W-:-:S03]  /*2f310*/  IMAD.MOV.U32 R24, RZ, RZ, R4 ;  /* 0x000000ffff187224 */ /* 0x001fc600078e0004 */
[----:B-1----:R-:W2:Y:S04]  /*2f320*/  LDL.LU R0, [R1+0x1cc] ;  /* 0x0001cc0001007983 */ /* 0x002ea80000300800 */
[----:B------:R0:W-:Y:S04]  /*2f330*/  STL [R1+0xb08], R2 ;  /* 0x000b080201007387 */ /* 0x0001e80000100800 */
[----:B0-----:R-:W3:Y:S04]  /*2f340*/  LDL.LU R2, [R1+0x1ec] ;  /* 0x0001ec0001027983 */ /* 0x001ee80000300800 */
[----:B------:R-:W3:Y:S04]  /*2f350*/  LDL.LU R5, [R1+0x1fc] ;  /* 0x0001fc0001057983 */ /* 0x000ee80000300800 */
        /* <DEDUP_REMOVED lines=10> */
[----:B------:R-:W-:-:S03]  /*2f400*/  F2FP.F16.F32.PACK_AB R7, R24, R7 ;  /* 0x000000071807723e */ /* 0x000fc600000000ff */
[----:B------:R-:W4:Y:S04]  /*2f410*/  LDL.LU R23, [R1+0x1d4] ;  /* 0x0001d40001177983 */ /* 0x000f280000300800 */
[----:B------:R-:W4:Y:S04]  /*2f420*/  LDL.LU R19, [R1+0x1e4] ;  /* 0x0001e40001137983 */ /* 0x000f280000300800 */
[----:B------:R-:W4:Y:S04]  /*2f430*/  LDL.LU R26, [R1+0x1f4] ;  /* 0x0001f400011a7983 */ /* 0x000f280000300800 */
[----:B------:R-:W4:Y:S04]  /*2f440*/  LDL.LU R27, [R1+0x204] ;  /* 0x00020400011b7983 */ /* 0x000f280000300800 */
[----:B------:R-:W4:Y:S01]  /*2f450*/  LDL.LU R24, [R1+0xb10] ;  /* 0x000b100001187983 */ /* 0x000f220000300800 */
[----:B--2---:R-:W-:-:S03]  /*2f460*/  F2FP.F16.F32.PACK_AB R6, R0, R6 ;  /* 0x000000060006723e */ /* 0x004fc600000000ff */
[----:B------:R-:W2:Y:S01]  /*2f470*/  LDL.LU R0, [R1+0xb0c] ;  /* 0x000b0c0001007983 */ /* 0x000ea20000300800 */
[----:B---3--:R-:W-:-:S03]  /*2f480*/  F2FP.F16.F32.PACK_AB R5, R2, R5 ;  /* 0x000000050205723e */ /* 0x008fc600000000ff */
[----:B------:R-:W2:Y:S01]  /*2f490*/  LDL.LU R2, [R1+0xb08] ;  /* 0x000b080001027983 */ /* 0x000ea20000300800 */
[----:B----4-:R-:W-:Y:S02]  /*2f4a0*/  F2FP.F16.F32.PACK_AB R4, R28, R4 ;  /* 0x000000041c04723e */ /* 0x010fe400000000ff */
[----:B------:R-:W-:Y:S02]  /*2f4b0*/  F2FP.F16.F32.PACK_AB R11, R8, R11 ;  /* 0x0000000b080b723e */ /* 0x000fe400000000ff */
[----:B------:R-:W-:Y:S02]  /*2f4c0*/  F2FP.F16.F32.PACK_AB R10, R9, R10 ;  /* 0x0000000a090a723e */ /* 0x000fe400000000ff */
[----:B------:R-:W-:Y:S02]  /*2f4d0*/  F2FP.F16.F32.PACK_AB R9, R13, R14 ;  /* 0x0000000e0d09723e */ /* 0x000fe400000000ff */
[----:B------:R-:W-:Y:S02]  /*2f4e0*/  F2FP.F16.F32.PACK_AB R8, R15, R21 ;  /* 0x000000150f08723e */ /* 0x000fe400000000ff */
[----:B------:R-:W-:-:S02]  /*2f4f0*/  F2FP.F16.F32.PACK_AB R15, R12, R20 ;  /* 0x000000140c0f723e */ /* 0x000fc400000000ff */
[----:B------:R-:W-:Y:S02]  /*2f500*/  F2FP.F16.F32.PACK_AB R14, R22, R23 ;  /* 0x00000017160e723e */ /* 0x000fe400000000ff */
[----:B------:R-:W-:Y:S02]  /*2f510*/  F2FP.F16.F32.PACK_AB R13, R19, R26 ;  /* 0x0000001a130d723e */ /* 0x000fe400000000ff */
[----:B------:R-:W-:Y:S02]  /*2f520*/  F2FP.F16.F32.PACK_AB R19, R18, R17 ;  /* 0x000000111213723e */ /* 0x000fe400000000ff */
[----:B------:R-:W-:Y:S02]  /*2f530*/  F2FP.F16.F32.PACK_AB R18, R16, R25 ;  /* 0x000000191012723e */ /* 0x000fe400000000ff */
[----:B------:R-:W-:Y:S02]  /*2f540*/  F2FP.F16.F32.PACK_AB R12, R27, R29 ;  /* 0x0000001d1b0c723e */ /* 0x000fe400000000ff */
[----:B------:R-:W-:-:S02]  /*2f550*/  F2FP.F16.F32.PACK_AB R17, R24, R3 ;  /* 0x000000031811723e */ /* 0x000fc400000000ff */
[----:B--2---:R-:W-:-:S07]  /*2f560*/  F2FP.F16.F32.PACK_AB R16, R2, R0 ;  /* 0x000000000210723e */ /* 0x004fce00000000ff */
.L_x_1:
[----:B------:R-:W2:Y:S01]  /*2f570*/  LDL.LU R23, [R1+0xafc] ;  /* 0x000afc0001177983 */ /* 0x000ea20000300800 */
[----:B0-----:R-:W0:Y:S01]  /*2f580*/  S2R R0, SR_TID.X ;  /* 0x0000000000007919 */ /* 0x001e220000002100 */
[----:B------:R-:W1:Y:S01]  /*2f590*/  S2UR UR5, SR_CgaCtaId ;  /* 0x00000000000579c3 */ /* 0x000e620000008800 */
[----:B------:R-:W-:Y:S01]  /*2f5a0*/  UMOV UR4, 0x400 ;  /* 0x0000040000047882 */ /* 0x000fe20000000000 */
[----:B------:R-:W3:Y:S01]  /*2f5b0*/  LDCU.128 UR12, c[0x0][0x390] ;  /* 0x00007200ff0c77ac */ /* 0x000ee20008000c00 */
[----:B------:R-:W4:Y:S01]  /*2f5c0*/  LDL.LU R21, [R1+0xaf8] ;  /* 0x000af80001157983 */ /* 0x000f220000300800 */
[----:B------:R-:W5:Y:S03]  /*2f5d0*/  LDCU UR6, c[0x0][0x3b4] ;  /* 0x00007680ff0677ac */ /* 0x000f660008000800 */
[----:B------:R-:W3:Y:S04]  /*2f5e0*/  LDL.LU R22, [R1+0xb00] ;  /* 0x000b000001167983 */ /* 0x000ee80000300800 */
[----:B------:R-:W5:Y:S01]  /*2f5f0*/  LDL.LU R24, [R1+0x154] ;  /* 0x0001540001187983 */ /* 0x000f620000300800 */
[----:B------:R-:W2:Y:S01]  /*2f600*/  S2R R25, SR_TID.X ;  /* 0x0000000000197919 */ /* 0x000ea20000002100 */
[----:B-1----:R-:W-:Y:S01]  /*2f610*/  ULEA UR4, UR5, UR4, 0x18 ;  /* 0x0000000405047291 */ /* 0x002fe2000f8ec0ff */
[C---:B0-----:R-:W-:Y:S01]  /*2f620*/  IMAD.SHL.U32 R20, R0.reuse, 0x4, RZ ;  /* 0x0000000400147824 */ /* 0x041fe200078e00ff */
[C---:B------:R-:W-:Y:S01]  /*2f630*/  LOP3.LUT R3, R0.reuse, 0x60, RZ, 0xc0, !PT ;  /* 0x0000006000037812 */ /* 0x040fe200078ec0ff */
[----:B------:R-:W-:Y:S01]  /*2f640*/  IMAD.SHL.U32 R2, R0, 0x100, RZ ;  /* 0x0000010000027824 */ /* 0x000fe200078e00ff */
[----:B------:R-:W-:-:S02]  /*2f650*/  SHF.R.U32.HI R28, RZ, 0x4, R0 ;  /* 0x00000004ff1c7819 */ /* 0x000fc40000011600 */
[----:B------:R-:W-:Y:S02]  /*2f660*/  LOP3.LUT R20, R20, 0x70, RZ, 0xc0, !PT ;  /* 0x0000007014147812 */ /* 0x000fe400078ec0ff */
[----:B------:R-:W-:-:S03]  /*2f670*/  SGXT.U32 R28, R28, 0x3 ;  /* 0x000000031c1c781a */ /* 0x000fc60000000000 */
[----:B------:R-:W-:Y:S02]  /*2f680*/  IMAD R3, R3, 0x10, R20 ;  /* 0x0000001003037824 */ /* 0x000fe400078e0214 */
[----:B------:R-:W-:-:S05]  /*2f690*/  IMAD.SHL.U32 R20, R0, 0x400, RZ ;  /* 0x0000040000147824 */ /* 0x000fca00078e00ff */
[----:B------:R-:W-:Y:S01]  /*2f6a0*/  LOP3.LUT R20, R20, 0x1800, RZ, 0xc0, !PT ;  /* 0x0000180014147812 */ /* 0x000fe200078ec0ff */
[----:B------:R-:W-:Y:S01]  /*2f6b0*/  BAR.SYNC.DEFER_BLOCKING 0x0 ;  /* 0x0000000000007b1d */ /* 0x000fe20000010000 */
[----:B--2---:R-:W-:Y:S02]  /*2f6c0*/  LOP3.LUT R2, R23, 0x1800, R2, 0xf8, !PT ;  /* 0x0000180017027812 */ /* 0x004fe400078ef802 */
[--C-:B------:R-:W-:Y:S02]  /*2f6d0*/  SHF.R.U32.HI R23, RZ, 0x4, R25.reuse ;  /* 0x00000004ff177819 */ /* 0x100fe40000011619 */
[----:B------:R-:W-:Y:S02]  /*2f6e0*/  LOP3.LUT R2, R2, R3, RZ, 0x3c, !PT ;  /* 0x0000000302027212 */ /* 0x000fe400078e3cff */
[----:B------:R-:W-:Y:S01]  /*2f6f0*/  SHF.R.U32.HI R25, RZ, 0x4, R25 ;  /* 0x00000004ff197819 */ /* 0x000fe20000011619 */
[----:B------:R-:W-:Y:S01]  /*2f700*/  VIADD R23, R23, 0x38 ;  /* 0x0000003817177836 */ /* 0x000fe20000000000 */
[----:B----4-:R-:W-:Y:S01]  /*2f710*/  LOP3.LUT R21, R20, 0x1f0, R21, 0xf8, !PT ;  /* 0x000001f014157812 */ /* 0x010fe200078ef815 */
[----:B------:R-:W-:Y:S01]  /*2f720*/  STS.128 [R2+UR4], R16 ;  /* 0x0000001002007988 */ /* 0x000fe20008000c04 */
[----:B------:R-:W-:Y:S01]  /*2f730*/  SHF.R.U32.HI R20, RZ, 0x4, R0 ;  /* 0x00000004ff147819 */ /* 0x000fe20000011600 */
[----:B------:R-:W-:Y:S01]  /*2f740*/  VIADD R25, R25, 0x78 ;  /* 0x0000007819197836 */ /* 0x000fe20000000000 */
[----:B---3--:R-:W-:Y:S01]  /*2f750*/  ISETP.GE.AND P0, PT, R22, UR14, PT ;  /* 0x0000000e16007c0c */ /* 0x008fe2000bf06270 */
[----:B------:R-:W-:Y:S03]  /*2f760*/  STS.128 [R2+UR4+0x100], R12 ;  /* 0x0001000c02007988 */ /* 0x000fe60008000c04 */
[C---:B-----5:R-:W-:Y:S01]  /*2f770*/  LOP3.LUT R3, R24.reuse, R25, RZ, 0xfc, !PT ;  /* 0x0000001918037212 */ /* 0x060fe200078efcff */
[----:B------:R-:W-:Y:S01]  /*2f780*/  STS.128 [R2+UR4+0x80], R8 ;  /* 0x0000800802007988 */ /* 0x000fe20008000c04 */
[----:B------:R-:W-:-:S02]  /*2f790*/  LOP3.LUT R29, R24, 0x28, R28, 0xfe, !PT ;  /* 0x00000028181d7812 */ /* 0x000fc400078efe1c */
[C-C-:B------:R-:W-:Y:S01]  /*2f7a0*/  LOP3.LUT R26, R24.reuse, 0x18, R28.reuse, 0xfe, !PT ;  /* 0x00000018181a7812 */ /* 0x140fe200078efe1c */
[----:B------:R-:W-:Y:S01]  /*2f7b0*/  STS.128 [R2+UR4+0x180], R4 ;  /* 0x0001800402007988 */ /* 0x000fe20008000c04 */
[----:B------:R-:W-:-:S03]  /*2f7c0*/  LOP3.LUT R27, R24, 0x20, R28, 0xfe, !PT ;  /* 0x00000020181b7812 */ /* 0x000fc600078efe1c */
[----:B------:R0:W-:Y:S02]  /*2f7d0*/  STL [R1+0x24], R3 ;  /* 0x0000240301007387 */ /* 0x0001e40000100800 */
[----:B0-----:R-:W-:Y:S01]  /*2f7e0*/  IMAD R3, R22, UR6, RZ ;  /* 0x0000000616037c24 */ /* 0x001fe2000f8e02ff */
[----:B------:R-:W-:Y:S01]  /*2f7f0*/  LOP3.LUT R4, R21, 0x60, R0, 0x78, !PT ;  /* 0x0000006015047812 */ /* 0x000fe200078e7800 */
[----:B------:R-:W-:Y:S01]  /*2f800*/  BAR.SYNC.DEFER_BLOCKING 0x0 ;  /* 0x0000000000007b1d */ /* 0x000fe20000010000 */
[C---:B------:R-:W-:Y:S02]  /*2f810*/  LOP3.LUT R2, R24.reuse, R23, RZ, 0xfc, !PT ;  /* 0x0000001718027212 */ /* 0x040fe400078efcff */
[C-C-:B------:R-:W-:Y:S02]  /*2f820*/  LOP3.LUT R6, R24.reuse, 0xf8, R20.reuse, 0xfe, !PT ;  /* 0x000000f818067812 */ /* 0x140fe400078efe14 */
[----:B------:R-:W-:-:S03]  /*2f830*/  LOP3.LUT R5, R24, 0xb8, R20, 0xfe, !PT ;  /* 0x000000b818057812 */ /* 0x000fc600078efe14 */
[----:B------:R-:W0:Y:S01]  /*2f840*/  LDC R22, c[0x0][0x3b8] ;  /* 0x0000ee00ff167b82 */ /* 0x000e220000000800 */
[C-C-:B------:R-:W-:Y:S01]  /*2f850*/  LOP3.LUT R7, R24.reuse, 0x50, R28.reuse, 0xfe, !PT ;  /* 0x0000005018077812 */ /* 0x140fe200078efe1c */
[----:B------:R1:W-:Y:S01]  /*2f860*/  STL [R1+0x4], R2 ;  /* 0x0000040201007387 */ /* 0x0003e20000100800 */
[C---:B------:R-:W-:Y:S02]  /*2f870*/  LEA R0, P1, R3.reuse, UR12, 0x1 ;  /* 0x0000000c03007c11 */ /* 0x040fe4000f8208ff */
[C-C-:B------:R-:W-:Y:S01]  /*2f880*/  LOP3.LUT R21, R24.reuse, 0x8, R28.reuse, 0xfe, !PT ;  /* 0x0000000818157812 */ /* 0x140fe200078efe1c */
[----:B------:R2:W-:Y:S01]  /*2f890*/  STL [R1+0x2c], R6 ;  /* 0x00002c0601007387 */ /* 0x0005e20000100800 */
[C-C-:B------:R-:W-:Y:S02]  /*2f8a0*/  LOP3.LUT R23, R24.reuse, 0x10, R28.reuse, 0xfe, !PT ;  /* 0x0000001018177812 */ /* 0x140fe400078efe1c */
[----:B------:R-:W-:Y:S01]  /*2f8b0*/  LOP3.LUT R20, R24, 0xf0, R28, 0xfe, !PT ;  /* 0x000000f018147812 */ /* 0x000fe200078efe1c */
[----:B------:R3:W-:Y:S01]  /*2f8c0*/  STL [R1+0x28], R5 ;  /* 0x0000280501007387 */ /* 0x0007e20000100800 */
[----:B------:R-:W-:-:S02]  /*2f8d0*/  LEA.HI.X.SX32 R3, R3, UR13, 0x1, P1 ;  /* 0x0000000d03037c11 */ /* 0x000fc400088f0eff */
[C---:B-1----:R-:W-:Y:S02]  /*2f8e0*/  LOP3.LUT R2, R24.reuse, R28, RZ, 0xfc, !PT ;  /* 0x0000001c18027212 */ /* 0x042fe400078efcff */
[----:B------:R-:W-:Y:S02]  /*2f8f0*/  ISETP.LT.AND P2, PT, R21, UR15, !P0 ;  /* 0x0000000f15007c0c */ /* 0x000fe4000c741270 */
[--C-:B--2---:R-:W-:Y:S01]  /*2f900*/  LOP3.LUT R6, R24, 0x30, R28.reuse, 0xfe, !PT ;  /* 0x0000003018067812 */ /* 0x104fe200078efe1c */
[----:B------:R-:W1:Y:S01]  /*2f910*/  LDS.128 R16, [R4+UR4] ;  /* 0x0000000404107984 */ /* 0x000e620008000c00 */
[----:B------:R-:W-:Y:S02]  /*2f920*/  ISETP.LT.AND P4, PT, R2, UR15, !P0 ;  /* 0x0000000f02007c0c */ /* 0x000fe4000c781270 */
[----:B---3--:R-:W-:Y:S01]  /*2f930*/  LOP3.LUT R5, R24, 0x40, R28, 0xfe, !PT ;  /* 0x0000004018057812 */ /* 0x008fe200078efe1c */
[----:B------:R-:W2:Y:S01]  /*2f940*/  LDS.128 R12, [R4+UR4+0x200] ;  /* 0x00020004040c7984 */ /* 0x000ea20008000c00 */
[----:B------:R-:W-:Y:S01]  /*2f950*/  ISETP.LT.AND P3, PT, R23, UR15, !P0 ;  /* 0x0000000f17007c0c */ /* 0x000fe2000c761270 */
[----:B0-----:R-:W-:-:S02]  /*2f960*/  IMAD R2, R2, R22, RZ ;  /* 0x0000001602027224 */ /* 0x001fc400078e02ff */
[----:B------:R-:W0:Y:S01]  /*2f970*/  LDS.128 R8, [R4+UR4+0x400] ;  /* 0x0004000404087984 */ /* 0x000e220008000c00 */
[-C--:B------:R-:W-:Y:S02]  /*2f980*/  IMAD R21, R21, R22.reuse, RZ ;  /* 0x0000001615157224 */ /* 0x080fe400078e02ff */
[----:B------:R-:W-:Y:S01]  /*2f990*/  IMAD R23, R23, R22, RZ ;  /* 0x0000001617177224 */ /* 0x000fe200078e02ff */
[----:B-1----:R1:W-:Y:S04]  /*2f9a0*/  STL [R1+0xb2c], R17 ;  /* 0x000b2c1101007387 */ /* 0x0023e80000100800 */
[----:B------:R3:W-:Y:S04]  /*2f9b0*/  STL [R1+0xb24], R18 ;  /* 0x000b241201007387 */ /* 0x0007e80000100800 */
[----:B------:R4:W-:Y:S01]  /*2f9c0*/  STL [R1+0xb10], R19 ;  /* 0x000b101301007387 */ /* 0x0009e20000100800 */
[----:B-1----:R-:W-:-:S03]  /*2f9d0*/  LOP3.LUT R17, R24, 0x48, R28, 0xfe, !PT ;  /* 0x0000004818117812 */ /* 0x002fc600078efe1c */
[----:B------:R1:W-:Y:S01]  /*2f9e0*/  STL [R1+0xb30], R29 ;  /* 0x000b301d01007387 */ /* 0x0003e20000100800 */
[----:B---3--:R-:W-:-:S03]  /*2f9f0*/  LOP3.LUT R18, R24, 0x90, R28, 0xfe, !PT ;  /* 0x0000009018127812 */ /* 0x008fc600078efe1c */
[----:B------:R3:W-:Y:S01]  /*2fa00*/  STL [R1], R6 ;  /* 0x0000000601007387 */ /* 0x0007e20000100800 */
[----:B----4-:R-:W-:-:S03]  /*2fa10*/  LOP3.LUT R19, R24, 0xd0, R28, 0xfe, !PT ;  /* 0x000000d018137812 */ /* 0x010fc600078efe1c */
[----:B------:R4:W-:Y:S01]  /*2fa20*/  STL [R1+0x8], R5 ;  /* 0x0000080501007387 */ /* 0x0009e20000100800 */
[----:B-1----:R-:W-:-:S03]  /*2fa30*/  LOP3.LUT R29, R24, 0x80, R28, 0xfe, !PT ;  /* 0x00000080181d7812 */ /* 0x002fc600078efe1c */
[----:B------:R-:W-:Y:S01]  /*2fa40*/  STL [R1+0x10], R7 ;  /* 0x0000100701007387 */ /* 0x000fe20000100800 */
[C-C-:B---3--:R-:W-:Y:S02]  /*2fa50*/  LOP3.LUT R6, R24.reuse, 0x60, R28.reuse, 0xfe, !PT ;  /* 0x0000006018067812 */ /* 0x148fe400078efe1c */
[----:B------:R-:W-:Y:S02]  /*2fa60*/  ISETP.LT.AND P5, PT, R29, UR15, !P0 ;  /* 0x0000000f1d007c0c */ /* 0x000fe4000c7a1270 */
[----:B----4-:R-:W-:-:S05]  /*2fa70*/  LOP3.LUT R5, R24, 0x58, R28, 0xfe, !PT ;  /* 0x0000005818057812 */ /* 0x010fca00078efe1c */
[----:B------:R1:W-:Y:S04]  /*2fa80*/  STL [R1+0x14], R5 ;  /* 0x0000140501007387 */ /* 0x0003e80000100800 */
[----:B------:R-:W-:Y:S04]  /*2fa90*/  STL [R1+0x1c], R6 ;  /* 0x00001c0601007387 */ /* 0x000fe80000100800 */
[----:B--2---:R2:W-:Y:S01]  /*2faa0*/  STL [R1+0xb20], R14 ;  /* 0x000b200e01007387 */ /* 0x0045e20000100800 */
[----:B-1----:R-:W-:-:S05]  /*2fab0*/  LOP3.LUT R5, R24, 0x88, R28, 0xfe, !PT ;  /* 0x0000008818057812 */ /* 0x002fca00078efe1c */
[----:B------:R-:W-:Y:S01]  /*2fac0*/  STL [R1+0x30], R5 ;  /* 0x0000300501007387 */ /* 0x000fe20000100800 */
[----:B--2---:R-:W-:-:S03]  /*2fad0*/  LOP3.LUT R14, R24, 0x98, R28, 0xfe, !PT ;  /* 0x00000098180e7812 */ /* 0x004fc600078efe1c */
[----:B------:R-:W1:Y:S04]  /*2fae0*/  LDS.128 R4, [R4+UR4+0x600] ;  /* 0x0006000404047984 */ /* 0x000e680008000c00 */
[----:B------:R2:W-:Y:S04]  /*2faf0*/  STL [R1+0xb14], R15 ;  /* 0x000b140f01007387 */ /* 0x0005e80000100800 */
[----:B------:R3:W-:Y:S04]  /*2fb00*/  STL [R1+0xb28], R18 ;  /* 0x000b281201007387 */ /* 0x0007e80000100800 */
[----:B0-----:R0:W-:Y:S01]  /*2fb10*/  STL [R1+0xb1c], R10 ;  /* 0x000b1c0a01007387 */ /* 0x0011e20000100800 */
[----:B--2---:R-:W-:-:S03]  /*2fb20*/  LOP3.LUT R15, R24, 0xc8, R28, 0xfe, !PT ;  /* 0x000000c8180f7812 */ /* 0x004fc600078efe1c */
[----:B------:R2:W-:Y:S01]  /*2fb30*/  STL [R1+0xb0c], R11 ;  /* 0x000b0c0b01007387 */ /* 0x0005e20000100800 */
[C-C-:B---3--:R-:W-:Y:S02]  /*2fb40*/  LOP3.LUT R18, R24.reuse, 0xd8, R28.reuse, 0xfe, !PT ;  /* 0x000000d818127812 */ /* 0x148fe400078efe1c */
[C-C-:B0-----:R-:W-:Y:S02]  /*2fb50*/  LOP3.LUT R10, R24.reuse, 0xa0, R28.reuse, 0xfe, !PT ;  /* 0x000000a0180a7812 */ /* 0x141fe400078efe1c */
[C-C-:B--2---:R-:W-:Y:S01]  /*2fb60*/  LOP3.LUT R11, R24.reuse, 0xa8, R28.reuse, 0xfe, !PT ;  /* 0x000000a8180b7812 */ /* 0x144fe200078efe1c */
[----:B-1----:R0:W-:Y:S04]  /*2fb70*/  STL [R1+0xb18], R6 ;  /* 0x000b180601007387 */ /* 0x0021e80000100800 */
[----:B------:R1:W-:Y:S04]  /*2fb80*/  STL [R1+0xb08], R7 ;  /* 0x000b080701007387 */ /* 0x0003e80000100800 */
[----:B------:R2:W-:Y:S01]  /*2fb90*/  STL [R1+0x38], R11 ;  /* 0x0000380b01007387 */ /* 0x0005e20000100800 */
[----:B0-----:R-:W-:-:S02]  /*2fba0*/  LOP3.LUT R6, R24, 0xb0, R28, 0xfe, !PT ;  /* 0x000000b018067812 */ /* 0x001fc400078efe1c */
[C-C-:B-1----:R-:W-:Y:S02]  /*2fbb0*/  LOP3.LUT R7, R24.reuse, 0xc0, R28.reuse, 0xfe, !PT ;  /* 0x000000c018077812 */ /* 0x142fe400078efe1c */
[----:B--2---:R-:W-:-:S03]  /*2fbc0*/  LOP3.LUT R11, R24, 0xe0, R28, 0xfe, !PT ;  /* 0x000000e0180b7812 */ /* 0x004fc600078efe1c */
[----:B------:R0:W-:Y:S04]  /*2fbd0*/  STL [R1+0x44], R7 ;  /* 0x0000440701007387 */ /* 0x0001e80000100800 */
[----:B------:R1:W-:Y:S04]  /*2fbe0*/  STL [R1+0x58], R18 ;  /* 0x0000581201007387 */ /* 0x0003e80000100800 */
[----:B------:R2:W-:Y:S01]  /*2fbf0*/  STL [R1+0x34], R20 ;  /* 0x0000341401007387 */ /* 0x0005e20000100800 */
[----:B0-----:R-:W-:-:S03]  /*2fc00*/  LOP3.LUT R7, R24, 0xe8, R28, 0xfe, !PT ;  /* 0x000000e818077812 */ /* 0x001fc600078efe1c */
[----:B------:R-:W3:Y:S01]  /*2fc10*/  LDL.LU R29, [R1+0xb30] ;  /* 0x000b3000011d7983 */ /* 0x000ee20000300800 */
[C-C-:B-1----:R-:W-:Y:S02]  /*2fc20*/  LOP3.LUT R18, R24.reuse, 0x70, R28.reuse, 0xfe, !PT ;  /* 0x0000007018127812 */ /* 0x142fe400078efe1c */
[----:B------:R-:W-:Y:S02]  /*2fc30*/  LOP3.LUT R28, R24, 0x68, R28, 0xfe, !PT ;  /* 0x00000068181c7812 */ /* 0x000fe400078efe1c */
[CC--:B------:R-:W-:Y:S02]  /*2fc40*/  LEA R24, P1, R2.reuse, R0.reuse, 0x1 ;  /* 0x0000000002187211 */ /* 0x0c0fe400078208ff */
[----:B--2---:R-:W-:Y:S02]  /*2fc50*/  LEA R20, P6, R21, R0, 0x1 ;  /* 0x0000000015147211 */ /* 0x004fe400078c08ff */
[----:B------:R-:W-:Y:S02]  /*2fc60*/  LEA.HI.X.SX32 R25, R2, R3, 0x1, P1 ;  /* 0x0000000302197211 */ /* 0x000fe400008f0eff */
[C---:B------:R-:W-:Y:S01]  /*2fc70*/  ISETP.LT.AND P1, PT, R26.reuse, UR15, !P0 ;  /* 0x0000000f1a007c0c */ /* 0x040fe2000c721270 */
[----:B------:R-:W-:-:S02]  /*2fc80*/  IMAD R26, R26, R22, RZ ;  /* 0x000000161a1a7224 */ /* 0x000fc400078e02ff */
[----:B------:R0:W-:Y:S01]  /*2fc90*/  @P4 STG.E.U16 desc[UR10][R24.64], R16 ;  /* 0x0000001018004986 */ /* 0x0001e2000c10150a */
[-C--:B------:R-:W-:Y:S01]  /*2fca0*/  LEA R22, P4, R23, R0.reuse, 0x1 ;  /* 0x0000000017167211 */ /* 0x080fe200078808ff */
[----:B0-----:R-:W0:Y:S01]  /*2fcb0*/  LDC R25, c[0x0][0x3b8] ;  /* 0x0000ee00ff197b82 */ /* 0x001e220000000800 */
[-C--:B------:R-:W-:Y:S02]  /*2fcc0*/  LEA.HI.X.SX32 R21, R21, R3.reuse, 0x1, P6 ;  /* 0x0000000315157211 */ /* 0x080fe400030f0eff */
[----:B------:R-:W-:Y:S02]  /*2fcd0*/  LEA.HI.X.SX32 R23, R23, R3, 0x1, P4 ;  /* 0x0000000317177211 */ /* 0x000fe400020f0eff */
[C---:B------:R-:W-:Y:S02]  /*2fce0*/  LEA R24, P6, R26.reuse, R0, 0x1 ;  /* 0x000000001a187211 */ /* 0x040fe400078c08ff */
[C---:B------:R-:W-:Y:S01]  /*2fcf0*/  ISETP.LT.AND P4, PT, R27.reuse, UR15, !P0 ;  /* 0x0000000f1b007c0c */ /* 0x040fe2000c781270 */
[----:B------:R1:W-:Y:S04]  /*2fd00*/  @P2 STG.E.U16 desc[UR10][R20.64], R12 ;  /* 0x0000000c14002986 */ /* 0x0003e8000c10150a */
[----:B------:R2:W-:Y:S01]  /*2fd10*/  @P3 STG.E.U16 desc[UR10][R22.64], R8 ;  /* 0x0000000816003986 */ /* 0x0005e2000c10150a */
[----:B0-----:R-:W-:Y:S01]  /*2fd20*/  IMAD R27, R27, R25, RZ ;  /* 0x000000191b1b7224 */ /* 0x001fe200078e02ff */
[----:B------:R-:W-:-:S02]  /*2fd30*/  LEA.HI.X.SX32 R25, R26, R3, 0x1, P6 ;  /* 0x000000031a197211 */ /* 0x000fc400030f0eff */
[----:B------:R-:W4:Y:S02]  /*2fd40*/  LDL.LU R26, [R1+0x8] ;  /* 0x00000800011a7983 */ /* 0x000f240000300800 */
[C---:B-1----:R-:W-:Y:S02]  /*2fd50*/  LEA R20, P3, R27.reuse, R0, 0x1 ;  /* 0x000000001b147211 */ /* 0x042fe400078608ff */
[----:B------:R0:W-:Y:S02]  /*2fd60*/  @P1 STG.E.U16 desc[UR10][R24.64], R4 ;  /* 0x0000000418001986 */ /* 0x0001e4000c10150a */
[----:B------:R-:W-:Y:S02]  /*2fd70*/  LEA.HI.X.SX32 R21, R27, R3, 0x1, P3 ;  /* 0x000000031b157211 */ /* 0x000fe400018f0eff */
[----:B--2---:R-:W2:Y:S04]  /*2fd80*/  LDL.LU R23, [R1] ;  /* 0x0000000001177983 */ /* 0x004ea80000300800 */
[----:B------:R-:W5:Y:S01]  /*2fd90*/  LDL.LU R27, [R1+0x30] ;  /* 0x00003000011b7983 */ /* 0x000f620000300800 */
[----:B0-----:R-:W-:-:S03]  /*2fda0*/  PRMT R4, R16, 0x7632, R4 ;  /* 0x0000763210047816 */ /* 0x001fc60000000004 */
[----:B------:R-:W4:Y:S01]  /*2fdb0*/  LDL.LU R25, [R1+0x1c] ;  /* 0x00001c0001197983 */ /* 0x000f220000300800 */
[----:B------:R-:W0:Y:S03]  /*2fdc0*/  LDC R24, c[0x0][0x3b8] ;  /* 0x0000ee00ff187b82 */ /* 0x000e260000000800 */
[----:B------:R1:W-:Y:S02]  /*2fdd0*/  @P4 STG.E.U16 desc[UR10][R20.64], R4 ;  /* 0x0000000414004986 */ /* 0x0003e4000c10150a */
[----:B-1----:R-:W-:Y:S02]  /*2fde0*/  PRMT R4, R12, 0x7632, R4 ;  /* 0x000076320c047816 */ /* 0x002fe40000000004 */
[----:B------:R-:W4:Y:S01]  /*2fdf0*/  LDL.LU R12, [R1+0x4] ;  /* 0x00000400010c7983 */ /* 0x000f220000300800 */
[C---:B---3--:R-:W-:Y:S01]  /*2fe00*/  ISETP.LT.AND P2, PT, R29.reuse, UR15, !P0 ;  /* 0x0000000f1d007c0c */ /* 0x048fe2000c741270 */
[----:B0-----:R-:W-:-:S05]  /*2fe10*/  IMAD R29, R29, R24, RZ ;  /* 0x000000181d1d7224 */ /* 0x001fca00078e02ff */
[----:B------:R-:W-:Y:S02]  /*2fe20*/  LEA R22, P1, R29, R0, 0x1 ;  /* 0x000000001d167211 */ /* 0x000fe400078208ff */
[C---:B--2---:R-:W-:Y:S01]  /*2fe30*/  ISETP.LT.AND P3, PT, R23.reuse, UR15, !P0 ;  /* 0x0000000f17007c0c */ /* 0x044fe2000c761270 */
[----:B------:R-:W-:Y:S01]  /*2fe40*/  IMAD R16, R23, R24, RZ ;  /* 0x0000001817107224 */ /* 0x000fe200078e02ff */
[-C--:B------:R-:W-:Y:S02]  /*2fe50*/  LEA.HI.X.SX32 R23, R29, R3.reuse, 0x1, P1 ;  /* 0x000000031d177211 */ /* 0x080fe400008f0eff */
[----:B------:R-:W2:Y:S02]  /*2fe60*/  LDL.LU R29, [R1+0x14] ;  /* 0x00001400011d7983 */ /* 0x000ea40000300800 */
[C---:B------:R-:W-:Y:S02]  /*2fe70*/  LEA R20, P4, R16.reuse, R0, 0x1 ;  /* 0x0000000010147211 */ /* 0x040fe400078808ff */
[----:B------:R0:W-:Y:S02]  /*2fe80*/  @P2 STG.E.U16 desc[UR10][R22.64], R4 ;  /* 0x0000000416002986 */ /* 0x0001e4000c10150a */
[----:B------:R-:W-:-:S02]  /*2fe90*/  LEA.HI.X.SX32 R21, R16, R3, 0x1, P4 ;  /* 0x0000000310157211 */ /* 0x000fc400020f0eff */
[----:B------:R-:W3:Y:S01]  /*2fea0*/  LDL.LU R16, [R1+0x10] ;  /* 0x0000100001107983 */ /* 0x000ee20000300800 */
[----:B------:R-:W-:Y:S02]  /*2feb0*/  ISETP.LT.AND P4, PT, R17, UR15, !P0 ;  /* 0x0000000f11007c0c */ /* 0x000fe4000c781270 */
[C---:B----4-:R-:W-:Y:S01]  /*2fec0*/  ISETP.LT.AND P1, PT, R12.reuse, UR15, !P0 ;  /* 0x0000000f0c007c0c */ /* 0x050fe2000c721270 */
[----:B------:R-:W-:-:S05]  /*2fed0*/  IMAD R12, R12, R24, RZ ;  /* 0x000000180c0c7224 */ /* 0x000fca00078e02ff */
[----:B0-----:R-:W-:-:S04]  /*2fee0*/  LEA R22, P2, R12, R0, 0x1 ;  /* 0x000000000c167211 */ /* 0x001fc800078408ff */
[----:B------:R-:W-:Y:S02]  /*2fef0*/  LEA.HI.X.SX32 R23, R12, R3, 0x1, P2 ;  /* 0x000000030c177211 */ /* 0x000fe400010f0eff */
[----:B------:R-:W-:Y:S01]  /*2ff00*/  PRMT R12, R4, 0x7632, R12 ;  /* 0x00007632040c7816 */ /* 0x000fe2000000000c */
[----:B------:R-:W-:Y:S02]  /*2ff10*/  IMAD R4, R17, R24, RZ ;  /* 0x0000001811047224 */ /* 0x000fe400078e02ff */
[----:B------:R-:W4:Y:S01]  /*2ff20*/  LDL.LU R17, [R1+0xb2c] ;  /* 0x000b2c0001117983 */ /* 0x000f220000300800 */
[----:B------:R-:W-:-:S05]  /*2ff30*/  PRMT R8, R8, 0x7632, R8 ;  /* 0x0000763208087816 */ /* 0x000fca0000000008 */
[----:B------:R0:W-:Y:S01]  /*2ff40*/  @P3 STG.E.U16 desc[UR10][R20.64], R8 ;  /* 0x0000000814003986 */ /* 0x0001e2000c10150a */
[----:B------:R-:W-:-:S03]  /*2ff50*/  ISETP.LT.AND P3, PT, R26, UR15, !P0 ;  /* 0x0000000f1a007c0c */ /* 0x000fc6000c761270 */
[----:B------:R1:W-:Y:S01]  /*2ff60*/  @P1 STG.E.U16 desc[UR10][R22.64], R12 ;  /* 0x0000000c16001986 */ /* 0x0003e2000c10150a */
[----:B0-----:R-:W-:-:S03]  /*2ff70*/  IMAD R8, R26, R24, RZ ;  /* 0x000000181a087224 */ /* 0x001fc600078e02ff */
[----:B------:R-:W5:Y:S01]  /*2ff80*/  LDL.LU R26, [R1+0x24] ;  /* 0x00002400011a7983 */ /* 0x000f620000300800 */
[-C--:B-1----:R-:W-:Y:S02]  /*2ff90*/  LEA R22, P6, R4, R0.reuse, 0x1 ;  /* 0x0000000004167211 */ /* 0x082fe400078c08ff */
[----:B------:R-:W-:Y:S02]  /*2ffa0*/  LEA R20, P2, R8, R0, 0x1 ;  /* 0x0000000008147211 */ /* 0x000fe400078408ff */
[-C--:B------:R-:W-:Y:S02]  /*2ffb0*/  LEA.HI.X.SX32 R23, R4, R3.reuse, 0x1, P6 ;  /* 0x0000000304177211 */ /* 0x080fe400030f0eff */
[----:B------:R-:W-:Y:S01]  /*2ffc0*/  LEA.HI.X.SX32 R21, R8, R3, 0x1, P2 ;  /* 0x0000000308157211 */ /* 0x000fe200010f0eff */
[CC--:B--2---:R-:W-:Y:S01]  /*2ffd0*/  IMAD R4, R29.reuse, R24.reuse, RZ ;  /* 0x000000181d047224 */ /* 0x0c4fe200078e02ff */
[----:B------:R-:W-:Y:S01]  /*2ffe0*/  ISETP.LT.AND P2, PT, R29, UR15, !P0 ;  /* 0x0000000f1d007c0c */ /* 0x000fe2000c741270 */
[C---:B---3--:R-:W-:Y:S01]  /*2fff0*/  IMAD R8, R16.reuse, R24, RZ ;  /* 0x0000001810087224 */ /* 0x048fe200078e02ff */
[----:B------:R-:W-:Y:S01]  /*30000*/  ISETP.LT.AND P1, PT, R16, UR15, !P0 ;  /* 0x0000000f10007c0c */ /* 0x000fe2000c721270 */
[----:B----4-:R0:W-:Y:S04]  /*30010*/  @P3 STG.E.U16 desc[UR10][R20.64], R17 ;  /* 0x0000001114003986 */ /* 0x0101e8000c10150a */
[----:B------:R1:W-:Y:S01]  /*30020*/  @P4 STG.E.U16 desc[UR10][R22.64], R13 ;  /* 0x0000000d16004986 */ /* 0x0003e2000c10150a */
[----:B0-----:R-:W-:-:S02]  /*30030*/  LEA R20, P3, R8, R0, 0x1 ;  /* 0x0000000008147211 */ /* 0x001fc400078608ff */
[----:B-1----:R-:W-:Y:S02]  /*30040*/  LEA R22, P6, R4, R0, 0x1 ;  /* 0x0000000004167211 */ /* 0x002fe400078c08ff */
[-C--:B------:R-:W-:Y:S02]  /*30050*/  LEA.HI.X.SX32 R21, R8, R3.reuse, 0x1, P3 ;  /* 0x0000000308157211 */ /* 0x080fe400018f0eff */
[----:B------:R-:W-:Y:S01]  /*30060*/  LEA.HI.X.SX32 R23, R4, R3, 0x1, P6 ;  /* 0x0000000304177211 */ /* 0x000fe200030f0eff */
[C---:B------:R-:W-:Y:S01]  /*30070*/  IMAD R4, R18.reuse, R24, RZ ;  /* 0x0000001812047224 */ /* 0x040fe200078e02ff */
[----:B-----5:R-:W-:Y:S01]  /*30080*/  ISETP.LT.AND P3, PT, R27, UR15, !P0 ;  /* 0x0000000f1b007c0c */ /* 0x020fe2000c761270 */
[----:B------:R0:W-:Y:S04]  /*30090*/  @P1 STG.E.U16 desc[UR10][R20.64], R9 ;  /* 0x0000000914001986 */ /* 0x0001e8000c10150a */
[----:B------:R-:W-:Y:S01]  /*300a0*/  @P2 STG.E.U16 desc[UR10][R22.64], R5 ;  /* 0x0000000516002986 */ /* 0x000fe2000c10150a */
[----:B------:R-:W-:-:S03]  /*300b0*/  ISETP.LT.AND P2, PT, R18, UR15, !P0 ;  /* 0x0000000f12007c0c */ /* 0x000fc6000c741270 */
[----:B------:R-:W2:Y:S04]  /*300c0*/  LDL.LU R27, [R1+0x38] ;  /* 0x00003800011b7983 */ /* 0x000ea80000300800 */
[----:B------:R-:W3:Y:S01]  /*300d0*/  LDL.LU R18, [R1+0xb28] ;  /* 0x000b280001127983 */ /* 0x000ee20000300800 */
[CC--:B------:R-:W-:Y:S01]  /*300e0*/  IMAD R8, R25.reuse, R24.reuse, RZ ;  /* 0x0000001819087224 */ /* 0x0c0fe200078e02ff */
[----:B------:R-:W-:Y:S02]  /*300f0*/  ISETP.LT.AND P4, PT, R25, UR15, !P0 ;  /* 0x0000000f19007c0c */ /* 0x000fe4000c781270 */
[C---:B------:R-:W-:Y:S01]  /*30100*/  ISETP.LT.AND P1, PT, R28.reuse, UR15, !P0 ;  /* 0x0000000f1c007c0c */ /* 0x040fe2000c721270 */
[----:B------:R-:W-:Y:S01]  /*30110*/  IMAD R28, R28, R24, RZ ;  /* 0x000000181c1c7224 */ /* 0x000fe200078e02ff */
[----:B0-----:R-:W-:Y:S01]  /*30120*/  LEA R20, P6, R8, R0, 0x1 ;  /* 0x0000000008147211 */ /* 0x001fe200078c08ff */
[----:B------:R-:W4:Y:S01]  /*30130*/  LDL.LU R25, [R1+0x44] ;  /* 0x0000440001197983 */ /* 0x000f220000300800 */
[----:B------:R-:W-:-:S02]  /*30140*/  PRMT R17, R17, 0x7632, R17 ;  /* 0x0000763211117816 */ /* 0x000fc40000000011 */
[-C--:B------:R-:W-:Y:S02]  /*30150*/  LEA.HI.X.SX32 R21, R8, R3.reuse, 0x1, P6 ;  /* 0x0000000308157211 */ /* 0x080fe400030f0eff */
[CC--:B------:R-:W-:Y:S02]  /*30160*/  LEA R16, P6, R28.reuse, R0.reuse, 0x1 ;  /* 0x000000001c107211 */ /* 0x0c0fe400078c08ff */
[----:B------:R-:W-:Y:S01]  /*30170*/  PRMT R13, R13, 0x7632, R13 ;  /* 0x000076320d0d7816 */ /* 0x000fe2000000000d */
[----:B------:R0:W-:Y:S01]  /*30180*/  @P4 STG.E.U16 desc[UR10][R20.64], R17 ;  /* 0x0000001114004986 */ /* 0x0001e2000c10150a */
[----:B------:R-:W-:Y:S02]  /*30190*/  PRMT R9, R9, 0x7632, R9 ;  /* 0x0000763209097816 */ /* 0x000fe40000000009 */
[----:B0-----:R-:W-:Y:S02]  /*301a0*/  LEA.HI.X.SX32 R17, R28, R3, 0x1, P6 ;  /* 0x000000031c117211 */ /* 0x001fe400030f0eff */
[----:B------:R-:W-:-:S03]  /*301b0*/  LEA R12, P6, R4, R0, 0x1 ;  /* 0x00000000040c7211 */ /* 0x000fc600078c08ff */
[----:B------:R0:W-:Y:S02]  /*301c0*/  @P1 STG.E.U16 desc[UR10][R16.64], R13 ;  /* 0x0000000d10001986 */ /* 0x0001e4000c10150a */
[----:B0-----:R-:W-:-:S05]  /*301d0*/  LEA.HI.X.SX32 R13, R4, R3, 0x1, P6 ;  /* 0x00000003040d7211 */ /* 0x001fca00030f0eff */
[----:B------:R0:W-:Y:S01]  /*301e0*/  @P2 STG.E.U16 desc[UR10][R12.64], R9 ;  /* 0x000000090c002986 */ /* 0x0001e2000c10150a */
[----:B------:R-:W-:Y:S02]  /*301f0*/  ISETP.LT.AND P2, PT, R14, UR15, !P0 ;  /* 0x0000000f0e007c0c */ /* 0x000fe4000c741270 */
[----:B---3--:R-:W-:Y:S02]  /*30200*/  ISETP.LT.AND P1, PT, R18, UR15, !P0 ;  /* 0x0000000f12007c0c */ /* 0x008fe4000c721270 */
[----:B------:R-:W3:Y:S04]  /*30210*/  LDL.LU R18, [R1+0xb24] ;  /* 0x000b240001127983 */ /* 0x000ee80000300800 */
[----:B------:R-:W5:Y:S01]  /*30220*/  LDL.LU R14, [R1+0xb20] ;  /* 0x000b2000010e7983 */ /* 0x000f620000300800 */
[C---:B------:R-:W-:Y:S01]  /*30230*/  IMAD R20, R26.reuse, R24, RZ ;  /* 0x000000181a147224 */ /* 0x040fe200078e02ff */
[----:B------:R-:W-:Y:S01]  /*30240*/  ISETP.LT.AND P4, PT, R26, UR15, !P0 ;  /* 0x0000000f1a007c0c */ /* 0x000fe2000c781270 */
[----:B------:R-:W-:Y:S01]  /*30250*/  IMAD R2, R24, 0x80, R2 ;  /* 0x0000008018027824 */ /* 0x000fe200078e0202 */
[----:B0-----:R-:W-:Y:S01]  /*30260*/  PRMT R13, R5, 0x7632, R13 ;  /* 0x00007632050d7816 */ /* 0x001fe2000000000d */
[----:B------:R-:W2:Y:S01]  /*30270*/  LDL.LU R26, [R1+0x28] ;  /* 0x00002800011a7983 */ /* 0x000ea20000300800 */
[----:B------:R-:W-:Y:S01]  /*30280*/  LEA R8, P6, R20, R0, 0x1 ;  /* 0x0000000014087211 */ /* 0x000fe200078c08ff */
[----:B------:R-:W-:-:S03]  /*30290*/  IMAD R12, R24, 0x8, R2 ;  /* 0x00000008180c7824 */ /* 0x000fc600078e0202 */
[----:B------:R-:W-:Y:S02]  /*302a0*/  LEA.HI.X.SX32 R9, R20, R3, 0x1, P6 ;  /* 0x0000000314097211 */ /* 0x000fe400030f0eff */
[----:B------:R-:W-:-:S03]  /*302b0*/  LEA R4, P6, R2, R0, 0x1 ;  /* 0x0000000002047211 */ /* 0x000fc600078c08ff */
[----:B------:R0:W-:Y:S01]  /*302c0*/  @P4 STG.E.U16 desc[UR10][R8.64], R13 ;  /* 0x0000000d08004986 */ /* 0x0001e2000c10150a */
[----:B------:R-:W-:Y:S02]  /*302d0*/  LEA.HI.X.SX32 R5, R2, R3, 0x1, P6 ;  /* 0x0000000302057211 */ /* 0x000fe400030f0eff */
[----:B------:R-:W-:Y:S02]  /*302e0*/  ISETP.LT.AND P4, PT, R10, UR15, !P0 ;  /* 0x0000000f0a007c0c */ /* 0x000fe4000c781270 */
[----:B------:R-:W4:Y:S01]  /*302f0*/  LDL.LU R10, [R1+0xb1c] ;  /* 0x000b1c00010a7983 */ /* 0x000f220000300800 */
[----:B0-----:R-:W-:-:S04]  /*30300*/  LEA R8, P6, R12, R0, 0x1 ;  /* 0x000000000c087211 */ /* 0x001fc800078c08ff */
[----:B------:R-:W-:Y:S01]  /*30310*/  LEA.HI.X.SX32 R9, R12, R3, 0x1, P6 ;  /* 0x000000030c097211 */ /* 0x000fe200030f0eff */
[----:B---3--:R0:W-:Y:S04]  /*30320*/  @P5 STG.E.U16 desc[UR10][R4.64], R18 ;  /* 0x0000001204005986 */ /* 0x0081e8000c10150a */
[----:B-----5:R1:W-:Y:S01]  /*30330*/  @P3 STG.E.U16 desc[UR10][R8.64], R14 ;  /* 0x0000000e08003986 */ /* 0x0203e2000c10150a */
[----:B------:R-:W-:-:S03]  /*30340*/  ISETP.LT.AND P3, PT, R6, UR15, !P0 ;  /* 0x0000000f06007c0c */ /* 0x000fc6000c761270 */
[----:B------:R-:W3:Y:S01]  /*30350*/  LDL.LU R6, [R1+0xb18] ;  /* 0x000b180001067983 */ /* 0x000ee20000300800 */
[----:B------:R-:W-:-:S04]  /*30360*/  IMAD R2, R24, 0x8, R12 ;  /* 0x0000000818027824 */ /* 0x000fc800078e020c */
[----:B------:R-:W-:Y:S01]  /*30370*/  IMAD R12, R24, 0x8, R2 ;  /* 0x00000008180c7824 */ /* 0x000fe200078e0202 */
[----:B0-----:R-:W-:-:S04]  /*30380*/  LEA R4, P6, R2, R0, 0x1 ;  /* 0x0000000002047211 */ /* 0x001fc800078c08ff */
[-C--:B------:R-:W-:Y:S01]  /*30390*/  LEA.HI.X.SX32 R5, R2, R3.reuse, 0x1, P6 ;  /* 0x0000000302057211 */ /* 0x080fe200030f0eff */
[----:B------:R-:W-:Y:S01]  /*303a0*/  IMAD R2, R24, 0x8, R12 ;  /* 0x0000000818027824 */ /* 0x000fe200078e020c */
[CC--:B-1----:R-:W-:Y:S02]  /*303b0*/  LEA R8, P6, R12.reuse, R0.reuse, 0x1 ;  /* 0x000000000c087211 */ /* 0x0c2fe400078c08ff */
[----:B--2---:R-:W-:Y:S01]  /*303c0*/  ISETP.LT.AND P5, PT, R27, UR15, !P0 ;  /* 0x0000000f1b007c0c */ /* 0x004fe2000c7a1270 */
[----:B----4-:R0:W-:Y:S01]  /*303d0*/  @P1 STG.E.U16 desc[UR10][R4.64], R10 ;  /* 0x0000000a04001986 */ /* 0x0101e2000c10150a */
[----:B------:R-:W-:Y:S01]  /*303e0*/  LEA.HI.X.SX32 R9, R12, R3, 0x1, P6 ;  /* 0x000000030c097211 */ /* 0x000fe200030f0eff */
[----:B------:R-:W-:Y:S01]  /*303f0*/  IMAD R12, R24, 0x8, R2 ;  /* 0x00000008180c7824 */ /* 0x000fe200078e0202 */
[----:B------:R-:W-:Y:S01]  /*30400*/  PRMT R18, R18, 0x7632, R18 ;  /* 0x0000763212127816 */ /* 0x000fe20000000012 */
[----:B------:R-:W2:Y:S01]  /*30410*/  LDL.LU R27, [R1+0x58] ;  /* 0x00005800011b7983 */ /* 0x000ea20000300800 */
[----:B0-----:R-:W-:-:S04]  /*30420*/  LEA R4, P6, R2, R0, 0x1 ;  /* 0x0000000002047211 */ /* 0x001fc800078c08ff */
[----:B------:R-:W-:Y:S02]  /*30430*/  LEA.HI.X.SX32 R5, R2, R3, 0x1, P6 ;  /* 0x0000000302057211 */ /* 0x000fe400030f0eff */
[----:B------:R-:W-:Y:S02]  /*30440*/  PRMT R14, R14, 0x7632, R14 ;  /* 0x000076320e0e7816 */ /* 0x000fe4000000000e */
[----:B------:R-:W-:Y:S01]  /*30450*/  ISETP.LT.AND P1, PT, R25, UR15, !P0 ;  /* 0x0000000f19007c0c */ /* 0x000fe2000c721270 */
[----:B---3--:R0:W-:Y:S01]  /*30460*/  @P2 STG.E.U16 desc[UR10][R8.64], R6 ;  /* 0x0000000608002986 */ /* 0x0081e2000c10150a */
[----:B------:R-:W-:-:S03]  /*30470*/  ISETP.LT.AND P2, PT, R15, UR15, !P0 ;  /* 0x0000000f0f007c0c */ /* 0x000fc6000c741270 */
[----:B------:R1:W-:Y:S04]  /*30480*/  @P4 STG.E.U16 desc[UR10][R4.64], R18 ;  /* 0x0000001204004986 */ /* 0x0003e8000c10150a */
[----:B------:R-:W3:Y:S01]  /*30490*/  LDL.LU R15, [R1+0xb14] ;  /* 0x000b1400010f7983 */ /* 0x000ee20000300800 */
[----:B0-----:R-:W-:-:S03]  /*304a0*/  LEA R8, P6, R12, R0, 0x1 ;  /* 0x000000000c087211 */ /* 0x001fc600078c08ff */
[----:B------:R-:W4:Y:S01]  /*304b0*/  LDL.LU R25, [R1+0x2c] ;  /* 0x00002c0001197983 */ /* 0x000f220000300800 */
[----:B------:R-:W-:-:S05]  /*304c0*/  LEA.HI.X.SX32 R9, R12, R3, 0x1, P6 ;  /* 0x000000030c097211 */ /* 0x000fca00030f0eff */
[----:B------:R-:W-:Y:S01]  /*304d0*/  @P5 STG.E.U16 desc[UR10][R8.64], R14 ;  /* 0x0000000e08005986 */ /* 0x000fe2000c10150a */
[----:B------:R-:W-:-:S03]  /*304e0*/  ISETP.LT.AND P5, PT, R19, UR15, !P0 ;  /* 0x0000000f13007c0c */ /* 0x000fc6000c7a1270 */
[----:B------:R-:W5:Y:S01]  /*304f0*/  LDL.LU R19, [R1+0xb10] ;  /* 0x000b100001137983 */ /* 0x000f620000300800 */
[----:B------:R-:W-:Y:S01]  /*30500*/  IMAD R2, R24, 0x8, R12 ;  /* 0x0000000818027824 */ /* 0x000fe200078e020c */
[C---:B------:R-:W-:Y:S01]  /*30510*/  ISETP.LT.AND P4, PT, R26.reuse, UR15, !P0 ;  /* 0x0000000f1a007c0c */ /* 0x040fe2000c781270 */
[----:B------:R-:W-:Y:S01]  /*30520*/  IMAD R13, R26, R24, RZ ;  /* 0x000000181a0d7224 */ /* 0x000fe200078e02ff */
[----:B------:R-:W-:Y:S01]  /*30530*/  PRMT R10, R10, 0x7632, R10 ;  /* 0x000076320a0a7816 */ /* 0x000fe2000000000a */
[----:B------:R-:W2:Y:S01]  /*30540*/  LDL.LU R26, [R1+0x34] ;  /* 0x00003400011a7983 */ /* 0x000ea20000300800 */
[----:B-1----:R-:W-:-:S04]  /*30550*/  LEA R4, P6, R2, R0, 0x1 ;  /* 0x0000000002047211 */ /* 0x002fc800078c08ff */
[-C--:B------:R-:W-:Y:S01]  /*30560*/  LEA.HI.X.SX32 R5, R2, R3.reuse, 0x1, P6 ;  /* 0x0000000302057211 */ /* 0x080fe200030f0eff */
[----:B------:R-:W-:Y:S01]  /*30570*/  IMAD R2, R24, 0x10, R2 ;  /* 0x0000001018027824 */ /* 0x000fe200078e0202 */
[CC--:B------:R-:W-:Y:S02]  /*30580*/  LEA R12, P6, R13.reuse, R0.reuse, 0x1 ;  /* 0x000000000d0c7211 */ /* 0x0c0fe400078c08ff */
[----:B------:R-:W-:Y:S01]  /*30590*/  PRMT R17, R6, 0x7632, R17 ;  /* 0x0000763206117816 */ /* 0x000fe20000000011 */
[----:B------:R-:W-:Y:S01]  /*305a0*/  @P3 STG.E.U16 desc[UR10][R4.64], R10 ;  /* 0x0000000a04003986 */ /* 0x000fe2000c10150a */
[----:B------:R-:W-:Y:S01]  /*305b0*/  LEA.HI.X.SX32 R13, R13, R3, 0x1, P6 ;  /* 0x000000030d0d7211 */ /* 0x000fe200030f0eff */
[----:B------:R-:W-:Y:S01]  /*305c0*/  IMAD R6, R24, 0x8, R2 ;  /* 0x0000000818067824 */ /* 0x000fe200078e0202 */
[----:B------:R-:W-:-:S03]  /*305d0*/  LEA R16, P3, R2, R0, 0x1 ;  /* 0x0000000002107211 */ /* 0x000fc600078608ff */
[----:B------:R0:W-:Y:S01]  /*305e0*/  @P4 STG.E.U16 desc[UR10][R12.64], R17 ;  /* 0x000000110c004986 */ /* 0x0001e2000c10150a */
[----:B------:R-:W-:-:S04]  /*305f0*/  LEA R20, P6, R6, R0, 0x1 ;  /* 0x0000000006147211 */ /* 0x000fc800078c08ff */
[-C--:B------:R-:W-:Y:S02]  /*30600*/  LEA.HI.X.SX32 R21, R6, R3.reuse, 0x1, P6 ;  /* 0x0000000306157211 */ /* 0x080fe400030f0eff */
[----:B0-----:R-:W-:Y:S01]  /*30610*/  LEA.HI.X.SX32 R17, R2, R3, 0x1, P3 ;  /* 0x0000000302117211 */ /* 0x001fe200018f0eff */
[----:B------:R-:W-:-:S04]  /*30620*/  IMAD R2, R24, 0x8, R6 ;  /* 0x0000000818027824 */ /* 0x000fc800078e0206 */
[----:B------:R-:W-:Y:S01]  /*30630*/  IMAD R6, R24, 0x8, R2 ;  /* 0x0000000818067824 */ /* 0x000fe200078e0202 */
[----:B------:R-:W-:Y:S02]  /*30640*/  ISETP.LT.AND P3, PT, R11, UR15, !P0 ;  /* 0x0000000f0b007c0c */ /* 0x000fe4000c761270 */
[----:B------:R-:W4:Y:S04]  /*30650*/  LDL.LU R11, [R1+0xb0c] ;  /* 0x000b0c00010b7983 */ /* 0x000f280000300800 */
[----:B-----5:R-:W-:Y:S04]  /*30660*/  @P1 STG.E.U16 desc[UR10][R16.64], R19 ;  /* 0x0000001310001986 */ /* 0x020fe8000c10150a */
[----:B---3--:R0:W-:Y:S01]  /*30670*/  @P2 STG.E.U16 desc[UR10][R20.64], R15 ;  /* 0x0000000f14002986 */ /* 0x0081e2000c10150a */
[----:B------:R-:W-:-:S04]  /*30680*/  LEA R12, P2, R6, R0, 0x1 ;  /* 0x00000000060c7211 */ /* 0x000fc800078408ff */
[----:B------:R-:W-:Y:S02]  /*30690*/  LEA.HI.X.SX32 R13, R6, R3, 0x1, P2 ;  /* 0x00000003060d7211 */ /* 0x000fe400010f0eff */
[----:B------:R-:W-:Y:S02]  /*306a0*/  ISETP.LT.AND P2, PT, R7, UR15, !P0 ;  /* 0x0000000f07007c0c */ /* 0x000fe4000c741270 */
[----:B------:R-:W3:Y:S01]  /*306b0*/  LDL.LU R7, [R1+0xb08] ;  /* 0x000b080001077983 */ /* 0x000ee20000300800 */
[----:B------:R-:W-:Y:S01]  /*306c0*/  IMAD R9, R24, 0x8, R6 ;  /* 0x0000000818097824 */ /* 0x000fe200078e0206 */
[----:B------:R-:W-:-:S03]  /*306d0*/  LEA R4, P1, R2, R0, 0x1 ;  /* 0x0000000002047211 */ /* 0x000fc600078208ff */
[----:B------:R-:W-:Y:S01]  /*306e0*/  IMAD R10, R24, 0x8, R9 ;  /* 0x00000008180a7824 */ /* 0x000fe200078e0209 */
[----:B------:R-:W-:Y:S02]  /*306f0*/  LEA.HI.X.SX32 R5, R2, R3, 0x1, P1 ;  /* 0x0000000302057211 */ /* 0x000fe400008f0eff */
[----:B------:R-:W-:Y:S01]  /*30700*/  LEA R8, P1, R9, R0, 0x1 ;  /* 0x0000000009087211 */ /* 0x000fe200078208ff */
[----:B------:R-:W-:-:S03]  /*30710*/  IMAD R14, R24, 0x8, R10 ;  /* 0x00000008180e7824 */ /* 0x000fc600078e020a */
[-C--:B------:R-:W-:Y:S02]  /*30720*/  LEA.HI.X.SX32 R9, R9, R3.reuse, 0x1, P1 ;  /* 0x0000000309097211 */ /* 0x080fe400008f0eff */
[C---:B0-----:R-:W-:Y:S02]  /*30730*/  LEA R20, P1, R14.reuse, R0, 0x1 ;  /* 0x000000000e147211 */ /* 0x041fe400078208ff */
[----:B--2---:R-:W-:Y:S02]  /*30740*/  ISETP.LT.AND P4, PT, R27, UR15, !P0 ;  /* 0x0000000f1b007c0c */ /* 0x004fe4000c781270 */
[----:B------:R-:W-:Y:S02]  /*30750*/  LEA.HI.X.SX32 R21, R14, R3, 0x1, P1 ;  /* 0x000000030e157211 */ /* 0x000fe400008f0eff */
[----:B----4-:R-:W-:Y:S02]  /*30760*/  ISETP.LT.AND P1, PT, R25, UR15, !P0 ;  /* 0x0000000f19007c0c */ /* 0x010fe4000c721270 */
[----:B------:R-:W-:-:S02]  /*30770*/  ISETP.LT.AND P0, PT, R26, UR15, !P0 ;  /* 0x0000000f1a007c0c */ /* 0x000fc4000c701270 */
[C---:B------:R-:W-:Y:S01]  /*30780*/  LEA R16, P6, R10.reuse, R0, 0x1 ;  /* 0x000000000a107211 */ /* 0x040fe200078c08ff */
[----:B------:R-:W-:Y:S01]  /*30790*/  IMAD R18, R25, R24, RZ ;  /* 0x0000001819127224 */ /* 0x000fe200078e02ff */
[----:B------:R-:W-:Y:S02]  /*307a0*/  PRMT R19, R19, 0x7632, R19 ;  /* 0x0000763213137816 */ /* 0x000fe40000000013 */
[----:B------:R-:W-:Y:S02]  /*307b0*/  LEA.HI.X.SX32 R17, R10, R3, 0x1, P6 ;  /* 0x000000030a117211 */ /* 0x000fe400030f0eff */
[----:B------:R-:W-:Y:S01]  /*307c0*/  PRMT R15, R15, 0x7632, R15 ;  /* 0x000076320f0f7816 */ /* 0x000fe2000000000f */
[----:B------:R0:W-:Y:S01]  /*307d0*/  @P5 STG.E.U16 desc[UR10][R4.64], R11 ;  /* 0x0000000b04005986 */ /* 0x0001e2000c10150a */
[----:B------:R-:W-:Y:S02]  /*307e0*/  PRMT R10, R11, 0x7632, R10 ;  /* 0x000076320b0a7816 */ /* 0x000fe4000000000a */
[----:B------:R-:W-:-:S04]  /*307f0*/  LEA R2, P6, R18, R0, 0x1 ;  /* 0x0000000012027211 */ /* 0x000fc800078c08ff */
[----:B------:R-:W-:Y:S01]  /*30800*/  LEA.HI.X.SX32 R3, R18, R3, 0x1, P6 ;  /* 0x0000000312037211 */ /* 0x000fe200030f0eff */
[----:B---3--:R0:W-:Y:S04]  /*30810*/  @P4 STG.E.U16 desc[UR10][R12.64], R7 ;  /* 0x000000070c004986 */ /* 0x0081e8000c10150a */
[----:B------:R0:W-:Y:S04]  /*30820*/  @P3 STG.E.U16 desc[UR10][R8.64], R19 ;  /* 0x0000001308003986 */ /* 0x0001e8000c10150a */
[----:B------:R0:W-:Y:S04]  /*30830*/  @P2 STG.E.U16 desc[UR10][R16.64], R15 ;  /* 0x0000000f10002986 */ /* 0x0001e8000c10150a */
[----:B------:R0:W-:Y:S01]  /*30840*/  @P0 STG.E.U16 desc[UR10][R20.64], R10 ;  /* 0x0000000a14000986 */ /* 0x0001e2000c10150a */
[----:B------:R-:W-:Y:S05]  /*30850*/  @!P1 EXIT ;  /* 0x000000000000994d */ /* 0x000fea0003800000 */
[----:B0-----:R-:W-:-:S05]  /*30860*/  PRMT R7, R7, 0x7632, R7 ;  /* 0x0000763207077816 */ /* 0x001fca0000000007 */
[----:B------:R-:W-:Y:S01]  /*30870*/  STG.E.U16 desc[UR10][R2.64], R7 ;  /* 0x0000000702007986 */ /* 0x000fe2000c10150a */
[----:B------:R-:W-:Y:S05]  /*30880*/  EXIT ;  /* 0x000000000000794d */ /* 0x000fea0003800000 */
.L_x_3:
[----:B------:R-:W-:-:S00]  /*30890*/  BRA `(.L_x_3) ;  /* 0xfffffffc00fc7947 */ /* 0x000fc0000383ffff */
[----:B------:R-:W-:-:S00]  /*308a0*/  NOP ;  /* 0x0000000000007918 */ /* 0x000fc00000000000 */
        /* <DEDUP_REMOVED lines=13> */
.L_x_4:


//--------------------- .nv.shared.matmul_kernel  --------------------------
	.section	.nv.shared.matmul_kernel,"aw",@nobits
	.sectionflags	@""
	.align	16
	.zero		1024


//--------------------- .nv.shared.reserved.0     --------------------------
	.section	.nv.shared.reserved.0,"aw",@nobits
	.weak		__nv_reservedSMEM_offset_0_alias
	.size		__nv_reservedSMEM_offset_0_alias, 0, 64
	.other		__nv_reservedSMEM_offset_0_alias,@"STO_CUDA_RESERVED_SHARED STV_DEFAULT"
__nv_reservedSMEM_offset_0_alias:
	.zero		0
	.zero		64


//--------------------- .nv.constant0.matmul_kernel --------------------------
	.section	.nv.constant0.matmul_kernel,"a",@progbits
	.sectionflags	@""
	.align	4
.nv.constant0.matmul_kernel:
	.zero		976


//--------------------- SYMBOLS --------------------------

	.type		.nv.reservedSmem.offset0,@object
	.size		.nv.reservedSmem.offset0,0x4
	.type		.nv.reservedSmem.cap,@object
	.size		.nv.reservedSmem.cap,0x4
